// auto-generated by cutlass_sweep.gemm — config: {"arch": "sm_100", "cluster_m": 2, "cluster_n": 4, "dtype": "nvfp4", "dtype_b": "nvfp4", "layout": "nt", "stages": 0, "tile_k": 64, "tile_m": 128, "tile_n": 256}
#include "cutlass/cutlass.h"
#include "cutlass/gemm/collective/collective_builder.hpp"
#include "cutlass/gemm/device/gemm_universal_adapter.h"
#include "cutlass/gemm/kernel/gemm_universal.hpp"
#include "cutlass/epilogue/collective/collective_builder.hpp"

using ElemA = cutlass::nv_float4_t<cutlass::float_e2m1_t>;
using ElemB = cutlass::nv_float4_t<cutlass::float_e2m1_t>;
using ElemCD = cutlass::bfloat16_t;
using Acc  = float;
using TileShape    = cute::Shape<cute::_128, cute::_256, cute::_64>;
using ClusterShape = cute::Shape<cute::_2, cute::_4, cute::_1>;

using CollectiveEpilogue = typename cutlass::epilogue::collective::CollectiveBuilder<
    cutlass::arch::Sm100, cutlass::arch::OpClassTensorOp,
    TileShape, ClusterShape,
    cutlass::epilogue::collective::EpilogueTileAuto,
    Acc, Acc,
    ElemCD, cutlass::layout::RowMajor, 128 / cutlass::sizeof_bits<ElemCD>::value,
    ElemCD, cutlass::layout::RowMajor, 128 / cutlass::sizeof_bits<ElemCD>::value,
    cutlass::epilogue::collective::EpilogueScheduleAuto
  >::CollectiveOp;

using CollectiveMainloop = typename cutlass::gemm::collective::CollectiveBuilder<
    cutlass::arch::Sm100, cutlass::arch::OpClassBlockScaledTensorOp,
    ElemA, cutlass::layout::RowMajor, 32,
    ElemB, cutlass::layout::ColumnMajor, 32,
    Acc,
    TileShape, ClusterShape,
    cutlass::gemm::collective::StageCountAutoCarveout<static_cast<int>(sizeof(typename CollectiveEpilogue::SharedStorage))>,
    cutlass::gemm::collective::KernelScheduleAuto
  >::CollectiveOp;

using GemmKernel = cutlass::gemm::kernel::GemmUniversal<
    cute::Shape<int,int,int,int>,
    CollectiveMainloop,
    CollectiveEpilogue
>;
using Gemm = cutlass::gemm::device::GemmUniversalAdapter<GemmKernel>;

// Force the device kernel symbol into the cubin without needing a host main.
auto* _anchor = &cutlass::device_kernel<GemmKernel>;


// ===== COMPILED SASS (sm_100a) =====

	.target	sm_100a

	.elftype	@"ET_EXEC"


//--------------------- .note.nv.tkinfo           --------------------------
	.section	.note.nv.tkinfo,"",@"SHT_NOTE"
	.sectionflags	@"SHF_NOTE_NV_TKINFO"
	.tkinfo
        /*0018*/ 	.word	0x00000002
        /*0030*/ 	.string	""
        /*0030*/ 	.string	"ptxas"
        /*0030*/ 	.string	"Cuda compilation tools, release 13.0, V13.0.88"
        /*0030*/ 	.string	"Build cuda_13.0.r13.0/compiler.36424714_0"
        /*0030*/ 	.string	"-arch sm_100a -m 64 "



//--------------------- .note.nv.cuinfo           --------------------------
	.section	.note.nv.cuinfo,"",@"SHT_NOTE"
	.sectionflags	@"SHF_NOTE_NV_CUINFO"
        /*0018*/ 	.short	0x0002
        /*001a*/ 	.short	0x0064
        /*001c*/ 	.short	0x0082
	.zero		2


//--------------------- .nv.info                  --------------------------
	.section	.nv.info,"",@"SHT_CUDA_INFO"
	.align	4


	//----- nvinfo : EIATTR_REGCOUNT
	.align		4
        /*0000*/ 	.byte	0x04, 0x2f
        /*0002*/ 	.short	(.L_19 - .L_18)
	.align		4
.L_18:
        /*0004*/ 	.word	index@(_ZN7cutlass13device_kernelINS_4gemm6kernel13GemmUniversalIN4cute5tupleIJiiiiEEENS1_10collective13CollectiveMmaINS1_46MainloopSm100TmaUmmaWarpSpecializedBlockScaledILi14ELi2ELi1ENS5_IJNS4_1CILi2EEENSA_ILi4EEENSA_ILi1EEEEEEEENS5_IJNSA_ILi128EEENSA_ILi256EEENSA_ILi64EEEEEENS5_IJNS_12float_e2m1_tENS_13float_ue4m3_tEEEENS5_IJNS5_IJlSD_lEEENS4_6LayoutINS5_IJNS5_IJNS5_IJNSA_ILi32EEESC_EEEiEEENS5_IJNS5_IJNSA_ILi16EEESC_EEEiEEENS5_IJSD_iEEEEEENS5_IJSU_NS5_IJNS5_IJNSA_ILi0EEESD_EEENSA_ILi512EEEEEENS5_IJSX_iEEEEEEEEEEESM_S14_NS4_8TiledMMAINS4_8MMA_AtomIJNS4_17SM100_MMA_MXF4_SSISK_SK_fSL_Li128ELi256ELi16ELNS4_4UMMA5MajorE0ELS19_0ELNS18_7ScaleInE0ELS1A_0EEEEEENSO_INS5_IJSD_SD_SD_EEENS5_IJSX_SX_SX_EEEEENS5_IJNS4_10UnderscoreES1G_S1G_EEEEENS5_IJNS4_23SM90_TMA_LOAD_MULTICASTES1J_EEENS5_IJNS4_14ComposedLayoutINS4_7SwizzleILi1ELi4ELi3EEENS4_18smem_ptr_flag_bitsILi4EEENSO_INS5_IJNSA_ILi8EEESI_EEENS5_IJSI_SD_EEEEEEENSO_INS5_IJNS5_IJNS5_IJSQ_SD_EEEST_EEESD_NS5_IJSD_SD_EEEEEENS5_IJNS5_IJNS5_IJST_SZ_EEESY_EEESX_NS5_IJSC_SZ_EEEEEEEEEEEvNS4_8identityES1K_NS5_IJS1U_NSO_INS5_IJNS5_IJNS5_IJSQ_SB_EEEST_EEESD_S1X_EEENS5_IJS20_SX_NS5_IJSC_NSA_ILi1024EEEEEEEEEEEEEEvS25_EENS_8epilogue10collective18CollectiveEpilogueINS2F_23Sm100TmaWarpSpecializedILi4ELi2ELi32ELb1ELb0EEEJNS5_IJSI_SH_SI_EEENS5_IJNSO_ISI_SD_EENSO_INS5_IJSP_SB_EEENS5_IJSD_SG_EEEEEEEENS_10bfloat16_tESN_S2Q_SN_NS2F_6fusion15FusionCallbacksIS2J_NS2R_17LinearCombinationIS2Q_fS2Q_fLNS_15FloatRoundStyleE2EEES2K_S2P_JEEENS4_5SM1004TMEM4LOAD26SM100_TMEM_LOAD_32dp32b32xENS4_13SM90_TMA_LOADENS1L_INS1M_ILi2ELi4ELi3EEENS1O_ILi16EEENSO_INS5_IJS1Q_SP_EEENS5_IJSP_SD_EEEEEEENS4_39AutoVectorizingCopyWithAssumedAlignmentILi128EEENS4_14SM90_TMA_STOREES37_S39_S39_EEEvvEEEEvNT_6ParamsE)
        /*0008*/ 	.word	0x000000de


	//----- nvinfo : EIATTR_FRAME_SIZE
	.align		4
.L_19:
        /*000c*/ 	.byte	0x04, 0x11
        /*000e*/ 	.short	(.L_21 - .L_20)
	.align		4
.L_20:
        /*0010*/ 	.word	index@($__internal_2_$__cuda_sm10x_tcgen05_guardrail_trap_unallocated_columns_being_dealloced)
        /*0014*/ 	.word	0x00000000


	//----- nvinfo : EIATTR_FRAME_SIZE
	.align		4
.L_21:
        /*0018*/ 	.byte	0x04, 0x11
        /*001a*/ 	.short	(.L_23 - .L_22)
	.align		4
.L_22:
        /*001c*/ 	.word	index@($__internal_1_$__cuda_sm10x_tcgen05_guardrail_trap_phase_invalid_during_alloc)
        /*0020*/ 	.word	0x00000000


	//----- nvinfo : EIATTR_FRAME_SIZE
	.align		4
.L_23:
        /*0024*/ 	.byte	0x04, 0x11
        /*0026*/ 	.short	(.L_25 - .L_24)
	.align		4
.L_24:
        /*0028*/ 	.word	index@($__internal_0_$__cuda_sm10x_tcgen05_guardrail_trap_col_being_dealloced_not_returned_by_alloc)
        /*002c*/ 	.word	0x00000000


	//----- nvinfo : EIATTR_FRAME_SIZE
	.align		4
.L_25:
        /*0030*/ 	.byte	0x04, 0x11
        /*0032*/ 	.short	(.L_27 - .L_26)
	.align		4
.L_26:
        /*0034*/ 	.word	index@(_ZN7cutlass13device_kernelINS_4gemm6kernel13GemmUniversalIN4cute5tupleIJiiiiEEENS1_10collective13CollectiveMmaINS1_46MainloopSm100TmaUmmaWarpSpecializedBlockScaledILi14ELi2ELi1ENS5_IJNS4_1CILi2EEENSA_ILi4EEENSA_ILi1EEEEEEEENS5_IJNSA_ILi128EEENSA_ILi256EEENSA_ILi64EEEEEENS5_IJNS_12float_e2m1_tENS_13float_ue4m3_tEEEENS5_IJNS5_IJlSD_lEEENS4_6LayoutINS5_IJNS5_IJNS5_IJNSA_ILi32EEESC_EEEiEEENS5_IJNS5_IJNSA_ILi16EEESC_EEEiEEENS5_IJSD_iEEEEEENS5_IJSU_NS5_IJNS5_IJNSA_ILi0EEESD_EEENSA_ILi512EEEEEENS5_IJSX_iEEEEEEEEEEESM_S14_NS4_8TiledMMAINS4_8MMA_AtomIJNS4_17SM100_MMA_MXF4_SSISK_SK_fSL_Li128ELi256ELi16ELNS4_4UMMA5MajorE0ELS19_0ELNS18_7ScaleInE0ELS1A_0EEEEEENSO_INS5_IJSD_SD_SD_EEENS5_IJSX_SX_SX_EEEEENS5_IJNS4_10UnderscoreES1G_S1G_EEEEENS5_IJNS4_23SM90_TMA_LOAD_MULTICASTES1J_EEENS5_IJNS4_14ComposedLayoutINS4_7SwizzleILi1ELi4ELi3EEENS4_18smem_ptr_flag_bitsILi4EEENSO_INS5_IJNSA_ILi8EEESI_EEENS5_IJSI_SD_EEEEEEENSO_INS5_IJNS5_IJNS5_IJSQ_SD_EEEST_EEESD_NS5_IJSD_SD_EEEEEENS5_IJNS5_IJNS5_IJST_SZ_EEESY_EEESX_NS5_IJSC_SZ_EEEEEEEEEEEvNS4_8identityES1K_NS5_IJS1U_NSO_INS5_IJNS5_IJNS5_IJSQ_SB_EEEST_EEESD_S1X_EEENS5_IJS20_SX_NS5_IJSC_NSA_ILi1024EEEEEEEEEEEEEEvS25_EENS_8epilogue10collective18CollectiveEpilogueINS2F_23Sm100TmaWarpSpecializedILi4ELi2ELi32ELb1ELb0EEEJNS5_IJSI_SH_SI_EEENS5_IJNSO_ISI_SD_EENSO_INS5_IJSP_SB_EEENS5_IJSD_SG_EEEEEEEENS_10bfloat16_tESN_S2Q_SN_NS2F_6fusion15FusionCallbacksIS2J_NS2R_17LinearCombinationIS2Q_fS2Q_fLNS_15FloatRoundStyleE2EEES2K_S2P_JEEENS4_5SM1004TMEM4LOAD26SM100_TMEM_LOAD_32dp32b32xENS4_13SM90_TMA_LOADENS1L_INS1M_ILi2ELi4ELi3EEENS1O_ILi16EEENSO_INS5_IJS1Q_SP_EEENS5_IJSP_SD_EEEEEEENS4_39AutoVectorizingCopyWithAssumedAlignmentILi128EEENS4_14SM90_TMA_STOREES37_S39_S39_EEEvvEEEEvNT_6ParamsE)
        /*0038*/ 	.word	0x00000000


	//----- nvinfo : EIATTR_MIN_STACK_SIZE
	.align		4
.L_27:
        /*003c*/ 	.byte	0x04, 0x12
        /*003e*/ 	.short	(.L_29 - .L_28)
	.align		4
.L_28:
        /*0040*/ 	.word	index@(_ZN7cutlass13device_kernelINS_4gemm6kernel13GemmUniversalIN4cute5tupleIJiiiiEEENS1_10collective13CollectiveMmaINS1_46MainloopSm100TmaUmmaWarpSpecializedBlockScaledILi14ELi2ELi1ENS5_IJNS4_1CILi2EEENSA_ILi4EEENSA_ILi1EEEEEEEENS5_IJNSA_ILi128EEENSA_ILi256EEENSA_ILi64EEEEEENS5_IJNS_12float_e2m1_tENS_13float_ue4m3_tEEEENS5_IJNS5_IJlSD_lEEENS4_6LayoutINS5_IJNS5_IJNS5_IJNSA_ILi32EEESC_EEEiEEENS5_IJNS5_IJNSA_ILi16EEESC_EEEiEEENS5_IJSD_iEEEEEENS5_IJSU_NS5_IJNS5_IJNSA_ILi0EEESD_EEENSA_ILi512EEEEEENS5_IJSX_iEEEEEEEEEEESM_S14_NS4_8TiledMMAINS4_8MMA_AtomIJNS4_17SM100_MMA_MXF4_SSISK_SK_fSL_Li128ELi256ELi16ELNS4_4UMMA5MajorE0ELS19_0ELNS18_7ScaleInE0ELS1A_0EEEEEENSO_INS5_IJSD_SD_SD_EEENS5_IJSX_SX_SX_EEEEENS5_IJNS4_10UnderscoreES1G_S1G_EEEEENS5_IJNS4_23SM90_TMA_LOAD_MULTICASTES1J_EEENS5_IJNS4_14ComposedLayoutINS4_7SwizzleILi1ELi4ELi3EEENS4_18smem_ptr_flag_bitsILi4EEENSO_INS5_IJNSA_ILi8EEESI_EEENS5_IJSI_SD_EEEEEEENSO_INS5_IJNS5_IJNS5_IJSQ_SD_EEEST_EEESD_NS5_IJSD_SD_EEEEEENS5_IJNS5_IJNS5_IJST_SZ_EEESY_EEESX_NS5_IJSC_SZ_EEEEEEEEEEEvNS4_8identityES1K_NS5_IJS1U_NSO_INS5_IJNS5_IJNS5_IJSQ_SB_EEEST_EEESD_S1X_EEENS5_IJS20_SX_NS5_IJSC_NSA_ILi1024EEEEEEEEEEEEEEvS25_EENS_8epilogue10collective18CollectiveEpilogueINS2F_23Sm100TmaWarpSpecializedILi4ELi2ELi32ELb1ELb0EEEJNS5_IJSI_SH_SI_EEENS5_IJNSO_ISI_SD_EENSO_INS5_IJSP_SB_EEENS5_IJSD_SG_EEEEEEEENS_10bfloat16_tESN_S2Q_SN_NS2F_6fusion15FusionCallbacksIS2J_NS2R_17LinearCombinationIS2Q_fS2Q_fLNS_15FloatRoundStyleE2EEES2K_S2P_JEEENS4_5SM1004TMEM4LOAD26SM100_TMEM_LOAD_32dp32b32xENS4_13SM90_TMA_LOADENS1L_INS1M_ILi2ELi4ELi3EEENS1O_ILi16EEENSO_INS5_IJS1Q_SP_EEENS5_IJSP_SD_EEEEEEENS4_39AutoVectorizingCopyWithAssumedAlignmentILi128EEENS4_14SM90_TMA_STOREES37_S39_S39_EEEvvEEEEvNT_6ParamsE)
        /*0044*/ 	.word	0x00000000
.L_29:


//--------------------- .nv.compat                --------------------------
	.section	.nv.compat,"",@"SHT_CUDA_COMPAT_INFO"
	.align	4
        /*0000*/ 	.byte	0x02, 0x09, 0x01, 0x00, 0x02, 0x02, 0x02, 0x00, 0x02, 0x05, 0x05, 0x00, 0x03, 0x07, 0x01, 0x01
        /*0010*/ 	.byte	0x02, 0x03, 0x01, 0x00, 0x02, 0x06, 0x01, 0x00, 0x04, 0x0b, 0x08, 0x00, 0x09, 0x00, 0x00, 0x00
        /*0020*/ 	.byte	0x00, 0x00, 0x00, 0x00


//--------------------- .nv.info._ZN7cutlass13device_kernelINS_4gemm6kernel13GemmUniversalIN4cute5tupleIJiiiiEEENS1_10collective13CollectiveMmaINS1_46MainloopSm100TmaUmmaWarpSpecializedBlockScaledILi14ELi2ELi1ENS5_IJNS4_1CILi2EEENSA_ILi4EEENSA_ILi1EEEEEEEENS5_IJNSA_ILi128EEENSA_ILi256EEENSA_ILi64EEEEEENS5_IJNS_12float_e2m1_tENS_13float_ue4m3_tEEEENS5_IJNS5_IJlSD_lEEENS4_6LayoutINS5_IJNS5_IJNS5_IJNSA_ILi32EEESC_EEEiEEENS5_IJNS5_IJNSA_ILi16EEESC_EEEiEEENS5_IJSD_iEEEEEENS5_IJSU_NS5_IJNS5_IJNSA_ILi0EEESD_EEENSA_ILi512EEEEEENS5_IJSX_iEEEEEEEEEEESM_S14_NS4_8TiledMMAINS4_8MMA_AtomIJNS4_17SM100_MMA_MXF4_SSISK_SK_fSL_Li128ELi256ELi16ELNS4_4UMMA5MajorE0ELS19_0ELNS18_7ScaleInE0ELS1A_0EEEEEENSO_INS5_IJSD_SD_SD_EEENS5_IJSX_SX_SX_EEEEENS5_IJNS4_10UnderscoreES1G_S1G_EEEEENS5_IJNS4_23SM90_TMA_LOAD_MULTICASTES1J_EEENS5_IJNS4_14ComposedLayoutINS4_7SwizzleILi1ELi4ELi3EEENS4_18smem_ptr_flag_bitsILi4EEENSO_INS5_IJNSA_ILi8EEESI_EEENS5_IJSI_SD_EEEEEEENSO_INS5_IJNS5_IJNS5_IJSQ_SD_EEEST_EEESD_NS5_IJSD_SD_EEEEEENS5_IJNS5_IJNS5_IJST_SZ_EEESY_EEESX_NS5_IJSC_SZ_EEEEEEEEEEEvNS4_8identityES1K_NS5_IJS1U_NSO_INS5_IJNS5_IJNS5_IJSQ_SB_EEEST_EEESD_S1X_EEENS5_IJS20_SX_NS5_IJSC_NSA_ILi1024EEEEEEEEEEEEEEvS25_EENS_8epilogue10collective18CollectiveEpilogueINS2F_23Sm100TmaWarpSpecializedILi4ELi2ELi32ELb1ELb0EEEJNS5_IJSI_SH_SI_EEENS5_IJNSO_ISI_SD_EENSO_INS5_IJSP_SB_EEENS5_IJSD_SG_EEEEEEEENS_10bfloat16_tESN_S2Q_SN_NS2F_6fusion15FusionCallbacksIS2J_NS2R_17LinearCombinationIS2Q_fS2Q_fLNS_15FloatRoundStyleE2EEES2K_S2P_JEEENS4_5SM1004TMEM4LOAD26SM100_TMEM_LOAD_32dp32b32xENS4_13SM90_TMA_LOADENS1L_INS1M_ILi2ELi4ELi3EEENS1O_ILi16EEENSO_INS5_IJS1Q_SP_EEENS5_IJSP_SD_EEEEEEENS4_39AutoVectorizingCopyWithAssumedAlignmentILi128EEENS4_14SM90_TMA_STOREES37_S39_S39_EEEvvEEEEvNT_6ParamsE --------------------------
	.section	.nv.info._ZN7cutlass13device_kernelINS_4gemm6kernel13GemmUniversalIN4cute5tupleIJiiiiEEENS1_10collective13CollectiveMmaINS1_46MainloopSm100TmaUmmaWarpSpecializedBlockScaledILi14ELi2ELi1ENS5_IJNS4_1CILi2EEENSA_ILi4EEENSA_ILi1EEEEEEEENS5_IJNSA_ILi128EEENSA_ILi256EEENSA_ILi64EEEEEENS5_IJNS_12float_e2m1_tENS_13float_ue4m3_tEEEENS5_IJNS5_IJlSD_lEEENS4_6LayoutINS5_IJNS5_IJNS5_IJNSA_ILi32EEESC_EEEiEEENS5_IJNS5_IJNSA_ILi16EEESC_EEEiEEENS5_IJSD_iEEEEEENS5_IJSU_NS5_IJNS5_IJNSA_ILi0EEESD_EEENSA_ILi512EEEEEENS5_IJSX_iEEEEEEEEEEESM_S14_NS4_8TiledMMAINS4_8MMA_AtomIJNS4_17SM100_MMA_MXF4_SSISK_SK_fSL_Li128ELi256ELi16ELNS4_4UMMA5MajorE0ELS19_0ELNS18_7ScaleInE0ELS1A_0EEEEEENSO_INS5_IJSD_SD_SD_EEENS5_IJSX_SX_SX_EEEEENS5_IJNS4_10UnderscoreES1G_S1G_EEEEENS5_IJNS4_23SM90_TMA_LOAD_MULTICASTES1J_EEENS5_IJNS4_14ComposedLayoutINS4_7SwizzleILi1ELi4ELi3EEENS4_18smem_ptr_flag_bitsILi4EEENSO_INS5_IJNSA_ILi8EEESI_EEENS5_IJSI_SD_EEEEEEENSO_INS5_IJNS5_IJNS5_IJSQ_SD_EEEST_EEESD_NS5_IJSD_SD_EEEEEENS5_IJNS5_IJNS5_IJST_SZ_EEESY_EEESX_NS5_IJSC_SZ_EEEEEEEEEEEvNS4_8identityES1K_NS5_IJS1U_NSO_INS5_IJNS5_IJNS5_IJSQ_SB_EEEST_EEESD_S1X_EEENS5_IJS20_SX_NS5_IJSC_NSA_ILi1024EEEEEEEEEEEEEEvS25_EENS_8epilogue10collective18CollectiveEpilogueINS2F_23Sm100TmaWarpSpecializedILi4ELi2ELi32ELb1ELb0EEEJNS5_IJSI_SH_SI_EEENS5_IJNSO_ISI_SD_EENSO_INS5_IJSP_SB_EEENS5_IJSD_SG_EEEEEEEENS_10bfloat16_tESN_S2Q_SN_NS2F_6fusion15FusionCallbacksIS2J_NS2R_17LinearCombinationIS2Q_fS2Q_fLNS_15FloatRoundStyleE2EEES2K_S2P_JEEENS4_5SM1004TMEM4LOAD26SM100_TMEM_LOAD_32dp32b32xENS4_13SM90_TMA_LOADENS1L_INS1M_ILi2ELi4ELi3EEENS1O_ILi16EEENSO_INS5_IJS1Q_SP_EEENS5_IJSP_SD_EEEEEEENS4_39AutoVectorizingCopyWithAssumedAlignmentILi128EEENS4_14SM90_TMA_STOREES37_S39_S39_EEEvvEEEEvNT_6ParamsE,"",@"SHT_CUDA_INFO"
	.sectionflags	@""
	.align	4


	//----- nvinfo : EIATTR_CUDA_API_VERSION
	.align		4
        /*0000*/ 	.byte	0x04, 0x37
        /*0002*/ 	.short	(.L_31 - .L_30)
.L_30:
        /*0004*/ 	.word	0x00000082


	//----- nvinfo : EIATTR_KPARAM_INFO
	.align		4
.L_31:
        /*0008*/ 	.byte	0x04, 0x17
        /*000a*/ 	.short	(.L_33 - .L_32)
.L_32:
        /*000c*/ 	.word	0x00000000
        /*0010*/ 	.short	0x0000
        /*0012*/ 	.short	0x0000
        /*0014*/ 	.byte	0x00, 0xf0, 0x01, 0x30


	//----- nvinfo : EIATTR_AT_ENTRY_FRAGMENTS
	.align		4
.L_33:
        /*0018*/ 	.byte	0x04, 0x4f
        /*001a*/ 	.short	(.L_35 - .L_34)


	//   ....[0]....
.L_34:
        /*001c*/ 	.word	0x00000006


	//----- nvinfo : EIATTR_RESERVED_SMEM_USED
	.align		4
.L_35:
        /*0020*/ 	.byte	0x01, 0x41
	.zero		2


	//----- nvinfo : EIATTR_SPARSE_MMA_MASK
	.align		4
        /*0024*/ 	.byte	0x03, 0x50
        /*0026*/ 	.short	0x0000


	//----- nvinfo : EIATTR_TCGEN05_1CTA_USED
	.align		4
        /*0028*/ 	.byte	0x01, 0x51
	.zero		2


	//----- nvinfo : EIATTR_MAXREG_COUNT
	.align		4
        /*002c*/ 	.byte	0x03, 0x1b
        /*002e*/ 	.short	0x00ff


	//----- nvinfo : EIATTR_NUM_BARRIERS
	.align		4
        /*0030*/ 	.byte	0x02, 0x4c
        /*0032*/ 	.byte	0x07
	.zero		1


	//----- nvinfo : EIATTR_EXTERNS
	.align		4
        /*0034*/ 	.byte	0x04, 0x0f
        /*0036*/ 	.short	(.L_37 - .L_36)


	//   ....[0]....
	.align		4
.L_36:
        /*0038*/ 	.word	index@(__assertfail)


	//----- nvinfo : EIATTR_MERCURY_ISA_VERSION
	.align		4
.L_37:
        /*003c*/ 	.byte	0x03, 0x5f
        /*003e*/ 	.short	0x0101


	//----- nvinfo : EIATTR_INT_WARP_WIDE_INSTR_OFFSETS
	.align		4
        /*0040*/ 	.byte	0x04, 0x31
        /*0042*/ 	.short	(.L_39 - .L_38)


	//   ....[0]....
.L_38:
        /*0044*/ 	.word	0x00000ef0


	//   ....[1]....
        /*0048*/ 	.word	0x00000fc0


	//   ....[2]....
        /*004c*/ 	.word	0x00004d80


	//   ....[3]....
        /*0050*/ 	.word	0x00004da0


	//   ....[4]....
        /*0054*/ 	.word	0x00004dd0


	//   ....[5]....
        /*0058*/ 	.word	0x00005980


	//   ....[6]....
        /*005c*/ 	.word	0x00005a20


	//   ....[7]....
        /*0060*/ 	.word	0x00005ac0


	//   ....[8]....
        /*0064*/ 	.word	0x00005b40


	//   ....[9]....
        /*0068*/ 	.word	0x00005c00


	//   ....[10]....
        /*006c*/ 	.word	0x00005ca0


	//   ....[11]....
        /*0070*/ 	.word	0x00005d40


	//   ....[12]....
        /*0074*/ 	.word	0x00005e60


	//   ....[13]....
        /*0078*/ 	.word	0x00005e80


	//   ....[14]....
        /*007c*/ 	.word	0x00005f00


	//   ....[15]....
        /*0080*/ 	.word	0x00005fc0


	//   ....[16]....
        /*0084*/ 	.word	0x00006070


	//   ....[17]....
        /*0088*/ 	.word	0x000060f0


	//   ....[18]....
        /*008c*/ 	.word	0x00006180


	//   ....[19]....
        /*0090*/ 	.word	0x00006260


	//   ....[20]....
        /*0094*/ 	.word	0x000062d0


	//   ....[21]....
        /*0098*/ 	.word	0x00006390


	//   ....[22]....
        /*009c*/ 	.word	0x00006430


	//   ....[23]....
        /*00a0*/ 	.word	0x000064c0


	//   ....[24]....
        /*00a4*/ 	.word	0x00006560


	//   ....[25]....
        /*00a8*/ 	.word	0x00006620


	//   ....[26]....
        /*00ac*/ 	.word	0x000066c0


	//   ....[27]....
        /*00b0*/ 	.word	0x00006780


	//   ....[28]....
        /*00b4*/ 	.word	0x00006870


	//----- nvinfo : EIATTR_COOP_GROUP_MASK_REGIDS
	.align		4
.L_39:
        /*00b8*/ 	.byte	0x04, 0x29
        /*00ba*/ 	.short	(.L_41 - .L_40)


	//   ....[0]....
.L_40:
        /*00bc*/ 	.word	0xffffffff


	//   ....[1]....
        /*00c0*/ 	.word	0xffffffff


	//   ....[2]....
        /*00c4*/ 	.word	0xffffffff


	//   ....[3]....
        /*00c8*/ 	.word	0xffffffff


	//   ....[4]....
        /*00cc*/ 	.word	0xffffffff


	//   ....[5]....
        /*00d0*/ 	.word	0xffffffff


	//   ....[6]....
        /*00d4*/ 	.word	0xffffffff


	//   ....[7]....
        /*00d8*/ 	.word	0xffffffff


	//   ....[8]....
        /*00dc*/ 	.word	0xffffffff


	//   ....[9]....
        /*00e0*/ 	.word	0xffffffff


	//   ....[10]....
        /*00e4*/ 	.word	0xffffffff


	//   ....[11]....
        /*00e8*/ 	.word	0xffffffff


	//   ....[12]....
        /*00ec*/ 	.word	0xffffffff


	//   ....[13]....
        /*00f0*/ 	.word	0xffffffff


	//----- nvinfo : EIATTR_COOP_GROUP_INSTR_OFFSETS
	.align		4
.L_41:
        /*00f4*/ 	.byte	0x04, 0x28
        /*00f6*/ 	.short	(.L_43 - .L_42)


	//   ....[0]....
.L_42:
        /*00f8*/ 	.word	0x00000080


	//   ....[1]....
        /*00fc*/ 	.word	0x00000540


	//   ....[2]....
        /*0100*/ 	.word	0x00000860


	//   ....[3]....
        /*0104*/ 	.word	0x00000a00


	//   ....[4]....
        /*0108*/ 	.word	0x00000b00


	//   ....[5]....
        /*010c*/ 	.word	0x00000c70


	//   ....[6]....
        /*0110*/ 	.word	0x00000db0


	//   ....[7]....
        /*0114*/ 	.word	0x00001020


	//   ....[8]....
        /*0118*/ 	.word	0x00002790


	//   ....[9]....
        /*011c*/ 	.word	0x00003c20


	//   ....[10]....
        /*0120*/ 	.word	0x00003e30


	//   ....[11]....
        /*0124*/ 	.word	0x00003e60


	//   ....[12]....
        /*0128*/ 	.word	0x00004c60


	//   ....[13]....
        /*012c*/ 	.word	0x00004e90


	//----- nvinfo : EIATTR_VRC_CTA_INIT_COUNT
	.align		4
.L_43:
        /*0130*/ 	.byte	0x02, 0x4a
        /*0132*/ 	.byte	0x80
	.zero		1


	//----- nvinfo : EIATTR_SYSCALL_OFFSETS
	.align		4
        /*0134*/ 	.byte	0x04, 0x46
        /*0136*/ 	.short	(.L_45 - .L_44)


	//   ....[0]....
.L_44:
        /*0138*/ 	.word	0x00007460


	//   ....[1]....
        /*013c*/ 	.word	0x00007550


	//   ....[2]....
        /*0140*/ 	.word	0x000080b0


	//   ....[3]....
        /*0144*/ 	.word	0x00008220


	//   ....[4]....
        /*0148*/ 	.word	0x000096e0


	//   ....[5]....
        /*014c*/ 	.word	0x00009850


	//   ....[6]....
        /*0150*/ 	.word	0x0000ad70


	//   ....[7]....
        /*0154*/ 	.word	0x0000aee0


	//   ....[8]....
        /*0158*/ 	.word	0x0000c390


	//   ....[9]....
        /*015c*/ 	.word	0x0000c500


	//   ....[10]....
        /*0160*/ 	.word	0x0000da10


	//   ....[11]....
        /*0164*/ 	.word	0x0000db80


	//   ....[12]....
        /*0168*/ 	.word	0x0000f050


	//   ....[13]....
        /*016c*/ 	.word	0x0000f1c0


	//   ....[14]....
        /*0170*/ 	.word	0x000106c0


	//   ....[15]....
        /*0174*/ 	.word	0x00010830


	//   ....[16]....
        /*0178*/ 	.word	0x00011c90


	//   ....[17]....
        /*017c*/ 	.word	0x00011e00


	//----- nvinfo : EIATTR_MBARRIER_INSTR_OFFSETS
	.align		4
.L_45:
        /*0180*/ 	.byte	0x04, 0x39
        /*0182*/ 	.short	(.L_47 - .L_46)


	//   ....[0]....
.L_46:
        /*0184*/ 	.word	0x00000680
        /*0188*/ 	.word	0x000000ff
        /*018c*/ 	.word	0x00000000
        /*0190*/ 	.short	0x0100
        /*0192*/ 	.byte	0x04
	.zero		1


	//   ....[1]....
        /*0194*/ 	.word	0x00000690
        /*0198*/ 	.word	0x000000ff
        /*019c*/ 	.word	0x00000070
        /*01a0*/ 	.short	0x0100
        /*01a2*/ 	.byte	0x04
	.zero		1


	//   ....[2]....
        /*01a4*/ 	.word	0x000006a0
        /*01a8*/ 	.word	0x000000ff
        /*01ac*/ 	.word	0x00000008
        /*01b0*/ 	.short	0x0100
        /*01b2*/ 	.byte	0x04
	.zero		1


	//   ....[3]....
        /*01b4*/ 	.word	0x000006b0
        /*01b8*/ 	.word	0x000000ff
        /*01bc*/ 	.word	0x00000078
        /*01c0*/ 	.short	0x0100
        /*01c2*/ 	.byte	0x04
	.zero		1


	//   ....[4]....
        /*01c4*/ 	.word	0x000006c0
        /*01c8*/ 	.word	0x000000ff
        /*01cc*/ 	.word	0x00000010
        /*01d0*/ 	.short	0x0100
        /*01d2*/ 	.byte	0x04
	.zero		1


	//   ....[5]....
        /*01d4*/ 	.word	0x000006d0
        /*01d8*/ 	.word	0x000000ff
        /*01dc*/ 	.word	0x00000080
        /*01e0*/ 	.short	0x0100
        /*01e2*/ 	.byte	0x04
	.zero		1


	//   ....[6]....
        /*01e4*/ 	.word	0x000006e0
        /*01e8*/ 	.word	0x000000ff
        /*01ec*/ 	.word	0x00000018
        /*01f0*/ 	.short	0x0100
        /*01f2*/ 	.byte	0x04
	.zero		1


	//   ....[7]....
        /*01f4*/ 	.word	0x000006f0
        /*01f8*/ 	.word	0x000000ff
        /*01fc*/ 	.word	0x00000088
        /*0200*/ 	.short	0x0100
        /*0202*/ 	.byte	0x04
	.zero		1


	//   ....[8]....
        /*0204*/ 	.word	0x00000700
        /*0208*/ 	.word	0x000000ff
        /*020c*/ 	.word	0x00000020
        /*0210*/ 	.short	0x0100
        /*0212*/ 	.byte	0x04
	.zero		1


	//   ....[9]....
        /*0214*/ 	.word	0x00000710
        /*0218*/ 	.word	0x000000ff
        /*021c*/ 	.word	0x00000090
        /*0220*/ 	.short	0x0100
        /*0222*/ 	.byte	0x04
	.zero		1


	//   ....[10]....
        /*0224*/ 	.word	0x00000720
        /*0228*/ 	.word	0x000000ff
        /*022c*/ 	.word	0x00000028
        /*0230*/ 	.short	0x0100
        /*0232*/ 	.byte	0x04
	.zero		1


	//   ....[11]....
        /*0234*/ 	.word	0x00000730
        /*0238*/ 	.word	0x000000ff
        /*023c*/ 	.word	0x00000098
        /*0240*/ 	.short	0x0100
        /*0242*/ 	.byte	0x04
	.zero		1


	//   ....[12]....
        /*0244*/ 	.word	0x00000740
        /*0248*/ 	.word	0x000000ff
        /*024c*/ 	.word	0x00000030
        /*0250*/ 	.short	0x0100
        /*0252*/ 	.byte	0x04
	.zero		1


	//   ....[13]....
        /*0254*/ 	.word	0x00000750
        /*0258*/ 	.word	0x000000ff
        /*025c*/ 	.word	0x000000a0
        /*0260*/ 	.short	0x0100
        /*0262*/ 	.byte	0x04
	.zero		1


	//   ....[14]....
        /*0264*/ 	.word	0x00000760
        /*0268*/ 	.word	0x000000ff
        /*026c*/ 	.word	0x00000038
        /*0270*/ 	.short	0x0100
        /*0272*/ 	.byte	0x04
	.zero		1


	//   ....[15]....
        /*0274*/ 	.word	0x00000770
        /*0278*/ 	.word	0x000000ff
        /*027c*/ 	.word	0x000000a8
        /*0280*/ 	.short	0x0100
        /*0282*/ 	.byte	0x04
	.zero		1


	//   ....[16]....
        /*0284*/ 	.word	0x00000780
        /*0288*/ 	.word	0x000000ff
        /*028c*/ 	.word	0x00000040
        /*0290*/ 	.short	0x0100
        /*0292*/ 	.byte	0x04
	.zero		1


	//   ....[17]....
        /*0294*/ 	.word	0x00000790
        /*0298*/ 	.word	0x000000ff
        /*029c*/ 	.word	0x000000b0
        /*02a0*/ 	.short	0x0100
        /*02a2*/ 	.byte	0x04
	.zero		1


	//   ....[18]....
        /*02a4*/ 	.word	0x000007a0
        /*02a8*/ 	.word	0x000000ff
        /*02ac*/ 	.word	0x00000048
        /*02b0*/ 	.short	0x0100
        /*02b2*/ 	.byte	0x04
	.zero		1


	//   ....[19]....
        /*02b4*/ 	.word	0x000007b0
        /*02b8*/ 	.word	0x000000ff
        /*02bc*/ 	.word	0x000000b8
        /*02c0*/ 	.short	0x0100
        /*02c2*/ 	.byte	0x04
	.zero		1


	//   ....[20]....
        /*02c4*/ 	.word	0x000007c0
        /*02c8*/ 	.word	0x000000ff
        /*02cc*/ 	.word	0x00000050
        /*02d0*/ 	.short	0x0100
        /*02d2*/ 	.byte	0x04
	.zero		1


	//   ....[21]....
        /*02d4*/ 	.word	0x000007d0
        /*02d8*/ 	.word	0x000000ff
        /*02dc*/ 	.word	0x000000c0
        /*02e0*/ 	.short	0x0100
        /*02e2*/ 	.byte	0x04
	.zero		1


	//   ....[22]....
        /*02e4*/ 	.word	0x000007e0
        /*02e8*/ 	.word	0x000000ff
        /*02ec*/ 	.word	0x00000058
        /*02f0*/ 	.short	0x0100
        /*02f2*/ 	.byte	0x04
	.zero		1


	//   ....[23]....
        /*02f4*/ 	.word	0x000007f0
        /*02f8*/ 	.word	0x000000ff
        /*02fc*/ 	.word	0x000000c8
        /*0300*/ 	.short	0x0100
        /*0302*/ 	.byte	0x04
	.zero		1


	//   ....[24]....
        /*0304*/ 	.word	0x00000800
        /*0308*/ 	.word	0x000000ff
        /*030c*/ 	.word	0x00000060
        /*0310*/ 	.short	0x0100
        /*0312*/ 	.byte	0x04
	.zero		1


	//   ....[25]....
        /*0314*/ 	.word	0x00000810
        /*0318*/ 	.word	0x000000ff
        /*031c*/ 	.word	0x000000d0
        /*0320*/ 	.short	0x0100
        /*0322*/ 	.byte	0x04
	.zero		1


	//   ....[26]....
        /*0324*/ 	.word	0x00000820
        /*0328*/ 	.word	0x000000ff
        /*032c*/ 	.word	0x00000068
        /*0330*/ 	.short	0x0100
        /*0332*/ 	.byte	0x04
	.zero		1


	//   ....[27]....
        /*0334*/ 	.word	0x00000830
        /*0338*/ 	.word	0x000000ff
        /*033c*/ 	.word	0x000000d8
        /*0340*/ 	.short	0x0100
        /*0342*/ 	.byte	0x04
	.zero		1


	//   ....[28]....
        /*0344*/ 	.word	0x00000970
        /*0348*/ 	.word	0x000000ff
        /*034c*/ 	.word	0x000000e0
        /*0350*/ 	.short	0x0100
        /*0352*/ 	.byte	0x04
	.zero		1


	//   ....[29]....
        /*0354*/ 	.word	0x00000980
        /*0358*/ 	.word	0x000000ff
        /*035c*/ 	.word	0x00000100
        /*0360*/ 	.short	0x0100
        /*0362*/ 	.byte	0x04
	.zero		1


	//   ....[30]....
        /*0364*/ 	.word	0x00000990
        /*0368*/ 	.word	0x000000ff
        /*036c*/ 	.word	0x000000e8
        /*0370*/ 	.short	0x0100
        /*0372*/ 	.byte	0x04
	.zero		1


	//   ....[31]....
        /*0374*/ 	.word	0x000009a0
        /*0378*/ 	.word	0x000000ff
        /*037c*/ 	.word	0x00000108
        /*0380*/ 	.short	0x0100
        /*0382*/ 	.byte	0x04
	.zero		1


	//   ....[32]....
        /*0384*/ 	.word	0x000009b0
        /*0388*/ 	.word	0x000000ff
        /*038c*/ 	.word	0x000000f0
        /*0390*/ 	.short	0x0100
        /*0392*/ 	.byte	0x04
	.zero		1


	//   ....[33]....
        /*0394*/ 	.word	0x000009c0
        /*0398*/ 	.word	0x000000ff
        /*039c*/ 	.word	0x00000110
        /*03a0*/ 	.short	0x0100
        /*03a2*/ 	.byte	0x04
	.zero		1


	//   ....[34]....
        /*03a4*/ 	.word	0x000009d0
        /*03a8*/ 	.word	0x000000ff
        /*03ac*/ 	.word	0x000000f8
        /*03b0*/ 	.short	0x0100
        /*03b2*/ 	.byte	0x04
	.zero		1


	//   ....[35]....
        /*03b4*/ 	.word	0x000009e0
        /*03b8*/ 	.word	0x000000ff
        /*03bc*/ 	.word	0x00000118
        /*03c0*/ 	.short	0x0100
        /*03c2*/ 	.byte	0x04
	.zero		1


	//   ....[36]....
        /*03c4*/ 	.word	0x00000ad0
        /*03c8*/ 	.word	0x000000ff
        /*03cc*/ 	.word	0x00000120
        /*03d0*/ 	.short	0x0100
        /*03d2*/ 	.byte	0x06
	.zero		1


	//   ....[37]....
        /*03d4*/ 	.word	0x00000ae0
        /*03d8*/ 	.word	0x000000ff
        /*03dc*/ 	.word	0x00000128
        /*03e0*/ 	.short	0x0100
        /*03e2*/ 	.byte	0x06
	.zero		1


	//   ....[38]....
        /*03e4*/ 	.word	0x00000c20
        /*03e8*/ 	.word	0x000000ff
        /*03ec*/ 	.word	0x00000130
        /*03f0*/ 	.short	0x0100
        /*03f2*/ 	.byte	0x06
	.zero		1


	//   ....[39]....
        /*03f4*/ 	.word	0x00000c30
        /*03f8*/ 	.word	0x000000ff
        /*03fc*/ 	.word	0x00000140
        /*0400*/ 	.short	0x0100
        /*0402*/ 	.byte	0x06
	.zero		1


	//   ....[40]....
        /*0404*/ 	.word	0x00000c40
        /*0408*/ 	.word	0x000000ff
        /*040c*/ 	.word	0x00000138
        /*0410*/ 	.short	0x0100
        /*0412*/ 	.byte	0x06
	.zero		1


	//   ....[41]....
        /*0414*/ 	.word	0x00000c50
        /*0418*/ 	.word	0x000000ff
        /*041c*/ 	.word	0x00000148
        /*0420*/ 	.short	0x0100
        /*0422*/ 	.byte	0x06
	.zero		1


	//   ....[42]....
        /*0424*/ 	.word	0x00000d80
        /*0428*/ 	.word	0x000000ff
        /*042c*/ 	.word	0x00000150
        /*0430*/ 	.short	0x0100
        /*0432*/ 	.byte	0x04
	.zero		1


	//   ....[43]....
        /*0434*/ 	.word	0x00000d90
        /*0438*/ 	.word	0x000000ff
        /*043c*/ 	.word	0x00000158
        /*0440*/ 	.short	0x0100
        /*0442*/ 	.byte	0x04
	.zero		1


	//   ....[44]....
        /*0444*/ 	.word	0x00000e90
        /*0448*/ 	.word	0x000000ff
        /*044c*/ 	.word	0x00000160
        /*0450*/ 	.short	0x0100
        /*0452*/ 	.byte	0x04
	.zero		1


	//   ....[45]....
        /*0454*/ 	.word	0x00000ea0
        /*0458*/ 	.word	0x000000ff
        /*045c*/ 	.word	0x00000170
        /*0460*/ 	.short	0x0100
        /*0462*/ 	.byte	0x04
	.zero		1


	//   ....[46]....
        /*0464*/ 	.word	0x00000eb0
        /*0468*/ 	.word	0x000000ff
        /*046c*/ 	.word	0x00000168
        /*0470*/ 	.short	0x0100
        /*0472*/ 	.byte	0x04
	.zero		1


	//   ....[47]....
        /*0474*/ 	.word	0x00000ec0
        /*0478*/ 	.word	0x000000ff
        /*047c*/ 	.word	0x00000178
        /*0480*/ 	.short	0x0100
        /*0482*/ 	.byte	0x04
	.zero		1


	//   ....[48]....
        /*0484*/ 	.word	0x00000fe0
        /*0488*/ 	.word	0x000000ff
        /*048c*/ 	.word	0x00000180
        /*0490*/ 	.short	0x0100
        /*0492*/ 	.byte	0x06
	.zero		1


	//   ....[49]....
        /*0494*/ 	.word	0x00001d70
        /*0498*/ 	.word	0x00000000
        /*049c*/ 	.word	0x00000170
        /*04a0*/ 	.short	0x010a
        /*04a2*/ 	.byte	0xff
	.zero		1


	//   ....[50]....
        /*04a4*/ 	.word	0x00001d90
        /*04a8*/ 	.word	0x00000000
        /*04ac*/ 	.word	0x00000160
        /*04b0*/ 	.short	0x0101
        /*04b2*/ 	.byte	0xff
	.zero		1


	//   ....[51]....
        /*04b4*/ 	.word	0x00001e50
        /*04b8*/ 	.word	0x000000ff
        /*04bc*/ 	.word	0x00000070
        /*04c0*/ 	.short	0x010a
        /*04c2*/ 	.byte	0x04
	.zero		1


	//   ....[52]....
        /*04c4*/ 	.word	0x00001ef0
        /*04c8*/ 	.word	0x000000ff
        /*04cc*/ 	.word	0x00000070
        /*04d0*/ 	.short	0x010a
        /*04d2*/ 	.byte	0x29
	.zero		1


	//   ....[53]....
        /*04d4*/ 	.word	0x00002030
        /*04d8*/ 	.word	0x000000ff
        /*04dc*/ 	.word	0x00000070
        /*04e0*/ 	.short	0x010a
        /*04e2*/ 	.byte	0x05
	.zero		1


	//   ....[54]....
        /*04e4*/ 	.word	0x00002300
        /*04e8*/ 	.word	0x000000ff
        /*04ec*/ 	.word	0x00000128
        /*04f0*/ 	.short	0x0101
        /*04f2*/ 	.byte	0x06
	.zero		1


	//   ....[55]....
        /*04f4*/ 	.word	0x00002320
        /*04f8*/ 	.word	0x000000ff
        /*04fc*/ 	.word	0x00000070
        /*0500*/ 	.short	0x010a
        /*0502*/ 	.byte	0x04
	.zero		1


	//   ....[56]....
        /*0504*/ 	.word	0x000023a0
        /*0508*/ 	.word	0x000000ff
        /*050c*/ 	.word	0x00000070
        /*0510*/ 	.short	0x010a
        /*0512*/ 	.byte	0x29
	.zero		1


	//   ....[57]....
        /*0514*/ 	.word	0x000024e0
        /*0518*/ 	.word	0x000000ff
        /*051c*/ 	.word	0x00000070
        /*0520*/ 	.short	0x010a
        /*0522*/ 	.byte	0x05
	.zero		1


	//   ....[58]....
        /*0524*/ 	.word	0x000027c0
        /*0528*/ 	.word	0x00000003
        /*052c*/ 	.word	0x00000130
        /*0530*/ 	.short	0x010a
        /*0532*/ 	.byte	0xff
	.zero		1


	//   ....[59]....
        /*0534*/ 	.word	0x00002910
        /*0538*/ 	.word	0x00000000
        /*053c*/ 	.word	0x00000000
        /*0540*/ 	.short	0x0101
        /*0542*/ 	.byte	0xff
	.zero		1


	//   ....[60]....
        /*0544*/ 	.word	0x00002ed0
        /*0548*/ 	.word	0x000000ff
        /*054c*/ 	.word	0x00000000
        /*0550*/ 	.short	0x010a
        /*0552*/ 	.byte	0x04
	.zero		1


	//   ....[61]....
        /*0554*/ 	.word	0x00002f60
        /*0558*/ 	.word	0x000000ff
        /*055c*/ 	.word	0x00000000
        /*0560*/ 	.short	0x010a
        /*0562*/ 	.byte	0x05
	.zero		1


	//   ....[62]....
        /*0564*/ 	.word	0x00002ff0
        /*0568*/ 	.word	0x000000ff
        /*056c*/ 	.word	0x00000000
        /*0570*/ 	.short	0x010a
        /*0572*/ 	.byte	0x05
	.zero		1


	//   ....[63]....
        /*0574*/ 	.word	0x00003080
        /*0578*/ 	.word	0x000000ff
        /*057c*/ 	.word	0x00000000
        /*0580*/ 	.short	0x010a
        /*0582*/ 	.byte	0x05
	.zero		1


	//   ....[64]....
        /*0584*/ 	.word	0x00003110
        /*0588*/ 	.word	0x000000ff
        /*058c*/ 	.word	0x00000000
        /*0590*/ 	.short	0x010a
        /*0592*/ 	.byte	0x05
	.zero		1


	//   ....[65]....
        /*0594*/ 	.word	0x000031a0
        /*0598*/ 	.word	0x000000ff
        /*059c*/ 	.word	0x00000000
        /*05a0*/ 	.short	0x010a
        /*05a2*/ 	.byte	0x05
	.zero		1


	//   ....[66]....
        /*05a4*/ 	.word	0x00003230
        /*05a8*/ 	.word	0x000000ff
        /*05ac*/ 	.word	0x00000000
        /*05b0*/ 	.short	0x010a
        /*05b2*/ 	.byte	0x05
	.zero		1


	//   ....[67]....
        /*05b4*/ 	.word	0x000032c0
        /*05b8*/ 	.word	0x000000ff
        /*05bc*/ 	.word	0x00000000
        /*05c0*/ 	.short	0x010a
        /*05c2*/ 	.byte	0x05
	.zero		1


	//   ....[68]....
        /*05c4*/ 	.word	0x00003350
        /*05c8*/ 	.word	0x000000ff
        /*05cc*/ 	.word	0x00000000
        /*05d0*/ 	.short	0x010a
        /*05d2*/ 	.byte	0x05
	.zero		1


	//   ....[69]....
        /*05d4*/ 	.word	0x000033e0
        /*05d8*/ 	.word	0x000000ff
        /*05dc*/ 	.word	0x00000000
        /*05e0*/ 	.short	0x010a
        /*05e2*/ 	.byte	0x05
	.zero		1


	//   ....[70]....
        /*05e4*/ 	.word	0x00003470
        /*05e8*/ 	.word	0x000000ff
        /*05ec*/ 	.word	0x00000000
        /*05f0*/ 	.short	0x010a
        /*05f2*/ 	.byte	0x05
	.zero		1


	//   ....[71]....
        /*05f4*/ 	.word	0x00003500
        /*05f8*/ 	.word	0x000000ff
        /*05fc*/ 	.word	0x00000000
        /*0600*/ 	.short	0x010a
        /*0602*/ 	.byte	0x05
	.zero		1


	//   ....[72]....
        /*0604*/ 	.word	0x00003590
        /*0608*/ 	.word	0x000000ff
        /*060c*/ 	.word	0x00000000
        /*0610*/ 	.short	0x010a
        /*0612*/ 	.byte	0x05
	.zero		1


	//   ....[73]....
        /*0614*/ 	.word	0x00003630
        /*0618*/ 	.word	0x00000000
        /*061c*/ 	.word	0x00000000
        /*0620*/ 	.short	0x010a
        /*0622*/ 	.byte	0xff
	.zero		1


	//   ....[74]....
        /*0624*/ 	.word	0x00003770
        /*0628*/ 	.word	0x00000000
        /*062c*/ 	.word	0x00000160
        /*0630*/ 	.short	0x010a
        /*0632*/ 	.byte	0xff
	.zero		1


	//   ....[75]....
        /*0634*/ 	.word	0x000037d0
        /*0638*/ 	.word	0x00000004
        /*063c*/ 	.word	0x00000000
        /*0640*/ 	.short	0x0101
        /*0642*/ 	.byte	0xff
	.zero		1


	//   ....[76]....
        /*0644*/ 	.word	0x000037f0
        /*0648*/ 	.word	0x000000ff
        /*064c*/ 	.word	0x00000140
        /*0650*/ 	.short	0x010a
        /*0652*/ 	.byte	0x04
	.zero		1


	//   ....[77]....
        /*0654*/ 	.word	0x00003910
        /*0658*/ 	.word	0x00000000
        /*065c*/ 	.word	0x00000130
        /*0660*/ 	.short	0x010a
        /*0662*/ 	.byte	0xff
	.zero		1


	//   ....[78]....
        /*0664*/ 	.word	0x00003a20
        /*0668*/ 	.word	0x00000000
        /*066c*/ 	.word	0x00000000
        /*0670*/ 	.short	0x0101
        /*0672*/ 	.byte	0xff
	.zero		1


	//   ....[79]....
        /*0674*/ 	.word	0x00003ab0
        /*0678*/ 	.word	0x000000ff
        /*067c*/ 	.word	0x00000140
        /*0680*/ 	.short	0x0106
        /*0682*/ 	.byte	0x04
	.zero		1


	//   ....[80]....
        /*0684*/ 	.word	0x00003ad0
        /*0688*/ 	.word	0x000000ff
        /*068c*/ 	.word	0x00000140
        /*0690*/ 	.short	0x010a
        /*0692*/ 	.byte	0x04
	.zero		1


	//   ....[81]....
        /*0694*/ 	.word	0x00003b60
        /*0698*/ 	.word	0x000000ff
        /*069c*/ 	.word	0x00000140
        /*06a0*/ 	.short	0x0106
        /*06a2*/ 	.byte	0x07
	.zero		1


	//   ....[82]....
        /*06a4*/ 	.word	0x00003ba0
        /*06a8*/ 	.word	0x00000000
        /*06ac*/ 	.word	0x00000140
        /*06b0*/ 	.short	0x010a
        /*06b2*/ 	.byte	0xff
	.zero		1


	//   ....[83]....
        /*06b4*/ 	.word	0x00004130
        /*06b8*/ 	.word	0x00000009
        /*06bc*/ 	.word	0x00000130
        /*06c0*/ 	.short	0x010a
        /*06c2*/ 	.byte	0xff
	.zero		1


	//   ....[84]....
        /*06c4*/ 	.word	0x00004240
        /*06c8*/ 	.word	0x00000009
        /*06cc*/ 	.word	0x00000000
        /*06d0*/ 	.short	0x0101
        /*06d2*/ 	.byte	0xff
	.zero		1


	//   ....[85]....
        /*06d4*/ 	.word	0x000042b0
        /*06d8*/ 	.word	0x00000004
        /*06dc*/ 	.word	0x00000000
        /*06e0*/ 	.short	0x010a
        /*06e2*/ 	.byte	0xff
	.zero		1


	//   ....[86]....
        /*06e4*/ 	.word	0x000042d0
        /*06e8*/ 	.word	0x00000004
        /*06ec*/ 	.word	0x00000000
        /*06f0*/ 	.short	0x010a
        /*06f2*/ 	.byte	0xff
	.zero		1


	//   ....[87]....
        /*06f4*/ 	.word	0x000044e0
        /*06f8*/ 	.word	0x00000007
        /*06fc*/ 	.word	0x00000000
        /*0700*/ 	.short	0x010a
        /*0702*/ 	.byte	0xff
	.zero		1


	//   ....[88]....
        /*0704*/ 	.word	0x00004520
        /*0708*/ 	.word	0x00000008
        /*070c*/ 	.word	0x00000158
        /*0710*/ 	.short	0x010a
        /*0712*/ 	.byte	0xff
	.zero		1


	//   ....[89]....
        /*0714*/ 	.word	0x00004790
        /*0718*/ 	.word	0x00000004
        /*071c*/ 	.word	0x00000000
        /*0720*/ 	.short	0x010a
        /*0722*/ 	.byte	0xff
	.zero		1


	//   ....[90]....
        /*0724*/ 	.word	0x00004830
        /*0728*/ 	.word	0x00000005
        /*072c*/ 	.word	0x00000000
        /*0730*/ 	.short	0x010a
        /*0732*/ 	.byte	0xff
	.zero		1


	//   ....[91]....
        /*0734*/ 	.word	0x00004c40
        /*0738*/ 	.word	0x00000008
        /*073c*/ 	.word	0x00000180
        /*0740*/ 	.short	0x010a
        /*0742*/ 	.byte	0xff
	.zero		1


	//   ....[92]....
        /*0744*/ 	.word	0x00005150
        /*0748*/ 	.word	0x0000000c
        /*074c*/ 	.word	0x00000130
        /*0750*/ 	.short	0x010a
        /*0752*/ 	.byte	0xff
	.zero		1


	//   ....[93]....
        /*0754*/ 	.word	0x000052c0
        /*0758*/ 	.word	0x00000000
        /*075c*/ 	.word	0x00000000
        /*0760*/ 	.short	0x0101
        /*0762*/ 	.byte	0xff
	.zero		1


	//   ....[94]....
        /*0764*/ 	.word	0x00005750
        /*0768*/ 	.word	0x000000ff
        /*076c*/ 	.word	0x00000128
        /*0770*/ 	.short	0x010a
        /*0772*/ 	.byte	0x15
	.zero		1


	//   ....[95]....
        /*0774*/ 	.word	0x000058d0
        /*0778*/ 	.word	0x000000ff
        /*077c*/ 	.word	0x00000100
        /*0780*/ 	.short	0x010a
        /*0782*/ 	.byte	0x15
	.zero		1


	//   ....[96]....
        /*0784*/ 	.word	0x00005ae0
        /*0788*/ 	.word	0x000000ff
        /*078c*/ 	.word	0x000000e0
        /*0790*/ 	.short	0x010b
        /*0792*/ 	.byte	0x15
	.zero		1


	//   ....[97]....
        /*0794*/ 	.word	0x00005af0
        /*0798*/ 	.word	0x000000ff
        /*079c*/ 	.word	0x00000000
        /*07a0*/ 	.short	0x0101
        /*07a2*/ 	.byte	0x2e
	.zero		1


	//   ....[98]....
        /*07a4*/ 	.word	0x00005b10
        /*07a8*/ 	.word	0x000000ff
        /*07ac*/ 	.word	0x00000108
        /*07b0*/ 	.short	0x010a
        /*07b2*/ 	.byte	0x15
	.zero		1


	//   ....[99]....
        /*07b4*/ 	.word	0x00005cc0
        /*07b8*/ 	.word	0x000000ff
        /*07bc*/ 	.word	0x000000e8
        /*07c0*/ 	.short	0x010b
        /*07c2*/ 	.byte	0x15
	.zero		1


	//   ....[100]....
        /*07c4*/ 	.word	0x00005cd0
        /*07c8*/ 	.word	0x000000ff
        /*07cc*/ 	.word	0x00000000
        /*07d0*/ 	.short	0x0101
        /*07d2*/ 	.byte	0x2d
	.zero		1


	//   ....[101]....
        /*07d4*/ 	.word	0x00005cf0
        /*07d8*/ 	.word	0x000000ff
        /*07dc*/ 	.word	0x00000110
        /*07e0*/ 	.short	0x010a
        /*07e2*/ 	.byte	0x15
	.zero		1


	//   ....[102]....
        /*07e4*/ 	.word	0x00005ea0
        /*07e8*/ 	.word	0x000000ff
        /*07ec*/ 	.word	0x000000f0
        /*07f0*/ 	.short	0x010b
        /*07f2*/ 	.byte	0x15
	.zero		1


	//   ....[103]....
        /*07f4*/ 	.word	0x00005eb0
        /*07f8*/ 	.word	0x000000ff
        /*07fc*/ 	.word	0x00000000
        /*0800*/ 	.short	0x0101
        /*0802*/ 	.byte	0x26
	.zero		1


	//   ....[104]....
        /*0804*/ 	.word	0x00005ed0
        /*0808*/ 	.word	0x000000ff
        /*080c*/ 	.word	0x00000118
        /*0810*/ 	.short	0x010a
        /*0812*/ 	.byte	0x15
	.zero		1


	//   ....[105]....
        /*0814*/ 	.word	0x00006090
        /*0818*/ 	.word	0x000000ff
        /*081c*/ 	.word	0x000000f8
        /*0820*/ 	.short	0x010b
        /*0822*/ 	.byte	0x15
	.zero		1


	//   ....[106]....
        /*0824*/ 	.word	0x000060a0
        /*0828*/ 	.word	0x000000ff
        /*082c*/ 	.word	0x00000000
        /*0830*/ 	.short	0x0101
        /*0832*/ 	.byte	0x25
	.zero		1


	//   ....[107]....
        /*0834*/ 	.word	0x000060b0
        /*0838*/ 	.word	0x000000ff
        /*083c*/ 	.word	0x00000100
        /*0840*/ 	.short	0x010a
        /*0842*/ 	.byte	0x15
	.zero		1


	//   ....[108]....
        /*0844*/ 	.word	0x00006280
        /*0848*/ 	.word	0x000000ff
        /*084c*/ 	.word	0x000000e0
        /*0850*/ 	.short	0x010b
        /*0852*/ 	.byte	0x15
	.zero		1


	//   ....[109]....
        /*0854*/ 	.word	0x00006290
        /*0858*/ 	.word	0x000000ff
        /*085c*/ 	.word	0x00000000
        /*0860*/ 	.short	0x0101
        /*0862*/ 	.byte	0x2e
	.zero		1


	//   ....[110]....
        /*0864*/ 	.word	0x000062a0
        /*0868*/ 	.word	0x000000ff
        /*086c*/ 	.word	0x00000108
        /*0870*/ 	.short	0x010a
        /*0872*/ 	.byte	0x15
	.zero		1


	//   ....[111]....
        /*0874*/ 	.word	0x00006450
        /*0878*/ 	.word	0x000000ff
        /*087c*/ 	.word	0x000000e8
        /*0880*/ 	.short	0x010b
        /*0882*/ 	.byte	0x15
	.zero		1


	//   ....[112]....
        /*0884*/ 	.word	0x00006480
        /*0888*/ 	.word	0x000000ff
        /*088c*/ 	.word	0x00000000
        /*0890*/ 	.short	0x0101
        /*0892*/ 	.byte	0x2d
	.zero		1


	//   ....[113]....
        /*0894*/ 	.word	0x00006490
        /*0898*/ 	.word	0x000000ff
        /*089c*/ 	.word	0x00000110
        /*08a0*/ 	.short	0x010a
        /*08a2*/ 	.byte	0x15
	.zero		1


	//   ....[114]....
        /*08a4*/ 	.word	0x00006640
        /*08a8*/ 	.word	0x000000ff
        /*08ac*/ 	.word	0x000000f0
        /*08b0*/ 	.short	0x010b
        /*08b2*/ 	.byte	0x15
	.zero		1


	//   ....[115]....
        /*08b4*/ 	.word	0x00006650
        /*08b8*/ 	.word	0x000000ff
        /*08bc*/ 	.word	0x00000000
        /*08c0*/ 	.short	0x0101
        /*08c2*/ 	.byte	0x26
	.zero		1


	//   ....[116]....
        /*08c4*/ 	.word	0x00006660
        /*08c8*/ 	.word	0x000000ff
        /*08cc*/ 	.word	0x00000118
        /*08d0*/ 	.short	0x010a
        /*08d2*/ 	.byte	0x15
	.zero		1


	//   ....[117]....
        /*08d4*/ 	.word	0x00006890
        /*08d8*/ 	.word	0x000000ff
        /*08dc*/ 	.word	0x000000f8
        /*08e0*/ 	.short	0x010b
        /*08e2*/ 	.byte	0x15
	.zero		1


	//   ....[118]....
        /*08e4*/ 	.word	0x000068a0
        /*08e8*/ 	.word	0x000000ff
        /*08ec*/ 	.word	0x00000000
        /*08f0*/ 	.short	0x0101
        /*08f2*/ 	.byte	0x25
	.zero		1


	//   ....[119]....
        /*08f4*/ 	.word	0x000068e0
        /*08f8*/ 	.word	0x000000ff
        /*08fc*/ 	.word	0x00000100
        /*0900*/ 	.short	0x010a
        /*0902*/ 	.byte	0x15
	.zero		1


	//   ....[120]....
        /*0904*/ 	.word	0x00006900
        /*0908*/ 	.word	0x000000ff
        /*090c*/ 	.word	0x00000108
        /*0910*/ 	.short	0x010a
        /*0912*/ 	.byte	0x15
	.zero		1


	//   ....[121]....
        /*0914*/ 	.word	0x00006920
        /*0918*/ 	.word	0x000000ff
        /*091c*/ 	.word	0x00000110
        /*0920*/ 	.short	0x010a
        /*0922*/ 	.byte	0x15
	.zero		1


	//   ....[122]....
        /*0924*/ 	.word	0x00006970
        /*0928*/ 	.word	0x00000002
        /*092c*/ 	.word	0x00000118
        /*0930*/ 	.short	0x010a
        /*0932*/ 	.byte	0xff
	.zero		1


	//   ....[123]....
        /*0934*/ 	.word	0x00006cd0
        /*0938*/ 	.word	0x00000000
        /*093c*/ 	.word	0x00000130
        /*0940*/ 	.short	0x010a
        /*0942*/ 	.byte	0xff
	.zero		1


	//   ....[124]....
        /*0944*/ 	.word	0x00006da0
        /*0948*/ 	.word	0x00000000
        /*094c*/ 	.word	0x00000000
        /*0950*/ 	.short	0x0101
        /*0952*/ 	.byte	0xff
	.zero		1


	//   ....[125]....
        /*0954*/ 	.word	0x000079f0
        /*0958*/ 	.word	0x000000ff
        /*095c*/ 	.word	0x000000e0
        /*0960*/ 	.short	0x010a
        /*0962*/ 	.byte	0x2d
	.zero		1


	//   ....[126]....
        /*0964*/ 	.word	0x00007ad0
        /*0968*/ 	.word	0x000000ff
        /*096c*/ 	.word	0x00000150
        /*0970*/ 	.short	0x010a
        /*0972*/ 	.byte	0x2d
	.zero		1


	//   ....[127]....
        /*0974*/ 	.word	0x00007c40
        /*0978*/ 	.word	0x000000ff
        /*097c*/ 	.word	0x000000e0
        /*0980*/ 	.short	0x010a
        /*0982*/ 	.byte	0x2d
	.zero		1


	//   ....[128]....
        /*0984*/ 	.word	0x00007d60
        /*0988*/ 	.word	0x000000ff
        /*098c*/ 	.word	0x00000150
        /*0990*/ 	.short	0x010a
        /*0992*/ 	.byte	0x2d
	.zero		1


	//   ....[129]....
        /*0994*/ 	.word	0x000093a0
        /*0998*/ 	.word	0x00000000
        /*099c*/ 	.word	0x00000000
        /*09a0*/ 	.short	0x0101
        /*09a2*/ 	.byte	0xff
	.zero		1


	//   ....[130]....
        /*09a4*/ 	.word	0x000093b0
        /*09a8*/ 	.word	0x00000003
        /*09ac*/ 	.word	0x000000e0
        /*09b0*/ 	.short	0x010a
        /*09b2*/ 	.byte	0xff
	.zero		1


	//   ....[131]....
        /*09b4*/ 	.word	0x00009480
        /*09b8*/ 	.word	0x00000003
        /*09bc*/ 	.word	0x000000e0
        /*09c0*/ 	.short	0x010a
        /*09c2*/ 	.byte	0xff
	.zero		1


	//   ....[132]....
        /*09c4*/ 	.word	0x00009bb0
        /*09c8*/ 	.word	0x000000ff
        /*09cc*/ 	.word	0x00000000
        /*09d0*/ 	.short	0x0101
        /*09d2*/ 	.byte	0x04
	.zero		1


	//   ....[133]....
        /*09d4*/ 	.word	0x0000a9e0
        /*09d8*/ 	.word	0x0000000c
        /*09dc*/ 	.word	0x00000000
        /*09e0*/ 	.short	0x0101
        /*09e2*/ 	.byte	0xff
	.zero		1


	//   ....[134]....
        /*09e4*/ 	.word	0x0000aa40
        /*09e8*/ 	.word	0x0000000b
        /*09ec*/ 	.word	0x000000e0
        /*09f0*/ 	.short	0x010a
        /*09f2*/ 	.byte	0xff
	.zero		1


	//   ....[135]....
        /*09f4*/ 	.word	0x0000ab40
        /*09f8*/ 	.word	0x0000000b
        /*09fc*/ 	.word	0x000000e0
        /*0a00*/ 	.short	0x010a
        /*0a02*/ 	.byte	0xff
	.zero		1


	//   ....[136]....
        /*0a04*/ 	.word	0x0000c010
        /*0a08*/ 	.word	0x00000004
        /*0a0c*/ 	.word	0x00000000
        /*0a10*/ 	.short	0x0101
        /*0a12*/ 	.byte	0xff
	.zero		1


	//   ....[137]....
        /*0a14*/ 	.word	0x0000c030
        /*0a18*/ 	.word	0x00000000
        /*0a1c*/ 	.word	0x000000e0
        /*0a20*/ 	.short	0x010a
        /*0a22*/ 	.byte	0xff
	.zero		1


	//   ....[138]....
        /*0a24*/ 	.word	0x0000c0f0
        /*0a28*/ 	.word	0x00000000
        /*0a2c*/ 	.word	0x000000e0
        /*0a30*/ 	.short	0x010a
        /*0a32*/ 	.byte	0xff
	.zero		1


	//   ....[139]....
        /*0a34*/ 	.word	0x0000d630
        /*0a38*/ 	.word	0x00000000
        /*0a3c*/ 	.word	0x00000000
        /*0a40*/ 	.short	0x0101
        /*0a42*/ 	.byte	0xff
	.zero		1


	//   ....[140]....
        /*0a44*/ 	.word	0x0000d690
        /*0a48*/ 	.word	0x00000009
        /*0a4c*/ 	.word	0x000000e0
        /*0a50*/ 	.short	0x010a
        /*0a52*/ 	.byte	0xff
	.zero		1


	//   ....[141]....
        /*0a54*/ 	.word	0x0000d790
        /*0a58*/ 	.word	0x00000009
        /*0a5c*/ 	.word	0x000000e0
        /*0a60*/ 	.short	0x010a
        /*0a62*/ 	.byte	0xff
	.zero		1


	//   ....[142]....
        /*0a64*/ 	.word	0x0000ecc0
        /*0a68*/ 	.word	0x00000000
        /*0a6c*/ 	.word	0x00000000
        /*0a70*/ 	.short	0x0101
        /*0a72*/ 	.byte	0xff
	.zero		1


	//   ....[143]....
        /*0a74*/ 	.word	0x0000ece0
        /*0a78*/ 	.word	0x00000009
        /*0a7c*/ 	.word	0x000000e0
        /*0a80*/ 	.short	0x010a
        /*0a82*/ 	.byte	0xff
	.zero		1


	//   ....[144]....
        /*0a84*/ 	.word	0x0000eda0
        /*0a88*/ 	.word	0x00000009
        /*0a8c*/ 	.word	0x000000e0
        /*0a90*/ 	.short	0x010a
        /*0a92*/ 	.byte	0xff
	.zero		1


	//   ....[145]....
        /*0a94*/ 	.word	0x00010360
        /*0a98*/ 	.word	0x00000004
        /*0a9c*/ 	.word	0x00000000
        /*0aa0*/ 	.short	0x0101
        /*0aa2*/ 	.byte	0xff
	.zero		1


	//   ....[146]....
        /*0aa4*/ 	.word	0x00010380
        /*0aa8*/ 	.word	0x00000000
        /*0aac*/ 	.word	0x000000e0
        /*0ab0*/ 	.short	0x010a
        /*0ab2*/ 	.byte	0xff
	.zero		1


	//   ....[147]....
        /*0ab4*/ 	.word	0x00010440
        /*0ab8*/ 	.word	0x00000000
        /*0abc*/ 	.word	0x000000e0
        /*0ac0*/ 	.short	0x010a
        /*0ac2*/ 	.byte	0xff
	.zero		1


	//   ....[148]....
        /*0ac4*/ 	.word	0x00011950
        /*0ac8*/ 	.word	0x00000000
        /*0acc*/ 	.word	0x00000000
        /*0ad0*/ 	.short	0x0101
        /*0ad2*/ 	.byte	0xff
	.zero		1


	//   ....[149]....
        /*0ad4*/ 	.word	0x00011970
        /*0ad8*/ 	.word	0x00000003
        /*0adc*/ 	.word	0x000000e0
        /*0ae0*/ 	.short	0x010a
        /*0ae2*/ 	.byte	0xff
	.zero		1


	//   ....[150]....
        /*0ae4*/ 	.word	0x00011a20
        /*0ae8*/ 	.word	0x00000003
        /*0aec*/ 	.word	0x000000e0
        /*0af0*/ 	.short	0x010a
        /*0af2*/ 	.byte	0xff
	.zero		1


	//   ....[151]....
        /*0af4*/ 	.word	0x00012f40
        /*0af8*/ 	.word	0x00000000
        /*0afc*/ 	.word	0x00000000
        /*0b00*/ 	.short	0x0101
        /*0b02*/ 	.byte	0xff
	.zero		1


	//   ....[152]....
        /*0b04*/ 	.word	0x00013040
        /*0b08*/ 	.word	0x000000ff
        /*0b0c*/ 	.word	0x00000180
        /*0b10*/ 	.short	0x0101
        /*0b12*/ 	.byte	0x2d
	.zero		1


	//   ....[153]....
        /*0b14*/ 	.word	0x000131f0
        /*0b18*/ 	.word	0x000000ff
        /*0b1c*/ 	.word	0x00000000
        /*0b20*/ 	.short	0x0101
        /*0b22*/ 	.byte	0x06
	.zero		1


	//   ....[154]....
        /*0b24*/ 	.word	0x00013210
        /*0b28*/ 	.word	0x00000000
        /*0b2c*/ 	.word	0x00000170
        /*0b30*/ 	.short	0x010a
        /*0b32*/ 	.byte	0xff
	.zero		1


	//   ....[155]....
        /*0b34*/ 	.word	0x00013270
        /*0b38*/ 	.word	0x00000000
        /*0b3c*/ 	.word	0x00000070
        /*0b40*/ 	.short	0x010a
        /*0b42*/ 	.byte	0xff
	.zero		1


	//   ....[156]....
        /*0b44*/ 	.word	0x000132d0
        /*0b48*/ 	.word	0x00000000
        /*0b4c*/ 	.word	0x00000070
        /*0b50*/ 	.short	0x010a
        /*0b52*/ 	.byte	0xff
	.zero		1


	//   ....[157]....
        /*0b54*/ 	.word	0x00013320
        /*0b58*/ 	.word	0x00000003
        /*0b5c*/ 	.word	0x00000130
        /*0b60*/ 	.short	0x010a
        /*0b62*/ 	.byte	0xff
	.zero		1


	//   ....[158]....
        /*0b64*/ 	.word	0x00013380
        /*0b68*/ 	.word	0x00000000
        /*0b6c*/ 	.word	0x00000000
        /*0b70*/ 	.short	0x010a
        /*0b72*/ 	.byte	0xff
	.zero		1


	//   ....[159]....
        /*0b74*/ 	.word	0x000133e0
        /*0b78*/ 	.word	0x00000000
        /*0b7c*/ 	.word	0x00000000
        /*0b80*/ 	.short	0x010a
        /*0b82*/ 	.byte	0xff
	.zero		1


	//   ....[160]....
        /*0b84*/ 	.word	0x00013440
        /*0b88*/ 	.word	0x00000000
        /*0b8c*/ 	.word	0x00000000
        /*0b90*/ 	.short	0x010a
        /*0b92*/ 	.byte	0xff
	.zero		1


	//   ....[161]....
        /*0b94*/ 	.word	0x000134a0
        /*0b98*/ 	.word	0x00000000
        /*0b9c*/ 	.word	0x00000000
        /*0ba0*/ 	.short	0x010a
        /*0ba2*/ 	.byte	0xff
	.zero		1


	//   ....[162]....
        /*0ba4*/ 	.word	0x00013500
        /*0ba8*/ 	.word	0x00000000
        /*0bac*/ 	.word	0x00000000
        /*0bb0*/ 	.short	0x010a
        /*0bb2*/ 	.byte	0xff
	.zero		1


	//   ....[163]....
        /*0bb4*/ 	.word	0x00013560
        /*0bb8*/ 	.word	0x00000000
        /*0bbc*/ 	.word	0x00000000
        /*0bc0*/ 	.short	0x010a
        /*0bc2*/ 	.byte	0xff
	.zero		1


	//   ....[164]....
        /*0bc4*/ 	.word	0x000135c0
        /*0bc8*/ 	.word	0x00000000
        /*0bcc*/ 	.word	0x00000000
        /*0bd0*/ 	.short	0x010a
        /*0bd2*/ 	.byte	0xff
	.zero		1


	//   ....[165]....
        /*0bd4*/ 	.word	0x00013620
        /*0bd8*/ 	.word	0x00000000
        /*0bdc*/ 	.word	0x00000000
        /*0be0*/ 	.short	0x010a
        /*0be2*/ 	.byte	0xff
	.zero		1


	//   ....[166]....
        /*0be4*/ 	.word	0x00013680
        /*0be8*/ 	.word	0x00000000
        /*0bec*/ 	.word	0x00000000
        /*0bf0*/ 	.short	0x010a
        /*0bf2*/ 	.byte	0xff
	.zero		1


	//   ....[167]....
        /*0bf4*/ 	.word	0x000136e0
        /*0bf8*/ 	.word	0x00000000
        /*0bfc*/ 	.word	0x00000000
        /*0c00*/ 	.short	0x010a
        /*0c02*/ 	.byte	0xff
	.zero		1


	//   ....[168]....
        /*0c04*/ 	.word	0x00013740
        /*0c08*/ 	.word	0x00000000
        /*0c0c*/ 	.word	0x00000000
        /*0c10*/ 	.short	0x010a
        /*0c12*/ 	.byte	0xff
	.zero		1


	//   ....[169]....
        /*0c14*/ 	.word	0x000137a0
        /*0c18*/ 	.word	0x00000000
        /*0c1c*/ 	.word	0x00000000
        /*0c20*/ 	.short	0x010a
        /*0c22*/ 	.byte	0xff
	.zero		1


	//   ....[170]....
        /*0c24*/ 	.word	0x00013800
        /*0c28*/ 	.word	0x00000000
        /*0c2c*/ 	.word	0x00000000
        /*0c30*/ 	.short	0x010a
        /*0c32*/ 	.byte	0xff
	.zero		1


	//   ....[171]....
        /*0c34*/ 	.word	0x00013850
        /*0c38*/ 	.word	0x00000000
        /*0c3c*/ 	.word	0x00000160
        /*0c40*/ 	.short	0x010a
        /*0c42*/ 	.byte	0xff
	.zero		1


	//   ....[172]....
        /*0c44*/ 	.word	0x000138b0
        /*0c48*/ 	.word	0x00000000
        /*0c4c*/ 	.word	0x00000140
        /*0c50*/ 	.short	0x010a
        /*0c52*/ 	.byte	0xff
	.zero		1


	//   ....[173]....
        /*0c54*/ 	.word	0x00013900
        /*0c58*/ 	.word	0x00000000
        /*0c5c*/ 	.word	0x00000130
        /*0c60*/ 	.short	0x010a
        /*0c62*/ 	.byte	0xff
	.zero		1


	//   ....[174]....
        /*0c64*/ 	.word	0x00013960
        /*0c68*/ 	.word	0x00000000
        /*0c6c*/ 	.word	0x00000140
        /*0c70*/ 	.short	0x010a
        /*0c72*/ 	.byte	0xff
	.zero		1


	//   ....[175]....
        /*0c74*/ 	.word	0x000139b0
        /*0c78*/ 	.word	0x00000009
        /*0c7c*/ 	.word	0x00000130
        /*0c80*/ 	.short	0x010a
        /*0c82*/ 	.byte	0xff
	.zero		1


	//   ....[176]....
        /*0c84*/ 	.word	0x00013a00
        /*0c88*/ 	.word	0x00000004
        /*0c8c*/ 	.word	0x00000000
        /*0c90*/ 	.short	0x010a
        /*0c92*/ 	.byte	0xff
	.zero		1


	//   ....[177]....
        /*0c94*/ 	.word	0x00013a50
        /*0c98*/ 	.word	0x00000008
        /*0c9c*/ 	.word	0x00000158
        /*0ca0*/ 	.short	0x010a
        /*0ca2*/ 	.byte	0xff
	.zero		1


	//   ....[178]....
        /*0ca4*/ 	.word	0x00013aa0
        /*0ca8*/ 	.word	0x00000004
        /*0cac*/ 	.word	0x00000000
        /*0cb0*/ 	.short	0x010a
        /*0cb2*/ 	.byte	0xff
	.zero		1


	//   ....[179]....
        /*0cb4*/ 	.word	0x00013af0
        /*0cb8*/ 	.word	0x00000008
        /*0cbc*/ 	.word	0x00000180
        /*0cc0*/ 	.short	0x010a
        /*0cc2*/ 	.byte	0xff
	.zero		1


	//   ....[180]....
        /*0cc4*/ 	.word	0x00013b40
        /*0cc8*/ 	.word	0x0000000c
        /*0ccc*/ 	.word	0x00000130
        /*0cd0*/ 	.short	0x010a
        /*0cd2*/ 	.byte	0xff
	.zero		1


	//   ....[181]....
        /*0cd4*/ 	.word	0x00013ba0
        /*0cd8*/ 	.word	0x00000000
        /*0cdc*/ 	.word	0x00000128
        /*0ce0*/ 	.short	0x010a
        /*0ce2*/ 	.byte	0xff
	.zero		1


	//   ....[182]....
        /*0ce4*/ 	.word	0x00013c00
        /*0ce8*/ 	.word	0x00000009
        /*0cec*/ 	.word	0x00000100
        /*0cf0*/ 	.short	0x010a
        /*0cf2*/ 	.byte	0xff
	.zero		1


	//   ....[183]....
        /*0cf4*/ 	.word	0x00013c60
        /*0cf8*/ 	.word	0x00000009
        /*0cfc*/ 	.word	0x00000108
        /*0d00*/ 	.short	0x010a
        /*0d02*/ 	.byte	0xff
	.zero		1


	//   ....[184]....
        /*0d04*/ 	.word	0x00013cc0
        /*0d08*/ 	.word	0x00000009
        /*0d0c*/ 	.word	0x00000110
        /*0d10*/ 	.short	0x010a
        /*0d12*/ 	.byte	0xff
	.zero		1


	//   ....[185]....
        /*0d14*/ 	.word	0x00013d20
        /*0d18*/ 	.word	0x00000009
        /*0d1c*/ 	.word	0x00000118
        /*0d20*/ 	.short	0x010a
        /*0d22*/ 	.byte	0xff
	.zero		1


	//   ....[186]....
        /*0d24*/ 	.word	0x00013d80
        /*0d28*/ 	.word	0x00000000
        /*0d2c*/ 	.word	0x00000100
        /*0d30*/ 	.short	0x010a
        /*0d32*/ 	.byte	0xff
	.zero		1


	//   ....[187]....
        /*0d34*/ 	.word	0x00013de0
        /*0d38*/ 	.word	0x00000000
        /*0d3c*/ 	.word	0x00000108
        /*0d40*/ 	.short	0x010a
        /*0d42*/ 	.byte	0xff
	.zero		1


	//   ....[188]....
        /*0d44*/ 	.word	0x00013e40
        /*0d48*/ 	.word	0x00000000
        /*0d4c*/ 	.word	0x00000110
        /*0d50*/ 	.short	0x010a
        /*0d52*/ 	.byte	0xff
	.zero		1


	//   ....[189]....
        /*0d54*/ 	.word	0x00013ea0
        /*0d58*/ 	.word	0x00000000
        /*0d5c*/ 	.word	0x00000118
        /*0d60*/ 	.short	0x010a
        /*0d62*/ 	.byte	0xff
	.zero		1


	//   ....[190]....
        /*0d64*/ 	.word	0x00013f00
        /*0d68*/ 	.word	0x00000003
        /*0d6c*/ 	.word	0x00000100
        /*0d70*/ 	.short	0x010a
        /*0d72*/ 	.byte	0xff
	.zero		1


	//   ....[191]....
        /*0d74*/ 	.word	0x00013f60
        /*0d78*/ 	.word	0x00000003
        /*0d7c*/ 	.word	0x00000108
        /*0d80*/ 	.short	0x010a
        /*0d82*/ 	.byte	0xff
	.zero		1


	//   ....[192]....
        /*0d84*/ 	.word	0x00013fc0
        /*0d88*/ 	.word	0x00000003
        /*0d8c*/ 	.word	0x00000110
        /*0d90*/ 	.short	0x010a
        /*0d92*/ 	.byte	0xff
	.zero		1


	//   ....[193]....
        /*0d94*/ 	.word	0x00014010
        /*0d98*/ 	.word	0x00000000
        /*0d9c*/ 	.word	0x00000130
        /*0da0*/ 	.short	0x010a
        /*0da2*/ 	.byte	0xff
	.zero		1


	//   ....[194]....
        /*0da4*/ 	.word	0x00014070
        /*0da8*/ 	.word	0x00000003
        /*0dac*/ 	.word	0x000000e0
        /*0db0*/ 	.short	0x010a
        /*0db2*/ 	.byte	0xff
	.zero		1


	//   ....[195]....
        /*0db4*/ 	.word	0x000140d0
        /*0db8*/ 	.word	0x00000003
        /*0dbc*/ 	.word	0x00000150
        /*0dc0*/ 	.short	0x010a
        /*0dc2*/ 	.byte	0xff
	.zero		1


	//   ....[196]....
        /*0dc4*/ 	.word	0x00014120
        /*0dc8*/ 	.word	0x00000003
        /*0dcc*/ 	.word	0x000000e0
        /*0dd0*/ 	.short	0x010a
        /*0dd2*/ 	.byte	0xff
	.zero		1


	//   ....[197]....
        /*0dd4*/ 	.word	0x00014170
        /*0dd8*/ 	.word	0x0000000b
        /*0ddc*/ 	.word	0x000000e0
        /*0de0*/ 	.short	0x010a
        /*0de2*/ 	.byte	0xff
	.zero		1


	//   ....[198]....
        /*0de4*/ 	.word	0x000141c0
        /*0de8*/ 	.word	0x00000000
        /*0dec*/ 	.word	0x000000e0
        /*0df0*/ 	.short	0x010a
        /*0df2*/ 	.byte	0xff
	.zero		1


	//   ....[199]....
        /*0df4*/ 	.word	0x00014210
        /*0df8*/ 	.word	0x00000009
        /*0dfc*/ 	.word	0x000000e0
        /*0e00*/ 	.short	0x010a
        /*0e02*/ 	.byte	0xff
	.zero		1


	//   ....[200]....
        /*0e04*/ 	.word	0x00014260
        /*0e08*/ 	.word	0x00000009
        /*0e0c*/ 	.word	0x000000e0
        /*0e10*/ 	.short	0x010a
        /*0e12*/ 	.byte	0xff
	.zero		1


	//   ....[201]....
        /*0e14*/ 	.word	0x000142b0
        /*0e18*/ 	.word	0x00000000
        /*0e1c*/ 	.word	0x000000e0
        /*0e20*/ 	.short	0x010a
        /*0e22*/ 	.byte	0xff
	.zero		1


	//   ....[202]....
        /*0e24*/ 	.word	0x00014300
        /*0e28*/ 	.word	0x00000003
        /*0e2c*/ 	.word	0x000000e0
        /*0e30*/ 	.short	0x010a
        /*0e32*/ 	.byte	0xff
	.zero		1


	//----- nvinfo : EIATTR_NUM_MBARRIERS
	.align		4
.L_47:
        /*0e34*/ 	.byte	0x03, 0x38
        /*0e36*/ 	.short	0x0031


	//----- nvinfo : EIATTR_EXIT_INSTR_OFFSETS
	.align		4
        /*0e38*/ 	.byte	0x04, 0x1c
        /*0e3a*/ 	.short	(.L_49 - .L_48)


	//   ....[0]....
.L_48:
        /*0e3c*/ 	.word	0x00003660


	//   ....[1]....
        /*0e40*/ 	.word	0x00003b70


	//   ....[2]....
        /*0e44*/ 	.word	0x00003bd0


	//   ....[3]....
        /*0e48*/ 	.word	0x00004ea0


	//   ....[4]....
        /*0e4c*/ 	.word	0x000069a0


	//   ....[5]....
        /*0e50*/ 	.word	0x000069e0


	//   ....[6]....
        /*0e54*/ 	.word	0x000130e0


	//   ....[7]....
        /*0e58*/ 	.word	0x00013150


	//   ....[8]....
        /*0e5c*/ 	.word	0x00013180


	//   ....[9]....
        /*0e60*/ 	.word	0x00013200


	//----- nvinfo : EIATTR_MAX_THREADS
	.align		4
.L_49:
        /*0e64*/ 	.byte	0x04, 0x05
        /*0e66*/ 	.short	(.L_51 - .L_50)
.L_50:
        /*0e68*/ 	.word	0x00000100
        /*0e6c*/ 	.word	0x00000001
        /*0e70*/ 	.word	0x00000001


	//----- nvinfo : EIATTR_CRS_STACK_SIZE
	.align		4
.L_51:
        /*0e74*/ 	.byte	0x04, 0x1e
        /*0e76*/ 	.short	(.L_53 - .L_52)
.L_52:
        /*0e78*/ 	.word	0x00000000


	//----- nvinfo : EIATTR_CBANK_PARAM_SIZE
	.align		4
.L_53:
        /*0e7c*/ 	.byte	0x03, 0x19
        /*0e7e*/ 	.short	0x0c00


	//----- nvinfo : EIATTR_PARAM_CBANK
	.align		4
        /*0e80*/ 	.byte	0x04, 0x0a
        /*0e82*/ 	.short	(.L_55 - .L_54)
	.align		4
.L_54:
        /*0e84*/ 	.word	index@(.nv.constant0._ZN7cutlass13device_kernelINS_4gemm6kernel13GemmUniversalIN4cute5tupleIJiiiiEEENS1_10collective13CollectiveMmaINS1_46MainloopSm100TmaUmmaWarpSpecializedBlockScaledILi14ELi2ELi1ENS5_IJNS4_1CILi2EEENSA_ILi4EEENSA_ILi1EEEEEEEENS5_IJNSA_ILi128EEENSA_ILi256EEENSA_ILi64EEEEEENS5_IJNS_12float_e2m1_tENS_13float_ue4m3_tEEEENS5_IJNS5_IJlSD_lEEENS4_6LayoutINS5_IJNS5_IJNS5_IJNSA_ILi32EEESC_EEEiEEENS5_IJNS5_IJNSA_ILi16EEESC_EEEiEEENS5_IJSD_iEEEEEENS5_IJSU_NS5_IJNS5_IJNSA_ILi0EEESD_EEENSA_ILi512EEEEEENS5_IJSX_iEEEEEEEEEEESM_S14_NS4_8TiledMMAINS4_8MMA_AtomIJNS4_17SM100_MMA_MXF4_SSISK_SK_fSL_Li128ELi256ELi16ELNS4_4UMMA5MajorE0ELS19_0ELNS18_7ScaleInE0ELS1A_0EEEEEENSO_INS5_IJSD_SD_SD_EEENS5_IJSX_SX_SX_EEEEENS5_IJNS4_10UnderscoreES1G_S1G_EEEEENS5_IJNS4_23SM90_TMA_LOAD_MULTICASTES1J_EEENS5_IJNS4_14ComposedLayoutINS4_7SwizzleILi1ELi4ELi3EEENS4_18smem_ptr_flag_bitsILi4EEENSO_INS5_IJNSA_ILi8EEESI_EEENS5_IJSI_SD_EEEEEEENSO_INS5_IJNS5_IJNS5_IJSQ_SD_EEEST_EEESD_NS5_IJSD_SD_EEEEEENS5_IJNS5_IJNS5_IJST_SZ_EEESY_EEESX_NS5_IJSC_SZ_EEEEEEEEEEEvNS4_8identityES1K_NS5_IJS1U_NSO_INS5_IJNS5_IJNS5_IJSQ_SB_EEEST_EEESD_S1X_EEENS5_IJS20_SX_NS5_IJSC_NSA_ILi1024EEEEEEEEEEEEEEvS25_EENS_8epilogue10collective18CollectiveEpilogueINS2F_23Sm100TmaWarpSpecializedILi4ELi2ELi32ELb1ELb0EEEJNS5_IJSI_SH_SI_EEENS5_IJNSO_ISI_SD_EENSO_INS5_IJSP_SB_EEENS5_IJSD_SG_EEEEEEEENS_10bfloat16_tESN_S2Q_SN_NS2F_6fusion15FusionCallbacksIS2J_NS2R_17LinearCombinationIS2Q_fS2Q_fLNS_15FloatRoundStyleE2EEES2K_S2P_JEEENS4_5SM1004TMEM4LOAD26SM100_TMEM_LOAD_32dp32b32xENS4_13SM90_TMA_LOADENS1L_INS1M_ILi2ELi4ELi3EEENS1O_ILi16EEENSO_INS5_IJS1Q_SP_EEENS5_IJSP_SD_EEEEEEENS4_39AutoVectorizingCopyWithAssumedAlignmentILi128EEENS4_14SM90_TMA_STOREES37_S39_S39_EEEvvEEEEvNT_6ParamsE)
        /*0e88*/ 	.short	0x0380
        /*0e8a*/ 	.short	0x0c00


	//----- nvinfo : EIATTR_SW_WAR
	.align		4
.L_55:
        /*0e8c*/ 	.byte	0x04, 0x36
        /*0e8e*/ 	.short	(.L_57 - .L_56)
.L_56:
        /*0e90*/ 	.word	0x00000008
.L_57:


//--------------------- .nv.callgraph             --------------------------
	.section	.nv.callgraph,"",@"SHT_CUDA_CALLGRAPH"
	.align	4
	.sectionentsize	8
	.align		4
        /*0000*/ 	.word	0x00000000
	.align		4
        /*0004*/ 	.word	0xffffffff
	.align		4
        /*0008*/ 	.word	index@(_ZN7cutlass13device_kernelINS_4gemm6kernel13GemmUniversalIN4cute5tupleIJiiiiEEENS1_10collective13CollectiveMmaINS1_46MainloopSm100TmaUmmaWarpSpecializedBlockScaledILi14ELi2ELi1ENS5_IJNS4_1CILi2EEENSA_ILi4EEENSA_ILi1EEEEEEEENS5_IJNSA_ILi128EEENSA_ILi256EEENSA_ILi64EEEEEENS5_IJNS_12float_e2m1_tENS_13float_ue4m3_tEEEENS5_IJNS5_IJlSD_lEEENS4_6LayoutINS5_IJNS5_IJNS5_IJNSA_ILi32EEESC_EEEiEEENS5_IJNS5_IJNSA_ILi16EEESC_EEEiEEENS5_IJSD_iEEEEEENS5_IJSU_NS5_IJNS5_IJNSA_ILi0EEESD_EEENSA_ILi512EEEEEENS5_IJSX_iEEEEEEEEEEESM_S14_NS4_8TiledMMAINS4_8MMA_AtomIJNS4_17SM100_MMA_MXF4_SSISK_SK_fSL_Li128ELi256ELi16ELNS4_4UMMA5MajorE0ELS19_0ELNS18_7ScaleInE0ELS1A_0EEEEEENSO_INS5_IJSD_SD_SD_EEENS5_IJSX_SX_SX_EEEEENS5_IJNS4_10UnderscoreES1G_S1G_EEEEENS5_IJNS4_23SM90_TMA_LOAD_MULTICASTES1J_EEENS5_IJNS4_14ComposedLayoutINS4_7SwizzleILi1ELi4ELi3EEENS4_18smem_ptr_flag_bitsILi4EEENSO_INS5_IJNSA_ILi8EEESI_EEENS5_IJSI_SD_EEEEEEENSO_INS5_IJNS5_IJNS5_IJSQ_SD_EEEST_EEESD_NS5_IJSD_SD_EEEEEENS5_IJNS5_IJNS5_IJST_SZ_EEESY_EEESX_NS5_IJSC_SZ_EEEEEEEEEEEvNS4_8identityES1K_NS5_IJS1U_NSO_INS5_IJNS5_IJNS5_IJSQ_SB_EEEST_EEESD_S1X_EEENS5_IJS20_SX_NS5_IJSC_NSA_ILi1024EEEEEEEEEEEEEEvS25_EENS_8epilogue10collective18CollectiveEpilogueINS2F_23Sm100TmaWarpSpecializedILi4ELi2ELi32ELb1ELb0EEEJNS5_IJSI_SH_SI_EEENS5_IJNSO_ISI_SD_EENSO_INS5_IJSP_SB_EEENS5_IJSD_SG_EEEEEEEENS_10bfloat16_tESN_S2Q_SN_NS2F_6fusion15FusionCallbacksIS2J_NS2R_17LinearCombinationIS2Q_fS2Q_fLNS_15FloatRoundStyleE2EEES2K_S2P_JEEENS4_5SM1004TMEM4LOAD26SM100_TMEM_LOAD_32dp32b32xENS4_13SM90_TMA_LOADENS1L_INS1M_ILi2ELi4ELi3EEENS1O_ILi16EEENSO_INS5_IJS1Q_SP_EEENS5_IJSP_SD_EEEEEEENS4_39AutoVectorizingCopyWithAssumedAlignmentILi128EEENS4_14SM90_TMA_STOREES37_S39_S39_EEEvvEEEEvNT_6ParamsE)
	.align		4
        /*000c*/ 	.word	index@(__assertfail)
	.align		4
        /*0010*/ 	.word	0x00000000
	.align		4
        /*0014*/ 	.word	0xfffffffe
	.align		4
        /*0018*/ 	.word	0x00000000
	.align		4
        /*001c*/ 	.word	0xfffffffd
	.align		4
        /*0020*/ 	.word	0x00000000
	.align		4
        /*0024*/ 	.word	0xfffffffc


//--------------------- .nv.constant4             --------------------------
	.section	.nv.constant4,"a",@progbits
	.align	8
	.align		8
.nv.constant4:
        /*0000*/ 	.dword	__assertfail
	.align		8
        /*0008*/ 	.dword	__unnamed_1
	.align		8
        /*0010*/ 	.dword	__unnamed_2
	.align		8
        /*0018*/ 	.dword	_ZN40_INTERNAL_43604fa1_4_k_cu_3535395e_205704cuda3std3__45__cpo5beginE
	.align		8
        /*0020*/ 	.dword	_ZN40_INTERNAL_43604fa1_4_k_cu_3535395e_205704cuda3std3__45__cpo3endE
	.align		8
        /*0028*/ 	.dword	_ZN40_INTERNAL_43604fa1_4_k_cu_3535395e_205704cuda3std3__45__cpo6cbeginE
	.align		8
        /*0030*/ 	.dword	_ZN40_INTERNAL_43604fa1_4_k_cu_3535395e_205704cuda3std3__45__cpo4cendE
	.align		8
        /*0038*/ 	.dword	_ZN40_INTERNAL_43604fa1_4_k_cu_3535395e_205704cuda3std3__442_GLOBAL__N__43604fa1_4_k_cu_3535395e_205706ignoreE
	.align		8
        /*0040*/ 	.dword	_ZN40_INTERNAL_43604fa1_4_k_cu_3535395e_205704cuda3std3__419piecewise_constructE
	.align		8
        /*0048*/ 	.dword	_ZN40_INTERNAL_43604fa1_4_k_cu_3535395e_205704cuda3std3__48in_placeE
	.align		8
        /*0050*/ 	.dword	_ZN40_INTERNAL_43604fa1_4_k_cu_3535395e_205704cuda3std6ranges3__45__cpo4swapE
	.align		8
        /*0058*/ 	.dword	_ZN40_INTERNAL_43604fa1_4_k_cu_3535395e_205704cuda3std6ranges3__45__cpo9iter_moveE
	.align		8
        /*0060*/ 	.dword	_ZN40_INTERNAL_43604fa1_4_k_cu_3535395e_205704cute7productE
	.align		8
        /*0068*/ 	.dword	_ZN40_INTERNAL_43604fa1_4_k_cu_3535395e_205704cute1_E
	.align		8
        /*0070*/ 	.dword	$str$25
	.align		8
        /*0078*/ 	.dword	$str$26
	.align		8
        /*0080*/ 	.dword	$str$29
	.align		8
        /*0088*/ 	.dword	$str$30


//--------------------- .text._ZN7cutlass13device_kernelINS_4gemm6kernel13GemmUniversalIN4cute5tupleIJiiiiEEENS1_10collective13CollectiveMmaINS1_46MainloopSm100TmaUmmaWarpSpecializedBlockScaledILi14ELi2ELi1ENS5_IJNS4_1CILi2EEENSA_ILi4EEENSA_ILi1EEEEEEEENS5_IJNSA_ILi128EEENSA_ILi256EEENSA_ILi64EEEEEENS5_IJNS_12float_e2m1_tENS_13float_ue4m3_tEEEENS5_IJNS5_IJlSD_lEEENS4_6LayoutINS5_IJNS5_IJNS5_IJNSA_ILi32EEESC_EEEiEEENS5_IJNS5_IJNSA_ILi16EEESC_EEEiEEENS5_IJSD_iEEEEEENS5_IJSU_NS5_IJNS5_IJNSA_ILi0EEESD_EEENSA_ILi512EEEEEENS5_IJSX_iEEEEEEEEEEESM_S14_NS4_8TiledMMAINS4_8MMA_AtomIJNS4_17SM100_MMA_MXF4_SSISK_SK_fSL_Li128ELi256ELi16ELNS4_4UMMA5MajorE0ELS19_0ELNS18_7ScaleInE0ELS1A_0EEEEEENSO_INS5_IJSD_SD_SD_EEENS5_IJSX_SX_SX_EEEEENS5_IJNS4_10UnderscoreES1G_S1G_EEEEENS5_IJNS4_23SM90_TMA_LOAD_MULTICASTES1J_EEENS5_IJNS4_14ComposedLayoutINS4_7SwizzleILi1ELi4ELi3EEENS4_18smem_ptr_flag_bitsILi4EEENSO_INS5_IJNSA_ILi8EEESI_EEENS5_IJSI_SD_EEEEEEENSO_INS5_IJNS5_IJNS5_IJSQ_SD_EEEST_EEESD_NS5_IJSD_SD_EEEEEENS5_IJNS5_IJNS5_IJST_SZ_EEESY_EEESX_NS5_IJSC_SZ_EEEEEEEEEEEvNS4_8identityES1K_NS5_IJS1U_NSO_INS5_IJNS5_IJNS5_IJSQ_SB_EEEST_EEESD_S1X_EEENS5_IJS20_SX_NS5_IJSC_NSA_ILi1024EEEEEEEEEEEEEEvS25_EENS_8epilogue10collective18CollectiveEpilogueINS2F_23Sm100TmaWarpSpecializedILi4ELi2ELi32ELb1ELb0EEEJNS5_IJSI_SH_SI_EEENS5_IJNSO_ISI_SD_EENSO_INS5_IJSP_SB_EEENS5_IJSD_SG_EEEEEEEENS_10bfloat16_tESN_S2Q_SN_NS2F_6fusion15FusionCallbacksIS2J_NS2R_17LinearCombinationIS2Q_fS2Q_fLNS_15FloatRoundStyleE2EEES2K_S2P_JEEENS4_5SM1004TMEM4LOAD26SM100_TMEM_LOAD_32dp32b32xENS4_13SM90_TMA_LOADENS1L_INS1M_ILi2ELi4ELi3EEENS1O_ILi16EEENSO_INS5_IJS1Q_SP_EEENS5_IJSP_SD_EEEEEEENS4_39AutoVectorizingCopyWithAssumedAlignmentILi128EEENS4_14SM90_TMA_STOREES37_S39_S39_EEEvvEEEEvNT_6ParamsE --------------------------
	.section	.text._ZN7cutlass13device_kernelINS_4gemm6kernel13GemmUniversalIN4cute5tupleIJiiiiEEENS1_10collective13CollectiveMmaINS1_46MainloopSm100TmaUmmaWarpSpecializedBlockScaledILi14ELi2ELi1ENS5_IJNS4_1CILi2EEENSA_ILi4EEENSA_ILi1EEEEEEEENS5_IJNSA_ILi128EEENSA_ILi256EEENSA_ILi64EEEEEENS5_IJNS_12float_e2m1_tENS_13float_ue4m3_tEEEENS5_IJNS5_IJlSD_lEEENS4_6LayoutINS5_IJNS5_IJNS5_IJNSA_ILi32EEESC_EEEiEEENS5_IJNS5_IJNSA_ILi16EEESC_EEEiEEENS5_IJSD_iEEEEEENS5_IJSU_NS5_IJNS5_IJNSA_ILi0EEESD_EEENSA_ILi512EEEEEENS5_IJSX_iEEEEEEEEEEESM_S14_NS4_8TiledMMAINS4_8MMA_AtomIJNS4_17SM100_MMA_MXF4_SSISK_SK_fSL_Li128ELi256ELi16ELNS4_4UMMA5MajorE0ELS19_0ELNS18_7ScaleInE0ELS1A_0EEEEEENSO_INS5_IJSD_SD_SD_EEENS5_IJSX_SX_SX_EEEEENS5_IJNS4_10UnderscoreES1G_S1G_EEEEENS5_IJNS4_23SM90_TMA_LOAD_MULTICASTES1J_EEENS5_IJNS4_14ComposedLayoutINS4_7SwizzleILi1ELi4ELi3EEENS4_18smem_ptr_flag_bitsILi4EEENSO_INS5_IJNSA_ILi8EEESI_EEENS5_IJSI_SD_EEEEEEENSO_INS5_IJNS5_IJNS5_IJSQ_SD_EEEST_EEESD_NS5_IJSD_SD_EEEEEENS5_IJNS5_IJNS5_IJST_SZ_EEESY_EEESX_NS5_IJSC_SZ_EEEEEEEEEEEvNS4_8identityES1K_NS5_IJS1U_NSO_INS5_IJNS5_IJNS5_IJSQ_SB_EEEST_EEESD_S1X_EEENS5_IJS20_SX_NS5_IJSC_NSA_ILi1024EEEEEEEEEEEEEEvS25_EENS_8epilogue10collective18CollectiveEpilogueINS2F_23Sm100TmaWarpSpecializedILi4ELi2ELi32ELb1ELb0EEEJNS5_IJSI_SH_SI_EEENS5_IJNSO_ISI_SD_EENSO_INS5_IJSP_SB_EEENS5_IJSD_SG_EEEEEEEENS_10bfloat16_tESN_S2Q_SN_NS2F_6fusion15FusionCallbacksIS2J_NS2R_17LinearCombinationIS2Q_fS2Q_fLNS_15FloatRoundStyleE2EEES2K_S2P_JEEENS4_5SM1004TMEM4LOAD26SM100_TMEM_LOAD_32dp32b32xENS4_13SM90_TMA_LOADENS1L_INS1M_ILi2ELi4ELi3EEENS1O_ILi16EEENSO_INS5_IJS1Q_SP_EEENS5_IJSP_SD_EEEEEEENS4_39AutoVectorizingCopyWithAssumedAlignmentILi128EEENS4_14SM90_TMA_STOREES37_S39_S39_EEEvvEEEEvNT_6ParamsE,"ax",@progbits
	.align	128
.text._ZN7cutlass13device_kernelINS_4gemm6kernel13GemmUniversalIN4cute5tupleIJiiiiEEENS1_10collective13CollectiveMmaINS1_46MainloopSm100TmaUmmaWarpSpecializedBlockScaledILi14ELi2ELi1ENS5_IJNS4_1CILi2EEENSA_ILi4EEENSA_ILi1EEEEEEEENS5_IJNSA_ILi128EEENSA_ILi256EEENSA_ILi64EEEEEENS5_IJNS_12float_e2m1_tENS_13float_ue4m3_tEEEENS5_IJNS5_IJlSD_lEEENS4_6LayoutINS5_IJNS5_IJNS5_IJNSA_ILi32EEESC_EEEiEEENS5_IJNS5_IJNSA_ILi16EEESC_EEEiEEENS5_IJSD_iEEEEEENS5_IJSU_NS5_IJNS5_IJNSA_ILi0EEESD_EEENSA_ILi512EEEEEENS5_IJSX_iEEEEEEEEEEESM_S14_NS4_8TiledMMAINS4_8MMA_AtomIJNS4_17SM100_MMA_MXF4_SSISK_SK_fSL_Li128ELi256ELi16ELNS4_4UMMA5MajorE0ELS19_0ELNS18_7ScaleInE0ELS1A_0EEEEEENSO_INS5_IJSD_SD_SD_EEENS5_IJSX_SX_SX_EEEEENS5_IJNS4_10UnderscoreES1G_S1G_EEEEENS5_IJNS4_23SM90_TMA_LOAD_MULTICASTES1J_EEENS5_IJNS4_14ComposedLayoutINS4_7SwizzleILi1ELi4ELi3EEENS4_18smem_ptr_flag_bitsILi4EEENSO_INS5_IJNSA_ILi8EEESI_EEENS5_IJSI_SD_EEEEEEENSO_INS5_IJNS5_IJNS5_IJSQ_SD_EEEST_EEESD_NS5_IJSD_SD_EEEEEENS5_IJNS5_IJNS5_IJST_SZ_EEESY_EEESX_NS5_IJSC_SZ_EEEEEEEEEEEvNS4_8identityES1K_NS5_IJS1U_NSO_INS5_IJNS5_IJNS5_IJSQ_SB_EEEST_EEESD_S1X_EEENS5_IJS20_SX_NS5_IJSC_NSA_ILi1024EEEEEEEEEEEEEEvS25_EENS_8epilogue10collective18CollectiveEpilogueINS2F_23Sm100TmaWarpSpecializedILi4ELi2ELi32ELb1ELb0EEEJNS5_IJSI_SH_SI_EEENS5_IJNSO_ISI_SD_EENSO_INS5_IJSP_SB_EEENS5_IJSD_SG_EEEEEEEENS_10bfloat16_tESN_S2Q_SN_NS2F_6fusion15FusionCallbacksIS2J_NS2R_17LinearCombinationIS2Q_fS2Q_fLNS_15FloatRoundStyleE2EEES2K_S2P_JEEENS4_5SM1004TMEM4LOAD26SM100_TMEM_LOAD_32dp32b32xENS4_13SM90_TMA_LOADENS1L_INS1M_ILi2ELi4ELi3EEENS1O_ILi16EEENSO_INS5_IJS1Q_SP_EEENS5_IJSP_SD_EEEEEEENS4_39AutoVectorizingCopyWithAssumedAlignmentILi128EEENS4_14SM90_TMA_STOREES37_S39_S39_EEEvvEEEEvNT_6ParamsE:
        .type           _ZN7cutlass13device_kernelINS_4gemm6kernel13GemmUniversalIN4cute5tupleIJiiiiEEENS1_10collective13CollectiveMmaINS1_46MainloopSm100TmaUmmaWarpSpecializedBlockScaledILi14ELi2ELi1ENS5_IJNS4_1CILi2EEENSA_ILi4EEENSA_ILi1EEEEEEEENS5_IJNSA_ILi128EEENSA_ILi256EEENSA_ILi64EEEEEENS5_IJNS_12float_e2m1_tENS_13float_ue4m3_tEEEENS5_IJNS5_IJlSD_lEEENS4_6LayoutINS5_IJNS5_IJNS5_IJNSA_ILi32EEESC_EEEiEEENS5_IJNS5_IJNSA_ILi16EEESC_EEEiEEENS5_IJSD_iEEEEEENS5_IJSU_NS5_IJNS5_IJNSA_ILi0EEESD_EEENSA_ILi512EEEEEENS5_IJSX_iEEEEEEEEEEESM_S14_NS4_8TiledMMAINS4_8MMA_AtomIJNS4_17SM100_MMA_MXF4_SSISK_SK_fSL_Li128ELi256ELi16ELNS4_4UMMA5MajorE0ELS19_0ELNS18_7ScaleInE0ELS1A_0EEEEEENSO_INS5_IJSD_SD_SD_EEENS5_IJSX_SX_SX_EEEEENS5_IJNS4_10UnderscoreES1G_S1G_EEEEENS5_IJNS4_23SM90_TMA_LOAD_MULTICASTES1J_EEENS5_IJNS4_14ComposedLayoutINS4_7SwizzleILi1ELi4ELi3EEENS4_18smem_ptr_flag_bitsILi4EEENSO_INS5_IJNSA_ILi8EEESI_EEENS5_IJSI_SD_EEEEEEENSO_INS5_IJNS5_IJNS5_IJSQ_SD_EEEST_EEESD_NS5_IJSD_SD_EEEEEENS5_IJNS5_IJNS5_IJST_SZ_EEESY_EEESX_NS5_IJSC_SZ_EEEEEEEEEEEvNS4_8identityES1K_NS5_IJS1U_NSO_INS5_IJNS5_IJNS5_IJSQ_SB_EEEST_EEESD_S1X_EEENS5_IJS20_SX_NS5_IJSC_NSA_ILi1024EEEEEEEEEEEEEEvS25_EENS_8epilogue10collective18CollectiveEpilogueINS2F_23Sm100TmaWarpSpecializedILi4ELi2ELi32ELb1ELb0EEEJNS5_IJSI_SH_SI_EEENS5_IJNSO_ISI_SD_EENSO_INS5_IJSP_SB_EEENS5_IJSD_SG_EEEEEEEENS_10bfloat16_tESN_S2Q_SN_NS2F_6fusion15FusionCallbacksIS2J_NS2R_17LinearCombinationIS2Q_fS2Q_fLNS_15FloatRoundStyleE2EEES2K_S2P_JEEENS4_5SM1004TMEM4LOAD26SM100_TMEM_LOAD_32dp32b32xENS4_13SM90_TMA_LOADENS1L_INS1M_ILi2ELi4ELi3EEENS1O_ILi16EEENSO_INS5_IJS1Q_SP_EEENS5_IJSP_SD_EEEEEEENS4_39AutoVectorizingCopyWithAssumedAlignmentILi128EEENS4_14SM90_TMA_STOREES37_S39_S39_EEEvvEEEEvNT_6ParamsE,@function
        .size           _ZN7cutlass13device_kernelINS_4gemm6kernel13GemmUniversalIN4cute5tupleIJiiiiEEENS1_10collective13CollectiveMmaINS1_46MainloopSm100TmaUmmaWarpSpecializedBlockScaledILi14ELi2ELi1ENS5_IJNS4_1CILi2EEENSA_ILi4EEENSA_ILi1EEEEEEEENS5_IJNSA_ILi128EEENSA_ILi256EEENSA_ILi64EEEEEENS5_IJNS_12float_e2m1_tENS_13float_ue4m3_tEEEENS5_IJNS5_IJlSD_lEEENS4_6LayoutINS5_IJNS5_IJNS5_IJNSA_ILi32EEESC_EEEiEEENS5_IJNS5_IJNSA_ILi16EEESC_EEEiEEENS5_IJSD_iEEEEEENS5_IJSU_NS5_IJNS5_IJNSA_ILi0EEESD_EEENSA_ILi512EEEEEENS5_IJSX_iEEEEEEEEEEESM_S14_NS4_8TiledMMAINS4_8MMA_AtomIJNS4_17SM100_MMA_MXF4_SSISK_SK_fSL_Li128ELi256ELi16ELNS4_4UMMA5MajorE0ELS19_0ELNS18_7ScaleInE0ELS1A_0EEEEEENSO_INS5_IJSD_SD_SD_EEENS5_IJSX_SX_SX_EEEEENS5_IJNS4_10UnderscoreES1G_S1G_EEEEENS5_IJNS4_23SM90_TMA_LOAD_MULTICASTES1J_EEENS5_IJNS4_14ComposedLayoutINS4_7SwizzleILi1ELi4ELi3EEENS4_18smem_ptr_flag_bitsILi4EEENSO_INS5_IJNSA_ILi8EEESI_EEENS5_IJSI_SD_EEEEEEENSO_INS5_IJNS5_IJNS5_IJSQ_SD_EEEST_EEESD_NS5_IJSD_SD_EEEEEENS5_IJNS5_IJNS5_IJST_SZ_EEESY_EEESX_NS5_IJSC_SZ_EEEEEEEEEEEvNS4_8identityES1K_NS5_IJS1U_NSO_INS5_IJNS5_IJNS5_IJSQ_SB_EEEST_EEESD_S1X_EEENS5_IJS20_SX_NS5_IJSC_NSA_ILi1024EEEEEEEEEEEEEEvS25_EENS_8epilogue10collective18CollectiveEpilogueINS2F_23Sm100TmaWarpSpecializedILi4ELi2ELi32ELb1ELb0EEEJNS5_IJSI_SH_SI_EEENS5_IJNSO_ISI_SD_EENSO_INS5_IJSP_SB_EEENS5_IJSD_SG_EEEEEEEENS_10bfloat16_tESN_S2Q_SN_NS2F_6fusion15FusionCallbacksIS2J_NS2R_17LinearCombinationIS2Q_fS2Q_fLNS_15FloatRoundStyleE2EEES2K_S2P_JEEENS4_5SM1004TMEM4LOAD26SM100_TMEM_LOAD_32dp32b32xENS4_13SM90_TMA_LOADENS1L_INS1M_ILi2ELi4ELi3EEENS1O_ILi16EEENSO_INS5_IJS1Q_SP_EEENS5_IJSP_SD_EEEEEEENS4_39AutoVectorizingCopyWithAssumedAlignmentILi128EEENS4_14SM90_TMA_STOREES37_S39_S39_EEEvvEEEEvNT_6ParamsE,(.L_x_269 - _ZN7cutlass13device_kernelINS_4gemm6kernel13GemmUniversalIN4cute5tupleIJiiiiEEENS1_10collective13CollectiveMmaINS1_46MainloopSm100TmaUmmaWarpSpecializedBlockScaledILi14ELi2ELi1ENS5_IJNS4_1CILi2EEENSA_ILi4EEENSA_ILi1EEEEEEEENS5_IJNSA_ILi128EEENSA_ILi256EEENSA_ILi64EEEEEENS5_IJNS_12float_e2m1_tENS_13float_ue4m3_tEEEENS5_IJNS5_IJlSD_lEEENS4_6LayoutINS5_IJNS5_IJNS5_IJNSA_ILi32EEESC_EEEiEEENS5_IJNS5_IJNSA_ILi16EEESC_EEEiEEENS5_IJSD_iEEEEEENS5_IJSU_NS5_IJNS5_IJNSA_ILi0EEESD_EEENSA_ILi512EEEEEENS5_IJSX_iEEEEEEEEEEESM_S14_NS4_8TiledMMAINS4_8MMA_AtomIJNS4_17SM100_MMA_MXF4_SSISK_SK_fSL_Li128ELi256ELi16ELNS4_4UMMA5MajorE0ELS19_0ELNS18_7ScaleInE0ELS1A_0EEEEEENSO_INS5_IJSD_SD_SD_EEENS5_IJSX_SX_SX_EEEEENS5_IJNS4_10UnderscoreES1G_S1G_EEEEENS5_IJNS4_23SM90_TMA_LOAD_MULTICASTES1J_EEENS5_IJNS4_14ComposedLayoutINS4_7SwizzleILi1ELi4ELi3EEENS4_18smem_ptr_flag_bitsILi4EEENSO_INS5_IJNSA_ILi8EEESI_EEENS5_IJSI_SD_EEEEEEENSO_INS5_IJNS5_IJNS5_IJSQ_SD_EEEST_EEESD_NS5_IJSD_SD_EEEEEENS5_IJNS5_IJNS5_IJST_SZ_EEESY_EEESX_NS5_IJSC_SZ_EEEEEEEEEEEvNS4_8identityES1K_NS5_IJS1U_NSO_INS5_IJNS5_IJNS5_IJSQ_SB_EEEST_EEESD_S1X_EEENS5_IJS20_SX_NS5_IJSC_NSA_ILi1024EEEEEEEEEEEEEEvS25_EENS_8epilogue10collective18CollectiveEpilogueINS2F_23Sm100TmaWarpSpecializedILi4ELi2ELi32ELb1ELb0EEEJNS5_IJSI_SH_SI_EEENS5_IJNSO_ISI_SD_EENSO_INS5_IJSP_SB_EEENS5_IJSD_SG_EEEEEEEENS_10bfloat16_tESN_S2Q_SN_NS2F_6fusion15FusionCallbacksIS2J_NS2R_17LinearCombinationIS2Q_fS2Q_fLNS_15FloatRoundStyleE2EEES2K_S2P_JEEENS4_5SM1004TMEM4LOAD26SM100_TMEM_LOAD_32dp32b32xENS4_13SM90_TMA_LOADENS1L_INS1M_ILi2ELi4ELi3EEENS1O_ILi16EEENSO_INS5_IJS1Q_SP_EEENS5_IJSP_SD_EEEEEEENS4_39AutoVectorizingCopyWithAssumedAlignmentILi128EEENS4_14SM90_TMA_STOREES37_S39_S39_EEEvvEEEEvNT_6ParamsE)
        .other          _ZN7cutlass13device_kernelINS_4gemm6kernel13GemmUniversalIN4cute5tupleIJiiiiEEENS1_10collective13CollectiveMmaINS1_46MainloopSm100TmaUmmaWarpSpecializedBlockScaledILi14ELi2ELi1ENS5_IJNS4_1CILi2EEENSA_ILi4EEENSA_ILi1EEEEEEEENS5_IJNSA_ILi128EEENSA_ILi256EEENSA_ILi64EEEEEENS5_IJNS_12float_e2m1_tENS_13float_ue4m3_tEEEENS5_IJNS5_IJlSD_lEEENS4_6LayoutINS5_IJNS5_IJNS5_IJNSA_ILi32EEESC_EEEiEEENS5_IJNS5_IJNSA_ILi16EEESC_EEEiEEENS5_IJSD_iEEEEEENS5_IJSU_NS5_IJNS5_IJNSA_ILi0EEESD_EEENSA_ILi512EEEEEENS5_IJSX_iEEEEEEEEEEESM_S14_NS4_8TiledMMAINS4_8MMA_AtomIJNS4_17SM100_MMA_MXF4_SSISK_SK_fSL_Li128ELi256ELi16ELNS4_4UMMA5MajorE0ELS19_0ELNS18_7ScaleInE0ELS1A_0EEEEEENSO_INS5_IJSD_SD_SD_EEENS5_IJSX_SX_SX_EEEEENS5_IJNS4_10UnderscoreES1G_S1G_EEEEENS5_IJNS4_23SM90_TMA_LOAD_MULTICASTES1J_EEENS5_IJNS4_14ComposedLayoutINS4_7SwizzleILi1ELi4ELi3EEENS4_18smem_ptr_flag_bitsILi4EEENSO_INS5_IJNSA_ILi8EEESI_EEENS5_IJSI_SD_EEEEEEENSO_INS5_IJNS5_IJNS5_IJSQ_SD_EEEST_EEESD_NS5_IJSD_SD_EEEEEENS5_IJNS5_IJNS5_IJST_SZ_EEESY_EEESX_NS5_IJSC_SZ_EEEEEEEEEEEvNS4_8identityES1K_NS5_IJS1U_NSO_INS5_IJNS5_IJNS5_IJSQ_SB_EEEST_EEESD_S1X_EEENS5_IJS20_SX_NS5_IJSC_NSA_ILi1024EEEEEEEEEEEEEEvS25_EENS_8epilogue10collective18CollectiveEpilogueINS2F_23Sm100TmaWarpSpecializedILi4ELi2ELi32ELb1ELb0EEEJNS5_IJSI_SH_SI_EEENS5_IJNSO_ISI_SD_EENSO_INS5_IJSP_SB_EEENS5_IJSD_SG_EEEEEEEENS_10bfloat16_tESN_S2Q_SN_NS2F_6fusion15FusionCallbacksIS2J_NS2R_17LinearCombinationIS2Q_fS2Q_fLNS_15FloatRoundStyleE2EEES2K_S2P_JEEENS4_5SM1004TMEM4LOAD26SM100_TMEM_LOAD_32dp32b32xENS4_13SM90_TMA_LOADENS1L_INS1M_ILi2ELi4ELi3EEENS1O_ILi16EEENSO_INS5_IJS1Q_SP_EEENS5_IJSP_SD_EEEEEEENS4_39AutoVectorizingCopyWithAssumedAlignmentILi128EEENS4_14SM90_TMA_STOREES37_S39_S39_EEEvvEEEEvNT_6ParamsE,@"STO_CUDA_ENTRY STV_DEFAULT"
_ZN7cutlass13device_kernelINS_4gemm6kernel13GemmUniversalIN4cute5tupleIJiiiiEEENS1_10collective13CollectiveMmaINS1_46MainloopSm100TmaUmmaWarpSpecializedBlockScaledILi14ELi2ELi1ENS5_IJNS4_1CILi2EEENSA_ILi4EEENSA_ILi1EEEEEEEENS5_IJNSA_ILi128EEENSA_ILi256EEENSA_ILi64EEEEEENS5_IJNS_12float_e2m1_tENS_13float_ue4m3_tEEEENS5_IJNS5_IJlSD_lEEENS4_6LayoutINS5_IJNS5_IJNS5_IJNSA_ILi32EEESC_EEEiEEENS5_IJNS5_IJNSA_ILi16EEESC_EEEiEEENS5_IJSD_iEEEEEENS5_IJSU_NS5_IJNS5_IJNSA_ILi0EEESD_EEENSA_ILi512EEEEEENS5_IJSX_iEEEEEEEEEEESM_S14_NS4_8TiledMMAINS4_8MMA_AtomIJNS4_17SM100_MMA_MXF4_SSISK_SK_fSL_Li128ELi256ELi16ELNS4_4UMMA5MajorE0ELS19_0ELNS18_7ScaleInE0ELS1A_0EEEEEENSO_INS5_IJSD_SD_SD_EEENS5_IJSX_SX_SX_EEEEENS5_IJNS4_10UnderscoreES1G_S1G_EEEEENS5_IJNS4_23SM90_TMA_LOAD_MULTICASTES1J_EEENS5_IJNS4_14ComposedLayoutINS4_7SwizzleILi1ELi4ELi3EEENS4_18smem_ptr_flag_bitsILi4EEENSO_INS5_IJNSA_ILi8EEESI_EEENS5_IJSI_SD_EEEEEEENSO_INS5_IJNS5_IJNS5_IJSQ_SD_EEEST_EEESD_NS5_IJSD_SD_EEEEEENS5_IJNS5_IJNS5_IJST_SZ_EEESY_EEESX_NS5_IJSC_SZ_EEEEEEEEEEEvNS4_8identityES1K_NS5_IJS1U_NSO_INS5_IJNS5_IJNS5_IJSQ_SB_EEEST_EEESD_S1X_EEENS5_IJS20_SX_NS5_IJSC_NSA_ILi1024EEEEEEEEEEEEEEvS25_EENS_8epilogue10collective18CollectiveEpilogueINS2F_23Sm100TmaWarpSpecializedILi4ELi2ELi32ELb1ELb0EEEJNS5_IJSI_SH_SI_EEENS5_IJNSO_ISI_SD_EENSO_INS5_IJSP_SB_EEENS5_IJSD_SG_EEEEEEEENS_10bfloat16_tESN_S2Q_SN_NS2F_6fusion15FusionCallbacksIS2J_NS2R_17LinearCombinationIS2Q_fS2Q_fLNS_15FloatRoundStyleE2EEES2K_S2P_JEEENS4_5SM1004TMEM4LOAD26SM100_TMEM_LOAD_32dp32b32xENS4_13SM90_TMA_LOADENS1L_INS1M_ILi2ELi4ELi3EEENS1O_ILi16EEENSO_INS5_IJS1Q_SP_EEENS5_IJSP_SD_EEEEEEENS4_39AutoVectorizingCopyWithAssumedAlignmentILi128EEENS4_14SM90_TMA_STOREES37_S39_S39_EEEvvEEEEvNT_6ParamsE:
[----:B------:R-:W1:Y:S01]  /*0000*/  LDC R1, c[0x0][0x37c] ;  /* 0x0000df00ff017b82 */ /* 0x000e620000000800 */
[----:B------:R-:W2:Y:S01]  /*0010*/  S2R R187, SR_TID.X ;  /* 0x0000000000bb7919 */ /* 0x000ea20000002100 */
[----:B------:R-:W3:Y:S01]  /*0020*/  LDCU.64 UR12, c[0x0][0xc90] ;  /* 0x00019200ff0c77ac */ /* 0x000ee20008000a00 */
[----:B------:R-:W-:Y:S02]  /*0030*/  PRMT R180, RZ, 0x7610, R180 ;  /* 0x00007610ffb47816 */ /* 0x000fe400000000b4 */
[----:B------:R-:W-:Y:S02]  /*0040*/  ELECT P4, URZ, PT ;  /* 0x0000000000ff782f */ /* 0x000fe40003880000 */
[----:B---3--:R-:W-:-:S04]  /*0050*/  ISETP.NE.U32.AND P0, PT, RZ, UR12, PT ;  /* 0x0000000cff007c0c */ /* 0x008fc8000bf05070 */
[----:B------:R-:W-:Y:S02]  /*0060*/  ISETP.NE.AND.EX P1, PT, RZ, UR13, PT, P0 ;  /* 0x0000000dff007c0c */ /* 0x000fe4000bf25300 */
[----:B--2---:R-:W-:-:S05]  /*0070*/  SHF.R.U32.HI R181, RZ, 0x5, R187 ;  /* 0x00000005ffb57819 */ /* 0x004fca00000116bb */
[----:B------:R-:W2:Y:S02]  /*0080*/  SHFL.IDX PT, R0, R181, RZ, 0x1f ;  /* 0x00001fffb5007589 */ /* 0x000ea400000e0000 */
[----:B--2---:R-:W-:-:S04]  /*0090*/  R2UR UR21, R0 ;  /* 0x00000000001572ca */ /* 0x004fc800000e0000 */
[----:B-1----:R-:W-:Y:S05]  /*00a0*/  @P1 BRA `(.L_x_0) ;  /* 0x0000000000301947 */ /* 0x002fea0003800000 */
[----:B------:R-:W1:Y:S02]  /*00b0*/  LDCU.64 UR4, c[0x0][0xc88] ;  /* 0x00019100ff0477ac */ /* 0x000e640008000a00 */
[----:B-1----:R-:W-:-:S04]  /*00c0*/  UISETP.NE.U32.AND UP0, UPT, UR4, URZ, UPT ;  /* 0x000000ff0400728c */ /* 0x002fc8000bf05070 */
[----:B------:R-:W-:-:S09]  /*00d0*/  UISETP.NE.AND.EX UP0, UPT, UR5, URZ, UPT, UP0 ;  /* 0x000000ff0500728c */ /* 0x000fd2000bf05300 */
[----:B------:R-:W-:Y:S05]  /*00e0*/  BRA.U !UP0, `(.L_x_1) ;  /* 0x0000000108147547 */ /* 0x000fea000b800000 */
[----:B------:R-:W1:Y:S01]  /*00f0*/  LDC.64 R2, c[0x0][0xc88] ;  /* 0x00032200ff027b82 */ /* 0x000e620000000a00 */
[----:B------:R-:W1:Y:S02]  /*0100*/  LDCU.64 UR4, c[0x0][0x358] ;  /* 0x00006b00ff0477ac */ /* 0x000e640008000a00 */
[----:B-1----:R1:W5:Y:S01]  /*0110*/  LDG.E R133, desc[UR4][R2.64] ;  /* 0x0000000402857981 */ /* 0x002362000c1e1900 */
[----:B------:R-:W-:Y:S01]  /*0120*/  HFMA2 R180, -RZ, RZ, 0, 5.9604644775390625e-08 ;  /* 0x00000001ffb47431 */ /* 0x000fe200000001ff */
[----:B------:R-:W-:Y:S05]  /*0130*/  BRA `(.L_x_0) ;  /* 0x00000000000c7947 */ /* 0x000fea0003800000 */
.L_x_1:
[----:B------:R-:W1:Y:S01]  /*0140*/  LDCU UR4, c[0x0][0xc80] ;  /* 0x00019000ff0477ac */ /* 0x000e620008000800 */
[----:B------:R-:W-:Y:S01]  /*0150*/  HFMA2 R180, -RZ, RZ, 0, 5.9604644775390625e-08 ;  /* 0x00000001ffb47431 */ /* 0x000fe200000001ff */
[----:B-1----:R-:W-:-:S07]  /*0160*/  MOV R133, UR4 ;  /* 0x0000000400857c02 */ /* 0x002fce0008000f00 */
.L_x_0:
[----:B------:R-:W2:Y:S02]  /*0170*/  LDCU.64 UR4, c[0x0][0xcb0] ;  /* 0x00019600ff0477ac */ /* 0x000ea40008000a00 */
[----:B--2---:R-:W-:-:S04]  /*0180*/  UISETP.NE.U32.AND UP0, UPT, UR4, URZ, UPT ;  /* 0x000000ff0400728c */ /* 0x004fc8000bf05070 */
[----:B------:R-:W-:-:S09]  /*0190*/  UISETP.NE.AND.EX UP0, UPT, UR5, URZ, UPT, UP0 ;  /* 0x000000ff0500728c */ /* 0x000fd2000bf05300 */
[----:B------:R-:W-:Y:S05]  /*01a0*/  BRA.U UP0, `(.L_x_2) ;  /* 0x0000000100287547 */ /* 0x000fea000b800000 */
[----:B------:R-:W2:Y:S02]  /*01b0*/  LDCU.64 UR4, c[0x0][0xca8] ;  /* 0x00019500ff0477ac */ /* 0x000ea40008000a00 */
[----:B--2---:R-:W-:-:S04]  /*01c0*/  UISETP.NE.U32.AND UP0, UPT, UR4, URZ, UPT ;  /* 0x000000ff0400728c */ /* 0x004fc8000bf05070 */
[----:B------:R-:W-:-:S09]  /*01d0*/  UISETP.NE.AND.EX UP0, UPT, UR5, URZ, UPT, UP0 ;  /* 0x000000ff0500728c */ /* 0x000fd2000bf05300 */
[----:B------:R-:W-:Y:S05]  /*01e0*/  BRA.U !UP0, `(.L_x_3) ;  /* 0x0000000108107547 */ /* 0x000fea000b800000 */
[----:B------:R-:W2:Y:S01]  /*01f0*/  LDC.64 R130, c[0x0][0xca8] ;  /* 0x00032a00ff827b82 */ /* 0x000ea20000000a00 */
[----:B------:R-:W2:Y:S02]  /*0200*/  LDCU.64 UR4, c[0x0][0x358] ;  /* 0x00006b00ff0477ac */ /* 0x000ea40008000a00 */
[----:B--2---:R2:W5:Y:S01]  /*0210*/  LDG.E R130, desc[UR4][R130.64] ;  /* 0x0000000482827981 */ /* 0x004562000c1e1900 */
[----:B------:R-:W-:Y:S05]  /*0220*/  BRA `(.L_x_2) ;  /* 0x0000000000087947 */ /* 0x000fea0003800000 */
.L_x_3:
[----:B------:R-:W2:Y:S02]  /*0230*/  LDCU UR4, c[0x0][0xca0] ;  /* 0x00019400ff0477ac */ /* 0x000ea40008000800 */
[----:B--2---:R-:W-:Y:S02]  /*0240*/  MOV R130, UR4 ;  /* 0x0000000400827c02 */ /* 0x004fe40008000f00 */
.L_x_2:
[----:B------:R-:W-:Y:S01]  /*0250*/  IMAD.U32 R0, RZ, RZ, UR21 ;  /* 0x00000015ff007e24 */ /* 0x000fe2000f8e00ff */
[----:B------:R-:W-:Y:S04]  /*0260*/  BSSY.RECONVERGENT B0, `(.L_x_4) ;  /* 0x0000012000007945 */ /* 0x000fe80003800200 */
[C---:B------:R-:W-:Y:S02]  /*0270*/  ISETP.NE.OR P2, PT, R0.reuse, 0x1, !P4 ;  /* 0x000000010000780c */ /* 0x040fe40006745670 */
[----:B------:R-:W-:-:S11]  /*0280*/  ISETP.NE.OR P1, PT, R0, 0x3, !P4 ;  /* 0x000000030000780c */ /* 0x000fd60006725670 */
[----:B------:R-:W-:Y:S05]  /*0290*/  @P2 BRA `(.L_x_5) ;  /* 0x0000000000382947 */ /* 0x000fea0003800000 */
[----:B------:R-:W3:Y:S02]  /*02a0*/  LDCU.64 UR4, c[0x0][0x348] ;  /* 0x00006900ff0477ac */ /* 0x000ee40008000a00 */
[----:B---3--:R-:W-:Y:S02]  /*02b0*/  UIADD3 UR10, UP3, UPT, UR4, 0x80, URZ ;  /* 0x00000080040a7890 */ /* 0x008fe4000ff7e0ff */
[----:B------:R-:W-:Y:S02]  /*02c0*/  UIADD3 UR8, UP2, UPT, UR4, 0x180, URZ ;  /* 0x0000018004087890 */ /* 0x000fe4000ff5e0ff */
[----:B------:R-:W-:Y:S02]  /*02d0*/  UIADD3 UR6, UP1, UPT, UR4, 0x280, URZ ;  /* 0x0000028004067890 */ /* 0x000fe4000ff3e0ff */
[----:B------:R-:W-:Y:S02]  /*02e0*/  UIADD3 UR4, UP0, UPT, UR4, 0x380, URZ ;  /* 0x0000038004047890 */ /* 0x000fe4000ff1e0ff */
[----:B------:R-:W-:-:S02]  /*02f0*/  UIADD3.X UR11, UPT, UPT, URZ, UR5, URZ, UP3, !UPT ;  /* 0x00000005ff0b7290 */ /* 0x000fc40009ffe4ff */
[----:B------:R-:W-:Y:S02]  /*0300*/  UIADD3.X UR9, UPT, UPT, URZ, UR5, URZ, UP2, !UPT ;  /* 0x00000005ff097290 */ /* 0x000fe400097fe4ff */
[----:B------:R-:W-:Y:S02]  /*0310*/  UIADD3.X UR7, UPT, UPT, URZ, UR5, URZ, UP1, !UPT ;  /* 0x00000005ff077290 */ /* 0x000fe40008ffe4ff */
[----:B------:R-:W-:-:S03]  /*0320*/  UIADD3.X UR5, UPT, UPT, URZ, UR5, URZ, UP0, !UPT ;  /* 0x00000005ff057290 */ /* 0x000fc600087fe4ff */
[----:B------:R3:W-:Y:S02]  /*0330*/  UTMACCTL.PF [UR10] ;  /* 0x000000000a0079b9 */ /* 0x0007e40008040000 */
[----:B------:R3:W-:Y:S02]  /*0340*/  UTMACCTL.PF [UR8] ;  /* 0x00000000080079b9 */ /* 0x0007e40008040000 */
[----:B------:R3:W-:Y:S02]  /*0350*/  UTMACCTL.PF [UR6] ;  /* 0x00000000060079b9 */ /* 0x0007e40008040000 */
[----:B------:R3:W-:Y:S02]  /*0360*/  UTMACCTL.PF [UR4] ;  /* 0x00000000040079b9 */ /* 0x0007e40008040000 */
[----:B---3--:R-:W-:Y:S01]  /*0370*/  NOP ;  /* 0x0000000000007918 */ /* 0x008fe20000000000 */
.L_x_5:
[----:B------:R-:W-:Y:S05]  /*0380*/  BSYNC.RECONVERGENT B0 ;  /* 0x0000000000007941 */ /* 0x000fea0003800200 */
.L_x_4:
[----:B------:R-:W-:Y:S04]  /*0390*/  BSSY.RECONVERGENT B0, `(.L_x_6) ;  /* 0x000000a000007945 */ /* 0x000fe80003800200 */
[----:B------:R-:W-:Y:S05]  /*03a0*/  @P1 BRA `(.L_x_7) ;  /* 0x0000000000201947 */ /* 0x000fea0003800000 */
[----:B------:R-:W3:Y:S02]  /*03b0*/  LDCU.64 UR4, c[0x0][0x348] ;  /* 0x00006900ff0477ac */ /* 0x000ee40008000a00 */
[----:B---3--:R-:W-:Y:S02]  /*03c0*/  UIADD3 UR6, UP1, UPT, UR4, 0x980, URZ ;  /* 0x0000098004067890 */ /* 0x008fe4000ff3e0ff */
[----:B------:R-:W-:Y:S02]  /*03d0*/  UIADD3 UR4, UP0, UPT, UR4, 0xa80, URZ ;  /* 0x00000a8004047890 */ /* 0x000fe4000ff1e0ff */
[----:B------:R-:W-:Y:S02]  /*03e0*/  UIADD3.X UR7, UPT, UPT, URZ, UR5, URZ, UP1, !UPT ;  /* 0x00000005ff077290 */ /* 0x000fe40008ffe4ff */
[----:B------:R-:W-:-:S07]  /*03f0*/  UIADD3.X UR5, UPT, UPT, URZ, UR5, URZ, UP0, !UPT ;  /* 0x00000005ff057290 */ /* 0x000fce00087fe4ff */
[----:B------:R3:W-:Y:S02]  /*0400*/  UTMACCTL.PF [UR6] ;  /* 0x00000000060079b9 */ /* 0x0007e40008040000 */
[----:B------:R3:W-:Y:S02]  /*0410*/  UTMACCTL.PF [UR4] ;  /* 0x00000000040079b9 */ /* 0x0007e40008040000 */
[----:B---3--:R-:W-:Y:S01]  /*0420*/  NOP ;  /* 0x0000000000007918 */ /* 0x008fe20000000000 */
.L_x_7:
[----:B------:R-:W-:Y:S05]  /*0430*/  BSYNC.RECONVERGENT B0 ;  /* 0x0000000000007941 */ /* 0x000fea0003800200 */
.L_x_6:
[----:B------:R-:W3:Y:S01]  /*0440*/  LDCU.64 UR4, c[0x0][0xc88] ;  /* 0x00019100ff0477ac */ /* 0x000ee20008000a00 */
[----:B------:R-:W-:Y:S01]  /*0450*/  ISETP.NE.AND.EX P0, PT, RZ, UR13, PT, P0 ;  /* 0x0000000dff007c0c */ /* 0x000fe2000bf05300 */
[----:B------:R-:W-:Y:S01]  /*0460*/  UPLOP3.LUT UP5, UPT, UPT, UPT, UPT, 0x80, 0x8 ;  /* 0x000000000008789c */ /* 0x000fe20003faf070 */
[----:B---3--:R-:W-:-:S04]  /*0470*/  ISETP.NE.U32.AND P1, PT, RZ, UR4, PT ;  /* 0x00000004ff007c0c */ /* 0x008fc8000bf25070 */
[----:B------:R-:W-:-:S13]  /*0480*/  ISETP.NE.AND.EX P1, PT, RZ, UR5, PT, P1 ;  /* 0x00000005ff007c0c */ /* 0x000fda000bf25310 */
[----:B------:R-:W-:Y:S05]  /*0490*/  @P1 BRA P0, `(.L_x_8) ;  /* 0x0000000000281947 */ /* 0x000fea0000000000 */
[----:B------:R-:W-:Y:S01]  /*04a0*/  UISETP.NE.U32.AND UP0, UPT, UR12, URZ, UPT ;  /* 0x000000ff0c00728c */ /* 0x000fe2000bf05070 */
[----:B-----5:R-:W-:Y:S01]  /*04b0*/  FSETP.NEU.AND P0, PT, R133, RZ, PT ;  /* 0x000000ff8500720b */ /* 0x020fe20003f0d000 */
[----:B------:R-:W-:Y:S02]  /*04c0*/  UISETP.NE.U32.AND UP2, UPT, UR4, URZ, UPT ;  /* 0x000000ff0400728c */ /* 0x000fe4000bf45070 */
[----:B------:R-:W-:Y:S02]  /*04d0*/  UISETP.NE.AND.EX UP1, UPT, UR13, URZ, UPT, UP0 ;  /* 0x000000ff0d00728c */ /* 0x000fe4000bf25300 */
[----:B------:R-:W-:-:S04]  /*04e0*/  UISETP.NE.AND.EX UP0, UPT, UR5, URZ, UPT, UP2 ;  /* 0x000000ff0500728c */ /* 0x000fc8000bf05320 */
[----:B------:R-:W-:-:S04]  /*04f0*/  USEL UR4, URZ, 0xffffffff, UP0 ;  /* 0xffffffffff047887 */ /* 0x000fc80008000000 */
[----:B------:R-:W-:Y:S01]  /*0500*/  VOTEU.ANY UP0, P0 ;  /* 0x0000000000ff7886 */ /* 0x000fe20000000100 */
[----:B------:R-:W-:-:S04]  /*0510*/  @!UP1 USEL UR4, URZ, 0xffffffff, UP0 ;  /* 0xffffffffff049887 */ /* 0x000fc80008000000 */
[----:B------:R-:W-:-:S04]  /*0520*/  ULOP3.LUT UR4, UR4, 0x1, URZ, 0xc0, !UPT ;  /* 0x0000000104047892 */ /* 0x000fc8000f8ec0ff */
[----:B------:R-:W-:-:S11]  /*0530*/  UISETP.NE.U32.AND UP5, UPT, UR4, 0x1, UPT ;  /* 0x000000010400788c */ /* 0x000fd6000bfa5070 */
.L_x_8:
[----:B-1----:R-:W1:Y:S01]  /*0540*/  SHFL.IDX PT, R2, R181, RZ, 0x1f ;  /* 0x00001fffb5027589 */ /* 0x002e6200000e0000 */
[----:B------:R-:W-:-:S04]  /*0550*/  UISETP.NE.AND UP0, UPT, UR21, 0x2, UPT ;  /* 0x000000021500788c */ /* 0x000fc8000bf05270 */
[----:B------:R-:W-:Y:S01]  /*0560*/  USEL UR63, URZ, 0x1, UP0 ;  /* 0x00000001ff3f7887 */ /* 0x000fe20008000000 */
[----:B-1----:R-:W-:-:S13]  /*0570*/  ISETP.NE.AND P0, PT, R2, RZ, PT ;  /* 0x000000ff0200720c */ /* 0x002fda0003f05270 */
[----:B------:R-:W-:Y:S05]  /*0580*/  @P0 BRA `(.L_x_9) ;  /* 0x0000000000b40947 */ /* 0x000fea0003800000 */
[----:B------:R-:W-:Y:S01]  /*0590*/  ELECT P0, URZ, PT ;  /* 0x0000000000ff782f */ /* 0x000fe20003800000 */
[----:B------:R-:W-:-:S12]  /*05a0*/  BSSY.RECONVERGENT B0, `(.L_x_9) ;  /* 0x000002b000007945 */ /* 0x000fd80003800200 */
[----:B------:R-:W-:Y:S05]  /*05b0*/  @!P0 BRA `(.L_x_10) ;  /* 0x0000000000a48947 */ /* 0x000fea0003800000 */
[----:B------:R-:W1:Y:S01]  /*05c0*/  S2UR UR4, SR_CgaCtaId ;  /* 0x00000000000479c3 */ /* 0x000e620000008800 */
[----:B------:R-:W-:Y:S01]  /*05d0*/  UMOV UR5, 0x400 ;  /* 0x0000040000057882 */ /* 0x000fe20000000000 */
[----:B------:R-:W-:Y:S01]  /*05e0*/  UMOV UR8, 0x1 ;  /* 0x0000000100087882 */ /* 0x000fe20000000000 */
[----:B------:R-:W-:Y:S01]  /*05f0*/  UMOV UR6, 0x5 ;  /* 0x0000000500067882 */ /* 0x000fe20000000000 */
[----:B------:R-:W-:-:S04]  /*0600*/  UIADD3 UR8, UPT, UPT, -UR8, 0x100000, URZ ;  /* 0x0010000008087890 */ /* 0x000fc8000fffe1ff */
[----:B------:R-:W-:Y:S02]  /*0610*/  USHF.L.U32 UR9, UR8, 0xb, URZ ;  /* 0x0000000b08097899 */ /* 0x000fe400080006ff */
[----:B------:R-:W-:Y:S02]  /*0620*/  USHF.L.U32 UR8, UR8, 0x1, URZ ;  /* 0x0000000108087899 */ /* 0x000fe400080006ff */
[----:B------:R-:W-:-:S04]  /*0630*/  UIADD3 UR6, UPT, UPT, -UR6, 0x100000, URZ ;  /* 0x0010000006067890 */ /* 0x000fc8000fffe1ff */
[----:B------:R-:W-:Y:S02]  /*0640*/  USHF.L.U32 UR7, UR6, 0xb, URZ ;  /* 0x0000000b06077899 */ /* 0x000fe400080006ff */
[----:B------:R-:W-:Y:S02]  /*0650*/  USHF.L.U32 UR6, UR6, 0x1, URZ ;  /* 0x0000000106067899 */ /* 0x000fe400080006ff */
[----:B-1----:R-:W-:Y:S01]  /*0660*/  ULEA UR4, UR4, UR5, 0x18 ;  /* 0x0000000504047291 */ /* 0x002fe2000f8ec0ff */
[----:B------:R-:W1:Y:S11]  /*0670*/  FENCE.VIEW.ASYNC.S ;  /* 0x00000000000073c6 */ /* 0x000e760000000000 */
[----:B-1----:R1:W3:Y:S01]  /*0680*/  SYNCS.EXCH.64 URZ, [UR4], UR8 ;  /* 0x0000000804ff75b2 */ /* 0x0022e20008000100 */
[----:B------:R1:W4:Y:S01]  /*0690*/  SYNCS.EXCH.64 URZ, [UR4+0x70], UR6 ;  /* 0x0000700604ff75b2 */ /* 0x0003220008000100 */
[----:B------:R1:W1:Y:S01]  /*06a0*/  SYNCS.EXCH.64 URZ, [UR4+0x8], UR8 ;  /* 0x0000080804ff75b2 */ /* 0x0002620008000100 */
        /* <DEDUP_REMOVED lines=25> */
[----:B---34-:R-:W-:Y:S01]  /*0840*/  NOP ;  /* 0x0000000000007918 */ /* 0x018fe20000000000 */
.L_x_10:
[----:B-1----:R-:W-:Y:S05]  /*0850*/  BSYNC.RECONVERGENT B0 ;  /* 0x0000000000007941 */ /* 0x002fea0003800200 */
.L_x_9:
[----:B------:R-:W1:Y:S01]  /*0860*/  SHFL.IDX PT, R2, R181, RZ, 0x1f ;  /* 0x00001fffb5027589 */ /* 0x000e6200000e0000 */
[----:B------:R-:W-:Y:S01]  /*0870*/  NOP ;  /* 0x0000000000007918 */ /* 0x000fe20000000000 */
[----:B-1----:R-:W-:-:S13]  /*0880*/  ISETP.NE.AND P0, PT, R2, 0x1, PT ;  /* 0x000000010200780c */ /* 0x002fda0003f05270 */
[----:B------:R-:W-:Y:S05]  /*0890*/  @P0 BRA `(.L_x_11) ;  /* 0x0000000000580947 */ /* 0x000fea0003800000 */
        /* <DEDUP_REMOVED lines=9> */
[----:B------:R-:W-:Y:S01]  /*0930*/  USHF.L.U32 UR6, UR6, 0x1, URZ ;  /* 0x0000000106067899 */ /* 0x000fe200080006ff */
[----:B------:R-:W-:Y:S01]  /*0940*/  ELECT P0, URZ, PT ;  /* 0x0000000000ff782f */ /* 0x000fe20003800000 */
[----:B-1----:R-:W-:Y:S01]  /*0950*/  ULEA UR4, UR4, UR5, 0x18 ;  /* 0x0000000504047291 */ /* 0x002fe2000f8ec0ff */
[----:B------:R-:W1:Y:S11]  /*0960*/  FENCE.VIEW.ASYNC.S ;  /* 0x00000000000073c6 */ /* 0x000e760000000000 */
[----:B-1----:R1:W3:Y:S01]  /*0970*/  SYNCS.EXCH.64 URZ, [UR4+0xe0], UR8 ;  /* 0x0000e00804ff75b2 */ /* 0x0022e20008000100 */
[----:B------:R1:W4:Y:S01]  /*0980*/  SYNCS.EXCH.64 URZ, [UR4+0x100], UR6 ;  /* 0x0001000604ff75b2 */ /* 0x0003220008000100 */
[----:B------:R1:W1:Y:S01]  /*0990*/  SYNCS.EXCH.64 URZ, [UR4+0xe8], UR8 ;  /* 0x0000e80804ff75b2 */ /* 0x0002620008000100 */
[----:B------:R1:W1:Y:S01]  /*09a0*/  SYNCS.EXCH.64 URZ, [UR4+0x108], UR6 ;  /* 0x0001080604ff75b2 */ /* 0x0002620008000100 */
[----:B------:R1:W1:Y:S01]  /*09b0*/  SYNCS.EXCH.64 URZ, [UR4+0xf0], UR8 ;  /* 0x0000f00804ff75b2 */ /* 0x0002620008000100 */
[----:B------:R1:W1:Y:S01]  /*09c0*/  SYNCS.EXCH.64 URZ, [UR4+0x110], UR6 ;  /* 0x0001100604ff75b2 */ /* 0x0002620008000100 */
[----:B------:R1:W1:Y:S01]  /*09d0*/  SYNCS.EXCH.64 URZ, [UR4+0xf8], UR8 ;  /* 0x0000f80804ff75b2 */ /* 0x0002620008000100 */
[----:B------:R1:W1:Y:S01]  /*09e0*/  SYNCS.EXCH.64 URZ, [UR4+0x118], UR6 ;  /* 0x0001180604ff75b2 */ /* 0x0002620008000100 */
[----:B------:R-:W-:Y:S01]  /*09f0*/  NOP ;  /* 0x0000000000007918 */ /* 0x000fe20000000000 */
.L_x_11:
[----:B------:R-:W2:Y:S01]  /*0a00*/  SHFL.IDX PT, R2, R181, RZ, 0x1f ;  /* 0x00001fffb5027589 */ /* 0x000ea200000e0000 */
[----:B------:R-:W-:Y:S01]  /*0a10*/  NOP ;  /* 0x0000000000007918 */ /* 0x000fe20000000000 */
[----:B--2---:R-:W-:-:S13]  /*0a20*/  ISETP.NE.AND P0, PT, R2, 0x3, PT ;  /* 0x000000030200780c */ /* 0x004fda0003f05270 */
[----:B------:R-:W-:Y:S05]  /*0a30*/  @P0 BRA `(.L_x_12) ;  /* 0x0000000000300947 */ /* 0x000fea0003800000 */
[----:B-1----:R-:W1:Y:S01]  /*0a40*/  S2UR UR4, SR_CgaCtaId ;  /* 0x00000000000479c3 */ /* 0x002e620000008800 */
[----:B------:R-:W-:Y:S01]  /*0a50*/  UMOV UR6, 0x400 ;  /* 0x0000040000067882 */ /* 0x000fe20000000000 */
[----:B------:R-:W-:Y:S01]  /*0a60*/  UMOV UR5, 0x20 ;  /* 0x0000002000057882 */ /* 0x000fe20000000000 */
[----:B------:R-:W-:Y:S01]  /*0a70*/  ELECT P0, URZ, PT ;  /* 0x0000000000ff782f */ /* 0x000fe20003800000 */
[----:B-1----:R-:W-:Y:S02]  /*0a80*/  ULEA UR6, UR4, UR6, 0x18 ;  /* 0x0000000604067291 */ /* 0x002fe4000f8ec0ff */
[----:B------:R-:W-:-:S04]  /*0a90*/  UIADD3 UR4, UPT, UPT, -UR5, 0x100000, URZ ;  /* 0x0010000005047890 */ /* 0x000fc8000fffe1ff */
[----:B------:R-:W-:Y:S02]  /*0aa0*/  USHF.L.U32 UR5, UR4, 0xb, URZ ;  /* 0x0000000b04057899 */ /* 0x000fe400080006ff */
[----:B------:R-:W-:Y:S01]  /*0ab0*/  USHF.L.U32 UR4, UR4, 0x1, URZ ;  /* 0x0000000104047899 */ /* 0x000fe200080006ff */
[----:B------:R-:W1:Y:S11]  /*0ac0*/  FENCE.VIEW.ASYNC.S ;  /* 0x00000000000073c6 */ /* 0x000e760000000000 */
[----:B-1----:R2:W1:Y:S01]  /*0ad0*/  SYNCS.EXCH.64 URZ, [UR6+0x120], UR4 ;  /* 0x0001200406ff75b2 */ /* 0x0024620008000100 */
[----:B------:R2:W1:Y:S02]  /*0ae0*/  SYNCS.EXCH.64 URZ, [UR6+0x128], UR4 ;  /* 0x0001280406ff75b2 */ /* 0x0004640008000100 */
[----:B--2---:R-:W-:Y:S01]  /*0af0*/  NOP ;  /* 0x0000000000007918 */ /* 0x004fe20000000000 */
.L_x_12:
[----:B------:R-:W2:Y:S01]  /*0b00*/  SHFL.IDX PT, R2, R181, RZ, 0x1f ;  /* 0x00001fffb5027589 */ /* 0x000ea200000e0000 */
[----:B------:R-:W-:Y:S01]  /*0b10*/  NOP ;  /* 0x0000000000007918 */ /* 0x000fe20000000000 */
[----:B--2---:R-:W-:-:S13]  /*0b20*/  ISETP.NE.AND P0, PT, R2, 0x4, PT ;  /* 0x000000040200780c */ /* 0x004fda0003f05270 */
[----:B------:R-:W-:Y:S05]  /*0b30*/  @P0 BRA `(.L_x_13) ;  /* 0x00000000004c0947 */ /* 0x000fea0003800000 */
[----:B-1----:R-:W1:Y:S01]  /*0b40*/  S2UR UR6, SR_CgaCtaId ;  /* 0x00000000000679c3 */ /* 0x002e620000008800 */
[----:B------:R-:W-:Y:S01]  /*0b50*/  UMOV UR4, 0x720 ;  /* 0x0000072000047882 */ /* 0x000fe20000000000 */
[----:B------:R-:W-:Y:S01]  /*0b60*/  UMOV UR5, 0x400 ;  /* 0x0000040000057882 */ /* 0x000fe20000000000 */
[----:B------:R-:W-:Y:S01]  /*0b70*/  USEL UR4, UR4, 0x620, UP5 ;  /* 0x0000062004047887 */ /* 0x000fe2000a800000 */
[----:B------:R-:W-:Y:S01]  /*0b80*/  UMOV UR8, 0x1 ;  /* 0x0000000100087882 */ /* 0x000fe20000000000 */
[----:B------:R-:W-:Y:S01]  /*0b90*/  ELECT P0, URZ, PT ;  /* 0x0000000000ff782f */ /* 0x000fe20003800000 */
[----:B------:R-:W-:-:S04]  /*0ba0*/  UIADD3 UR8, UPT, UPT, -UR8, 0x100000, URZ ;  /* 0x0010000008087890 */ /* 0x000fc8000fffe1ff */
[----:B------:R-:W-:Y:S02]  /*0bb0*/  USHF.L.U32 UR9, UR8, 0xb, URZ ;  /* 0x0000000b08097899 */ /* 0x000fe400080006ff */
[----:B------:R-:W-:Y:S02]  /*0bc0*/  USHF.L.U32 UR8, UR8, 0x1, URZ ;  /* 0x0000000108087899 */ /* 0x000fe400080006ff */
[----:B-1----:R-:W-:Y:S02]  /*0bd0*/  ULEA UR6, UR6, UR5, 0x18 ;  /* 0x0000000506067291 */ /* 0x002fe4000f8ec0ff */
[----:B------:R-:W-:-:S04]  /*0be0*/  UIADD3 UR4, UPT, UPT, -UR4, 0x100000, URZ ;  /* 0x0010000004047890 */ /* 0x000fc8000fffe1ff */
[----:B------:R-:W-:Y:S02]  /*0bf0*/  USHF.L.U32 UR5, UR4, 0xb, URZ ;  /* 0x0000000b04057899 */ /* 0x000fe400080006ff */
[----:B------:R-:W-:Y:S01]  /*0c00*/  USHF.L.U32 UR4, UR4, 0x1, URZ ;  /* 0x0000000104047899 */ /* 0x000fe200080006ff */
[----:B------:R-:W1:Y:S03]  /*0c10*/  FENCE.VIEW.ASYNC.S ;  /* 0x00000000000073c6 */ /* 0x000e660000000000 */
[----:B-1----:R2:W1:Y:S08]  /*0c20*/  SYNCS.EXCH.64 URZ, [UR6+0x130], UR8 ;  /* 0x0001300806ff75b2 */ /* 0x0024700008000100 */
[----:B------:R2:W1:Y:S01]  /*0c30*/  SYNCS.EXCH.64 URZ, [UR6+0x140], UR4 ;  /* 0x0001400406ff75b2 */ /* 0x0004620008000100 */
[----:B------:R2:W1:Y:S01]  /*0c40*/  SYNCS.EXCH.64 URZ, [UR6+0x138], UR8 ;  /* 0x0001380806ff75b2 */ /* 0x0004620008000100 */
[----:B------:R2:W1:Y:S02]  /*0c50*/  SYNCS.EXCH.64 URZ, [UR6+0x148], UR4 ;  /* 0x0001480406ff75b2 */ /* 0x0004640008000100 */
[----:B--2---:R-:W-:Y:S01]  /*0c60*/  NOP ;  /* 0x0000000000007918 */ /* 0x004fe20000000000 */
.L_x_13:
[----:B------:R-:W2:Y:S01]  /*0c70*/  SHFL.IDX PT, R2, R181, RZ, 0x1f ;  /* 0x00001fffb5027589 */ /* 0x000ea200000e0000 */
[----:B------:R-:W-:Y:S01]  /*0c80*/  NOP ;  /* 0x0000000000007918 */ /* 0x000fe20000000000 */
[----:B--2---:R-:W-:-:S13]  /*0c90*/  ISETP.NE.AND P0, PT, R2, 0x5, PT ;  /* 0x000000050200780c */ /* 0x004fda0003f05270 */
[----:B------:R-:W-:Y:S05]  /*0ca0*/  @P0 BRA `(.L_x_14) ;  /* 0x0000000000400947 */ /* 0x000fea0003800000 */
[----:B-1----:R-:W1:Y:S01]  /*0cb0*/  S2UR UR4, SR_CgaCtaId ;  /* 0x00000000000479c3 */ /* 0x002e620000008800 */
        /* <DEDUP_REMOVED lines=12> */
[----:B-1----:R2:W1:Y:S01]  /*0d80*/  SYNCS.EXCH.64 URZ, [UR4+0x150], UR8 ;  /* 0x0001500804ff75b2 */ /* 0x0024620008000100 */
[----:B------:R2:W1:Y:S02]  /*0d90*/  SYNCS.EXCH.64 URZ, [UR4+0x158], UR6 ;  /* 0x0001580604ff75b2 */ /* 0x0004640008000100 */
[----:B--2---:R-:W-:Y:S01]  /*0da0*/  NOP ;  /* 0x0000000000007918 */ /* 0x004fe20000000000 */
.L_x_14:
[----:B------:R-:W2:Y:S01]  /*0db0*/  SHFL.IDX PT, R2, R181, RZ, 0x1f ;  /* 0x00001fffb5027589 */ /* 0x000ea200000e0000 */
[----:B------:R-:W-:Y:S01]  /*0dc0*/  ISETP.NE.OR P1, PT, RZ, UR21, !P4 ;  /* 0x00000015ff007c0c */ /* 0x000fe2000e725670 */
[----:B------:R-:W-:Y:S01]  /*0dd0*/  NOP ;  /* 0x0000000000007918 */ /* 0x000fe20000000000 */
[----:B--2---:R-:W-:-:S13]  /*0de0*/  ISETP.NE.AND P0, PT, R2, 0x3, PT ;  /* 0x000000030200780c */ /* 0x004fda0003f05270 */
[----:B------:R-:W-:Y:S05]  /*0df0*/  @P0 BRA `(.L_x_15) ;  /* 0x0000000000380947 */ /* 0x000fea0003800000 */
[----:B-1----:R-:W1:Y:S01]  /*0e00*/  S2UR UR4, SR_CgaCtaId ;  /* 0x00000000000479c3 */ /* 0x002e620000008800 */
[----:B------:R-:W-:Y:S01]  /*0e10*/  UMOV UR5, 0x400 ;  /* 0x0000040000057882 */ /* 0x000fe20000000000 */
[----:B------:R-:W-:Y:S01]  /*0e20*/  UMOV UR6, 0x20 ;  /* 0x0000002000067882 */ /* 0x000fe20000000000 */
[----:B------:R-:W-:Y:S01]  /*0e30*/  ELECT P0, URZ, PT ;  /* 0x0000000000ff782f */ /* 0x000fe20003800000 */
[----:B------:R-:W-:-:S04]  /*0e40*/  UIADD3 UR6, UPT, UPT, -UR6, 0x100000, URZ ;  /* 0x0010000006067890 */ /* 0x000fc8000fffe1ff */
[----:B------:R-:W-:Y:S02]  /*0e50*/  USHF.L.U32 UR7, UR6, 0xb, URZ ;  /* 0x0000000b06077899 */ /* 0x000fe400080006ff */
[----:B------:R-:W-:Y:S02]  /*0e60*/  USHF.L.U32 UR6, UR6, 0x1, URZ ;  /* 0x0000000106067899 */ /* 0x000fe400080006ff */
[----:B-1----:R-:W-:Y:S01]  /*0e70*/  ULEA UR4, UR4, UR5, 0x18 ;  /* 0x0000000504047291 */ /* 0x002fe2000f8ec0ff */
[----:B------:R-:W1:Y:S11]  /*0e80*/  FENCE.VIEW.ASYNC.S ;  /* 0x00000000000073c6 */ /* 0x000e760000000000 */
[----:B-1----:R2:W1:Y:S01]  /*0e90*/  SYNCS.EXCH.64 URZ, [UR4+0x160], UR6 ;  /* 0x0001600604ff75b2 */ /* 0x0024620008000100 */
[----:B------:R2:W1:Y:S01]  /*0ea0*/  SYNCS.EXCH.64 URZ, [UR4+0x170], UR6 ;  /* 0x0001700604ff75b2 */ /* 0x0004620008000100 */
[----:B------:R2:W1:Y:S01]  /*0eb0*/  SYNCS.EXCH.64 URZ, [UR4+0x168], UR6 ;  /* 0x0001680604ff75b2 */ /* 0x0004620008000100 */
[----:B------:R2:W1:Y:S02]  /*0ec0*/  SYNCS.EXCH.64 URZ, [UR4+0x178], UR6 ;  /* 0x0001780604ff75b2 */ /* 0x0004640008000100 */
[----:B--2---:R-:W-:Y:S01]  /*0ed0*/  NOP ;  /* 0x0000000000007918 */ /* 0x004fe20000000000 */
.L_x_15:
[----:B-1----:R-:W1:Y:S01]  /*0ee0*/  S2UR UR7, SR_CgaCtaId ;  /* 0x00000000000779c3 */ /* 0x002e620000008800 */
[----:B------:R-:W-:Y:S01]  /*0ef0*/  VOTEU.ALL UP0, P1 ;  /* 0x0000000000ff7886 */ /* 0x000fe20000800000 */
[----:B------:R-:W-:Y:S01]  /*0f00*/  UMOV UR4, 0x80 ;  /* 0x0000008000047882 */ /* 0x000fe20000000000 */
[----:B------:R-:W2:Y:S01]  /*0f10*/  LDCU UR30, c[0x0][0x36c] ;  /* 0x00006d80ff1e77ac */ /* 0x000ea20008000800 */
[----:B------:R-:W-:Y:S01]  /*0f20*/  NOP ;  /* 0x0000000000007918 */ /* 0x000fe20000000000 */
[----:B------:R-:W-:Y:S01]  /*0f30*/  ISETP.NE.OR P4, PT, R0, 0x2, !P4 ;  /* 0x000000020000780c */ /* 0x000fe20006785670 */
[----:B------:R-:W-:Y:S01]  /*0f40*/  @!UP0 UMOV UR6, 0x400 ;  /* 0x0000040000068882 */ /* 0x000fe20000000000 */
[----:B------:R-:W-:-:S04]  /*0f50*/  @!UP0 UIADD3 UR4, UPT, UPT, -UR4, 0x100000, URZ ;  /* 0x0010000004048890 */ /* 0x000fc8000fffe1ff */
[----:B------:R-:W-:Y:S02]  /*0f60*/  @!UP0 USHF.L.U32 UR5, UR4, 0xb, URZ ;  /* 0x0000000b04058899 */ /* 0x000fe400080006ff */
[----:B------:R-:W-:Y:S01]  /*0f70*/  @!UP0 USHF.L.U32 UR4, UR4, 0x1, URZ ;  /* 0x0000000104048899 */ /* 0x000fe200080006ff */
[----:B------:R-:W-:Y:S01]  /*0f80*/  LOP3.LUT R2, R187, 0x1f, RZ, 0xc0, !PT ;  /* 0x0000001fbb027812 */ /* 0x000fe200078ec0ff */
[----:B------:R-:W-:Y:S02]  /*0f90*/  UISETP.NE.AND UP6, UPT, UR21, URZ, UPT ;  /* 0x000000ff1500728c */ /* 0x000fe4000bfc5270 */
[----:B--2---:R-:W-:Y:S02]  /*0fa0*/  UISETP.EQ.U32.AND UP1, UPT, UR30, 0x1, UPT ;  /* 0x000000011e00788c */ /* 0x004fe4000bf22070 */
[----:B-1----:R-:W-:Y:S01]  /*0fb0*/  @!UP0 ULEA UR6, UR7, UR6, 0x18 ;  /* 0x0000000607068291 */ /* 0x002fe2000f8ec0ff */
[----:B------:R-:W-:Y:S01]  /*0fc0*/  VOTEU.ALL UP0, P1 ;  /* 0x0000000000ff7886 */ /* 0x000fe20000800000 */
[----:B------:R-:W1:Y:S10]  /*0fd0*/  FENCE.VIEW.ASYNC.S ;  /* 0x00000000000073c6 */ /* 0x000e740000000000 */
[----:B-1----:R1:W2:Y:S01]  /*0fe0*/  @!UP0 SYNCS.EXCH.64 URZ, [UR6+0x180], UR4 ;  /* 0x0001800406ff85b2 */ /* 0x0022a20008000100 */
[----:B------:R-:W-:Y:S05]  /*0ff0*/  BRA.U !UP1, `(.L_x_16) ;  /* 0x0000000109087547 */ /* 0x000fea000b800000 */
[----:B--234-:R-:W-:Y:S01]  /*1000*/  UCGABAR_ARV ;  /* 0x00000000000079c7 */ /* 0x01cfe20008000000 */
[----:B------:R-:W-:Y:S05]  /*1010*/  BRA `(.L_x_17) ;  /* 0x0000000000047947 */ /* 0x000fea0003800000 */
.L_x_16:
[----:B--234-:R-:W-:Y:S01]  /*1020*/  NOP ;  /* 0x0000000000007918 */ /* 0x01cfe20000000000 */
.L_x_17:
[----:B------:R-:W2:Y:S01]  /*1030*/  S2UR UR19, SR_CTAID.X ;  /* 0x00000000001379c3 */ /* 0x000ea20000002500 */
[----:B------:R-:W-:-:S05]  /*1040*/  CS2R.32 R183, SR_CgaSize ;  /* 0x0000000000b77805 */ /* 0x000fca0000008a00 */
[----:B------:R-:W-:-:S05]  /*1050*/  IMAD R183, R183, -0xa0, RZ ;  /* 0xffffff60b7b77824 */ /* 0x000fca00078e02ff */
[----:B-1----:R-:W-:-:S14]  /*1060*/  R2UR UR5, R183 ;  /* 0x00000000b70572ca */ /* 0x002fdc00000e0000 */
[----:B------:R-:W1:Y:S01]  /*1070*/  LDCU UR5, c[0x0][UR5+0x2b0] ;  /* 0x00005600050577ac */ /* 0x000e620008000800 */
[----:B------:R-:W-:-:S05]  /*1080*/  CS2R.32 R183, SR_CgaSize ;  /* 0x0000000000b77805 */ /* 0x000fca0000008a00 */
[----:B------:R-:W-:-:S05]  /*1090*/  IMAD R183, R183, -0xa0, RZ ;  /* 0xffffff60b7b77824 */ /* 0x000fca00078e02ff */
[----:B------:R-:W-:-:S14]  /*10a0*/  R2UR UR4, R183 ;  /* 0x00000000b70472ca */ /* 0x000fdc00000e0000 */
[----:B------:R-:W3:Y:S01]  /*10b0*/  LDCU UR4, c[0x0][UR4+0x2b4] ;  /* 0x00005680040477ac */ /* 0x000ee20008000800 */
[----:B------:R-:W4:Y:S01]  /*10c0*/  S2UR UR20, SR_CTAID.Y ;  /* 0x00000000001479c3 */ /* 0x000f220000002600 */
[----:B------:R-:W-:-:S05]  /*10d0*/  CS2R.32 R183, SR_CgaSize ;  /* 0x0000000000b77805 */ /* 0x000fca0000008a00 */
[----:B------:R-:W-:-:S05]  /*10e0*/  IMAD R183, R183, -0xa0, RZ ;  /* 0xffffff60b7b77824 */ /* 0x000fca00078e02ff */
[----:B------:R-:W-:-:S14]  /*10f0*/  R2UR UR7, R183 ;  /* 0x00000000b70772ca */ /* 0x000fdc00000e0000 */
[----:B------:R-:W3:Y:S01]  /*1100*/  LDCU UR7, c[0x0][UR7+0x2a0] ;  /* 0x00005400070777ac */ /* 0x000ee20008000800 */
[----:B------:R-:W-:-:S05]  /*1110*/  CS2R.32 R183, SR_CgaSize ;  /* 0x0000000000b77805 */ /* 0x000fca0000008a00 */
[----:B------:R-:W-:-:S05]  /*1120*/  IMAD R183, R183, -0xa0, RZ ;  /* 0xffffff60b7b77824 */ /* 0x000fca00078e02ff */
[----:B------:R-:W-:-:S14]  /*1130*/  R2UR UR8, R183 ;  /* 0x00000000b70872ca */ /* 0x000fdc00000e0000 */
[----:B------:R-:W3:Y:S01]  /*1140*/  LDCU UR8, c[0x0][UR8+0x2a4] ;  /* 0x00005480080877ac */ /* 0x000ee20008000800 */
[----:B------:R-:W3:Y:S01]  /*1150*/  S2UR UR6, SR_CgaCtaId ;  /* 0x00000000000679c3 */ /* 0x000ee20000008800 */
[----:B------:R-:W3:Y:S01]  /*1160*/  LDCU UR26, c[0x0][0xf24] ;  /* 0x0001e480ff1a77ac */ /* 0x000ee20008000800 */
[----:B------:R-:W3:Y:S01]  /*1170*/  LDCU UR39, c[0x0][0xf24] ;  /* 0x0001e480ff2777ac */ /* 0x000ee20008000800 */
[----:B--2---:R-:W-:Y:S01]  /*1180*/  I2FP.F32.U32 R3, UR19 ;  /* 0x0000001300037c45 */ /* 0x004fe20008201000 */
[----:B------:R-:W2:Y:S04]  /*1190*/  LDCU UR29, c[0x0][0xf30] ;  /* 0x0001e600ff1d77ac */ /* 0x000ea80008000800 */
[----:B-1----:R-:W-:Y:S01]  /*11a0*/  FMUL R3, R3, UR5 ;  /* 0x0000000503037c20 */ /* 0x002fe20008400000 */
[----:B------:R-:W-:Y:S01]  /*11b0*/  UMOV UR14, 0x55 ;  /* 0x00000055000e7882 */ /* 0x000fe20000000000 */
[----:B------:R-:W-:Y:S01]  /*11c0*/  UMOV UR15, 0x3 ;  /* 0x00000003000f7882 */ /* 0x000fe20000000000 */
[----:B----4-:R-:W-:-:S03]  /*11d0*/  I2FP.F32.U32 R0, UR20 ;  /* 0x0000001400007c45 */ /* 0x010fc60008201000 */
[----:B------:R-:W1:Y:S02]  /*11e0*/  F2I.U32.TRUNC.NTZ R3, R3 ;  /* 0x0000000300037305 */ /* 0x000e64000020f000 */
[----:B---3--:R-:W-:Y:S01]  /*11f0*/  FMUL R0, R0, UR4 ;  /* 0x0000000400007c20 */ /* 0x008fe20008400000 */
[----:B------:R-:W-:Y:S02]  /*1200*/  ULOP3.LUT UR66, UR6, 0x1, URZ, 0xc0, !UPT ;  /* 0x0000000106427892 */ /* 0x000fe4000f8ec0ff */
[----:B------:R-:W-:-:S03]  /*1210*/  USHF.R.U32.HI UR28, URZ, 0x1, UR6 ;  /* 0x00000001ff1c7899 */ /* 0x000fc60008011606 */
[----:B------:R-:W3:Y:S01]  /*1220*/  F2I.U32.TRUNC.NTZ R0, R0 ;  /* 0x0000000000007305 */ /* 0x000ee2000020f000 */
[----:B------:R-:W-:Y:S02]  /*1230*/  ULOP3.LUT UR5, UR6, 0x6, URZ, 0xc0, !UPT ;  /* 0x0000000606057892 */ /* 0x000fe4000f8ec0ff */
[----:B------:R-:W-:Y:S02]  /*1240*/  USHF.L.U32 UR52, UR6, 0x9, URZ ;  /* 0x0000000906347899 */ /* 0x000fe400080006ff */
[----:B------:R-:W-:Y:S02]  /*1250*/  USHF.L.U32 UR46, UR6, 0xc, URZ ;  /* 0x0000000c062e7899 */ /* 0x000fe400080006ff */
[----:B------:R-:W-:Y:S01]  /*1260*/  USHF.L.U32 UR53, UR6, 0x6, URZ ;  /* 0x0000000606357899 */ /* 0x000fe200080006ff */
[----:B-1----:R-:W-:Y:S01]  /*1270*/  R2UR UR4, R3 ;  /* 0x00000000030472ca */ /* 0x002fe200000e0000 */
[----:B------:R-:W-:Y:S02]  /*1280*/  USHF.L.U32 UR18, UR6, 0x5, URZ ;  /* 0x0000000506127899 */ /* 0x000fe400080006ff */
[----:B------:R-:W-:-:S02]  /*1290*/  UISETP.GT.U32.AND UP0, UPT, UR5, 0xffff, UPT ;  /* 0x0000ffff0500788c */ /* 0x000fc4000bf04070 */
[----:B------:R-:W-:Y:S01]  /*12a0*/  UISETP.GT.U32.AND UP1, UPT, UR66, 0xffff, UPT ;  /* 0x0000ffff4200788c */ /* 0x000fe2000bf24070 */
[----:B---3--:R-:W-:Y:S01]  /*12b0*/  R2UR UR6, R0 ;  /* 0x00000000000672ca */ /* 0x008fe200000e0000 */
[----:B------:R-:W-:Y:S01]  /*12c0*/  USEL UR38, UR5, 0xffff, !UP0 ;  /* 0x0000ffff05267887 */ /* 0x000fe2000c000000 */
[----:B------:R-:W-:Y:S01]  /*12d0*/  PRMT R0, RZ, 0x7610, R0 ;  /* 0x00007610ff007816 */ /* 0x000fe20000000000 */
[----:B------:R-:W-:-:S04]  /*12e0*/  USEL UR45, UR66, 0xffff, !UP1 ;  /* 0x0000ffff422d7887 */ /* 0x000fc8000c800000 */
[----:B------:R-:W-:-:S04]  /*12f0*/  UIADD3 UR5, UPT, UPT, -UR4, URZ, URZ ;  /* 0x000000ff04057290 */ /* 0x000fc8000fffe1ff */
[----:B------:R-:W-:Y:S02]  /*1300*/  UIMAD UR5, UR7, UR5, UR19 ;  /* 0x00000005070572a4 */ /* 0x000fe4000f8e0213 */
[----:B------:R-:W-:-:S04]  /*1310*/  UIADD3 UR4, UPT, UPT, -UR6, URZ, URZ ;  /* 0x000000ff06047290 */ /* 0x000fc8000fffe1ff */
[----:B------:R-:W-:Y:S01]  /*1320*/  IMAD.U32 R183, RZ, RZ, UR5 ;  /* 0x00000005ffb77e24 */ /* 0x000fe2000f8e00ff */
[----:B------:R-:W-:-:S06]  /*1330*/  UIMAD UR4, UR8, UR4, UR20 ;  /* 0x00000004080472a4 */ /* 0x000fcc000f8e0214 */
[----:B------:R-:W-:Y:S01]  /*1340*/  IMAD.U32 R182, RZ, RZ, UR4 ;  /* 0x00000004ffb67e24 */ /* 0x000fe2000f8e00ff */
[----:B--2---:R-:W-:Y:S06]  /*1350*/  BRA.U UP6, `(.L_x_18) ;  /* 0x0000000106747547 */ /* 0x004fec000b800000 */
[----:B------:R-:W-:Y:S02]  /*1360*/  R2UR UR4, R182 ;  /* 0x00000000b60472ca */ /* 0x000fe400000e0000 */
[----:B------:R-:W-:-:S11]  /*1370*/  R2UR UR7, R183 ;  /* 0x00000000b70772ca */ /* 0x000fd600000e0000 */
[----:B------:R-:W-:Y:S02]  /*1380*/  UISETP.NE.AND UP2, UPT, UR4, 0x2, UPT ;  /* 0x000000020400788c */ /* 0x000fe4000bf45270 */
[----:B------:R-:W-:Y:S02]  /*1390*/  UISETP.NE.AND UP4, UPT, UR4, URZ, UPT ;  /* 0x000000ff0400728c */ /* 0x000fe4000bf85270 */
[----:B------:R-:W-:Y:S02]  /*13a0*/  UISETP.NE.AND UP0, UPT, UR4, 0x1, UPT ;  /* 0x000000010400788c */ /* 0x000fe4000bf05270 */
[----:B------:R-:W-:Y:S02]  /*13b0*/  UISETP.NE.AND UP1, UPT, UR4, 0x3, UPT ;  /* 0x000000030400788c */ /* 0x000fe4000bf25270 */
[----:B------:R-:W-:Y:S02]  /*13c0*/  USEL UR4, URZ, 0x10, UP2 ;  /* 0x00000010ff047887 */ /* 0x000fe40009000000 */
[----:B------:R-:W-:-:S02]  /*13d0*/  USEL UR12, URZ, 0x20, UP2 ;  /* 0x00000020ff0c7887 */ /* 0x000fc40009000000 */
[----:B------:R-:W-:Y:S02]  /*13e0*/  UISETP.NE.AND UP3, UPT, UR7, URZ, UPT ;  /* 0x000000ff0700728c */ /* 0x000fe4000bf65270 */
[----:B------:R-:W-:Y:S02]  /*13f0*/  USEL UR5, URZ, 0x4, UP0 ;  /* 0x00000004ff057887 */ /* 0x000fe40008000000 */
[----:B------:R-:W-:Y:S02]  /*1400*/  UISETP.NE.AND UP2, UPT, UR7, URZ, UP4 ;  /* 0x000000ff0700728c */ /* 0x000fe4000a745270 */
[----:B------:R-:W-:Y:S02]  /*1410*/  USEL UR11, URZ, 0x8, UP0 ;  /* 0x00000008ff0b7887 */ /* 0x000fe40008000000 */
[----:B------:R-:W-:Y:S02]  /*1420*/  UISETP.NE.AND UP0, UPT, UR7, 0x1, UPT ;  /* 0x000000010700788c */ /* 0x000fe4000bf05270 */
[----:B------:R-:W-:-:S02]  /*1430*/  USEL UR6, URZ, 0x2, UP4 ;  /* 0x00000002ff067887 */ /* 0x000fc4000a000000 */
[----:B------:R-:W-:Y:S02]  /*1440*/  USEL UR7, URZ, 0x40, UP1 ;  /* 0x00000040ff077887 */ /* 0x000fe40008800000 */
[----:B------:R-:W-:Y:S02]  /*1450*/  USEL UR10, URZ, 0x1, UP2 ;  /* 0x00000001ff0a7887 */ /* 0x000fe40009000000 */
[----:B------:R-:W-:Y:S02]  /*1460*/  USEL UR8, UR5, 0x4, UP3 ;  /* 0x0000000405087887 */ /* 0x000fe40009800000 */
[----:B------:R-:W-:Y:S02]  /*1470*/  USEL UR4, UR4, 0x10, UP3 ;  /* 0x0000001004047887 */ /* 0x000fe40009800000 */
[----:B------:R-:W-:Y:S02]  /*1480*/  USEL UR9, UR7, 0x40, UP3 ;  /* 0x0000004007097887 */ /* 0x000fe40009800000 */
[----:B------:R-:W-:-:S02]  /*1490*/  USEL UR5, UR6, 0x2, UP0 ;  /* 0x0000000206057887 */ /* 0x000fc40008000000 */
[----:B------:R-:W-:Y:S02]  /*14a0*/  UIADD3 UR4, UPT, UPT, UR4, UR8, UR10 ;  /* 0x0000000804047290 */ /* 0x000fe4000fffe00a */
[----:B------:R-:W-:Y:S02]  /*14b0*/  USEL UR13, URZ, 0x80, UP1 ;  /* 0x00000080ff0d7887 */ /* 0x000fe40008800000 */
[----:B------:R-:W-:Y:S02]  /*14c0*/  USEL UR7, UR11, 0x8, UP0 ;  /* 0x000000080b077887 */ /* 0x000fe40008000000 */
[----:B------:R-:W-:Y:S02]  /*14d0*/  USEL UR6, UR12, 0x20, UP0 ;  /* 0x000000200c067887 */ /* 0x000fe40008000000 */
[----:B------:R-:W-:Y:S02]  /*14e0*/  UIADD3 UR4, UPT, UPT, UR5, UR9, UR4 ;  /* 0x0000000905047290 */ /* 0x000fe4000fffe004 */
[----:B------:R-:W-:-:S02]  /*14f0*/  USEL UR5, UR13, 0x80, UP0 ;  /* 0x000000800d057887 */ /* 0x000fc40008000000 */
[----:B------:R-:W-:-:S04]  /*1500*/  UIADD3 UR4, UPT, UPT, UR6, UR7, UR4 ;  /* 0x0000000706047290 */ /* 0x000fc8000fffe004 */
[----:B------:R-:W-:-:S06]  /*1510*/  UIADD3 UR4, UPT, UPT, UR4, UR5, URZ ;  /* 0x0000000504047290 */ /* 0x000fcc000fffe0ff */
[----:B------:R-:W-:-:S07]  /*1520*/  IMAD.U32 R0, RZ, RZ, UR4 ;  /* 0x00000004ff007e24 */ /* 0x000fce000f8e00ff */
.L_x_18:
[----:B------:R-:W1:Y:S01]  /*1530*/  S2UR UR44, SR_CTAID.Z ;  /* 0x00000000002c79c3 */ /* 0x000e620000002700 */
[----:B------:R-:W-:Y:S02]  /*1540*/  UISETP.GE.AND UP0, UPT, UR26, 0x1, UPT ;  /* 0x000000011a00788c */ /* 0x000fe4000bf06270 */
[----:B------:R-:W-:Y:S02]  /*1550*/  ULOP3.LUT UR45, UR45, 0xffff, URZ, 0xc0, !UPT ;  /* 0x0000ffff2d2d7892 */ /* 0x000fe4000f8ec0ff */
[----:B------:R-:W-:Y:S02]  /*1560*/  ULOP3.LUT UR38, UR38, 0xffff, URZ, 0xc0, !UPT ;  /* 0x0000ffff26267892 */ /* 0x000fe4000f8ec0ff */
[----:B------:R-:W-:Y:S02]  /*1570*/  ULOP3.LUT UR47, UR52, 0xc00, URZ, 0xc0, !UPT ;  /* 0x00000c00342f7892 */ /* 0x000fe4000f8ec0ff */
[----:B------:R-:W-:Y:S02]  /*1580*/  UISETP.NE.AND UP3, UPT, UR21, 0x2, UPT ;  /* 0x000000021500788c */ /* 0x000fe4000bf65270 */
[----:B------:R-:W-:-:S02]  /*1590*/  ULOP3.LUT UR46, UR46, 0x1000, URZ, 0xc0, !UPT ;  /* 0x000010002e2e7892 */ /* 0x000fc4000f8ec0ff */
[----:B------:R-:W-:Y:S02]  /*15a0*/  ULOP3.LUT UR53, UR53, 0x180, URZ, 0xc0, !UPT ;  /* 0x0000018035357892 */ /* 0x000fe4000f8ec0ff */
[----:B------:R-:W-:Y:S02]  /*15b0*/  ULOP3.LUT UR52, UR52, 0x200, URZ, 0xc0, !UPT ;  /* 0x0000020034347892 */ /* 0x000fe4000f8ec0ff */
[----:B------:R-:W-:Y:S02]  /*15c0*/  ULOP3.LUT UR18, UR18, 0xc0, URZ, 0xc0, !UPT ;  /* 0x000000c012127892 */ /* 0x000fe4000f8ec0ff */
[----:B------:R-:W-:Y:S02]  /*15d0*/  USHF.L.U32 UR45, UR14, UR45, URZ ;  /* 0x0000002d0e2d7299 */ /* 0x000fe400080006ff */
[----:B------:R-:W-:Y:S01]  /*15e0*/  USHF.L.U32 UR38, UR15, UR38, URZ ;  /* 0x000000260f267299 */ /* 0x000fe200080006ff */
[----:B------:R-:W-:Y:S11]  /*15f0*/  BRA.U !UP0, `(.L_x_19) ;  /* 0x0000000108d47547 */ /* 0x000ff6000b800000 */
[----:B------:R-:W2:Y:S01]  /*1600*/  LDCU.128 UR12, c[0x0][0xf10] ;  /* 0x0001e200ff0c77ac */ /* 0x000ea20008000c00 */
[----:B------:R-:W3:Y:S01]  /*1610*/  LDCU UR6, c[0x0][0x370] ;  /* 0x00006e00ff0677ac */ /* 0x000ee20008000800 */
[----:B------:R-:W4:Y:S01]  /*1620*/  LDCU UR5, c[0x0][0x374] ;  /* 0x00006e80ff0577ac */ /* 0x000f220008000800 */
[----:B------:R-:W1:Y:S01]  /*1630*/  LDCU UR27, c[0x0][0xf0c] ;  /* 0x0001e180ff1b77ac */ /* 0x000e620008000800 */
[----:B------:R-:W1:Y:S01]  /*1640*/  LDCU UR7, c[0x0][0xf20] ;  /* 0x0001e400ff0777ac */ /* 0x000e620008000800 */
[----:B------:R-:W1:Y:S01]  /*1650*/  LDCU.64 UR8, c[0x0][0xf28] ;  /* 0x0001e500ff0877ac */ /* 0x000e620008000a00 */
[----:B--2---:R-:W-:Y:S02]  /*1660*/  UISETP.NE.AND UP0, UPT, UR14, 0x1, UPT ;  /* 0x000000010e00788c */ /* 0x004fe4000bf05270 */
[----:B----4-:R-:W-:Y:S02]  /*1670*/  UIMAD.WIDE.U32 UR10, UR5, UR15, URZ ;  /* 0x0000000f050a72a5 */ /* 0x010fe4000f8e00ff */
[----:B---3--:R-:W-:-:S02]  /*1680*/  UIMAD.WIDE.U32 UR22, UR6, UR12, URZ ;  /* 0x0000000c061672a5 */ /* 0x008fc4000f8e00ff */
[----:B-1----:R-:W-:Y:S02]  /*1690*/  UISETP.NE.AND UP1, UPT, UR27, 0x1, UPT ;  /* 0x000000011b00788c */ /* 0x002fe4000bf25270 */
[----:B------:R-:W-:Y:S01]  /*16a0*/  UISETP.NE.AND UP2, UPT, UR26, 0x1, UPT ;  /* 0x000000011a00788c */ /* 0x000fe2000bf45270 */
[----:B------:R-:W-:Y:S02]  /*16b0*/  UMOV UR10, UR11 ;  /* 0x0000000b000a7c82 */ /* 0x000fe40008000000 */
[----:B------:R-:W-:Y:S01]  /*16c0*/  UMOV UR22, UR23 ;  /* 0x0000001700167c82 */ /* 0x000fe20008000000 */
[----:B------:R-:W-:Y:S02]  /*16d0*/  @UP0 USHF.R.U32.HI UR5, URZ, UR7, UR10 ;  /* 0x00000007ff050299 */ /* 0x000fe4000801160a */
[----:B------:R-:W-:Y:S02]  /*16e0*/  UIMAD.WIDE.U32 UR24, UR20, UR15, URZ ;  /* 0x0000000f141872a5 */ /* 0x000fe4000f8e00ff */
[----:B------:R-:W-:-:S02]  /*16f0*/  UIMAD.WIDE.U32 UR10, UR5, UR8, URZ ;  /* 0x00000008050a72a5 */ /* 0x000fc4000f8e00ff */
[----:B------:R-:W-:Y:S02]  /*1700*/  @UP1 USHF.R.U32.HI UR6, URZ, UR13, UR22 ;  /* 0x0000000dff061299 */ /* 0x000fe40008011616 */
[----:B------:R-:W-:Y:S02]  /*1710*/  UIMAD.WIDE.U32 UR16, UR19, UR12, URZ ;  /* 0x0000000c131072a5 */ /* 0x000fe4000f8e00ff */
[----:B------:R-:W-:Y:S01]  /*1720*/  UIMAD.WIDE.U32 UR22, UR6, UR8, URZ ;  /* 0x00000008061672a5 */ /* 0x000fe2000f8e00ff */
[----:B------:R-:W-:Y:S01]  /*1730*/  UMOV UR4, UR25 ;  /* 0x0000001900047c82 */ /* 0x000fe20008000000 */
[----:B------:R-:W-:Y:S01]  /*1740*/  UMOV UR10, UR11 ;  /* 0x0000000b000a7c82 */ /* 0x000fe20008000000 */
[----:B------:R-:W-:Y:S02]  /*1750*/  USHF.R.U32.HI UR4, URZ, UR7, UR4 ;  /* 0x00000007ff047299 */ /* 0x000fe40008011604 */
[----:B------:R-:W-:Y:S01]  /*1760*/  @UP2 USHF.R.U32.HI UR5, URZ, UR9, UR10 ;  /* 0x00000009ff052299 */ /* 0x000fe2000801160a */
[----:B------:R-:W-:Y:S01]  /*1770*/  UMOV UR16, UR17 ;  /* 0x0000001100107c82 */ /* 0x000fe20008000000 */
[----:B------:R-:W-:Y:S01]  /*1780*/  UMOV UR22, UR23 ;  /* 0x0000001700167c82 */ /* 0x000fe20008000000 */
[----:B------:R-:W-:-:S02]  /*1790*/  USHF.R.U32.HI UR13, URZ, UR13, UR16 ;  /* 0x0000000dff0d7299 */ /* 0x000fc40008011610 */
[----:B------:R-:W-:Y:S02]  /*17a0*/  USEL UR4, UR20, UR4, !UP0 ;  /* 0x0000000414047287 */ /* 0x000fe4000c000000 */
[----:B------:R-:W-:Y:S02]  /*17b0*/  @UP2 USHF.R.U32.HI UR6, URZ, UR9, UR22 ;  /* 0x00000009ff062299 */ /* 0x000fe40008011616 */
[----:B------:R-:W-:Y:S02]  /*17c0*/  UIMAD UR7, UR5, UR26, URZ ;  /* 0x0000001a050772a4 */ /* 0x000fe4000f8e02ff */
[----:B------:R-:W-:Y:S02]  /*17d0*/  USEL UR5, UR19, UR13, !UP1 ;  /* 0x0000000d13057287 */ /* 0x000fe4000c800000 */
[----:B------:R-:W-:Y:S02]  /*17e0*/  UIMAD UR12, UR6, UR26, URZ ;  /* 0x0000001a060c72a4 */ /* 0x000fe4000f8e02ff */
[----:B------:R-:W-:-:S02]  /*17f0*/  UISETP.GE.AND UP0, UPT, UR4, UR7, UPT ;  /* 0x000000070400728c */ /* 0x000fc4000bf06270 */
[----:B------:R-:W-:Y:S02]  /*1800*/  UIMAD.WIDE.U32 UR10, UR4, UR8, URZ ;  /* 0x00000008040a72a5 */ /* 0x000fe4000f8e00ff */
[----:B------:R-:W-:Y:S02]  /*1810*/  UISETP.GE.OR UP0, UPT, UR5, UR12, UP0 ;  /* 0x0000000c0500728c */ /* 0x000fe40008706670 */
[----:B------:R-:W-:Y:S02]  /*1820*/  UIMAD.WIDE.U32 UR12, UR5, UR8, URZ ;  /* 0x00000008050c72a5 */ /* 0x000fe4000f8e00ff */
[----:B------:R-:W-:Y:S01]  /*1830*/  UIADD3 UR10, UPT, UPT, -UR4, URZ, URZ ;  /* 0x000000ff040a7290 */ /* 0x000fe2000fffe1ff */
[----:B------:R-:W-:Y:S01]  /*1840*/  UMOV UR8, UR11 ;  /* 0x0000000b00087c82 */ /* 0x000fe20008000000 */
[----:B------:R-:W-:Y:S02]  /*1850*/  UIADD3 UR11, UPT, UPT, -UR5, URZ, URZ ;  /* 0x000000ff050b7290 */ /* 0x000fe4000fffe1ff */
[----:B------:R-:W-:-:S03]  /*1860*/  USHF.R.U32.HI UR8, URZ, UR9, UR8 ;  /* 0x00000009ff087299 */ /* 0x000fc60008011608 */
[----:B------:R-:W-:Y:S01]  /*1870*/  @!UP0 UMOV UR7, UR13 ;  /* 0x0000000d00078c82 */ /* 0x000fe20008000000 */
[----:B------:R-:W-:Y:S02]  /*1880*/  UIMAD UR20, UR14, UR10, UR20 ;  /* 0x0000000a0e1472a4 */ /* 0x000fe4000f8e0214 */
[----:B------:R-:W-:Y:S02]  /*1890*/  USEL UR8, UR4, UR8, !UP2 ;  /* 0x0000000804087287 */ /* 0x000fe4000d000000 */
[----:B------:R-:W-:Y:S02]  /*18a0*/  @!UP0 USHF.R.U32.HI UR7, URZ, UR9, UR7 ;  /* 0x00000009ff078299 */ /* 0x000fe40008011607 */
[----:B------:R-:W-:Y:S02]  /*18b0*/  UIADD3 UR9, UPT, UPT, -UR8, URZ, URZ ;  /* 0x000000ff08097290 */ /* 0x000fe4000fffe1ff */
[----:B------:R-:W-:Y:S02]  /*18c0*/  @!UP0 USEL UR7, UR5, UR7, !UP2 ;  /* 0x0000000705078287 */ /* 0x000fe4000d000000 */
[----:B------:R-:W-:-:S02]  /*18d0*/  UIMAD UR9, UR26, UR9, UR4 ;  /* 0x000000091a0972a4 */ /* 0x000fc4000f8e0204 */
[----:B------:R-:W-:Y:S02]  /*18e0*/  @!UP0 UIADD3 UR8, UPT, UPT, UR8, -UR7, URZ ;  /* 0x8000000708088290 */ /* 0x000fe4000fffe0ff */
[----:B------:R-:W-:Y:S02]  /*18f0*/  @!UP0 UIMAD UR6, UR9, UR6, UR7 ;  /* 0x00000006090682a4 */ /* 0x000fe4000f8e0207 */
[----:B------:R-:W-:Y:S02]  /*1900*/  @!UP0 UIMAD UR4, UR8, UR26, UR5 ;  /* 0x0000001a080482a4 */ /* 0x000fe4000f8e0205 */
[----:B------:R-:W-:Y:S02]  /*1910*/  UIMAD UR19, UR27, UR11, UR19 ;  /* 0x0000000b1b1372a4 */ /* 0x000fe4000f8e0213 */
[----:B------:R-:W-:Y:S01]  /*1920*/  UIMAD UR20, UR4, UR14, UR20 ;  /* 0x0000000e041472a4 */ /* 0x000fe2000f8e0214 */
[----:B------:R-:W-:Y:S02]  /*1930*/  @!UP0 UMOV UR5, UR6 ;  /* 0x0000000600058c82 */ /* 0x000fe40008000000 */
[----:B------:R-:W-:-:S12]  /*1940*/  UIMAD UR19, UR5, UR27, UR19 ;  /* 0x0000001b051372a4 */ /* 0x000fd8000f8e0213 */
.L_x_19:
[----:B------:R-:W-:-:S09]  /*1950*/  UISETP.NE.AND UP0, UPT, UR29, 0x1, UPT ;  /* 0x000000011d00788c */ /* 0x000fd2000bf05270 */
[----:B------:R-:W-:Y:S05]  /*1960*/  BRA.U UP0, `(.L_x_20) ;  /* 0x0000000100447547 */ /* 0x000fea000b800000 */
[----:B------:R-:W2:Y:S01]  /*1970*/  LDCU.128 UR8, c[0x0][0xf10] ;  /* 0x0001e200ff0877ac */ /* 0x000ea20008000c00 */
[----:B------:R-:W3:Y:S01]  /*1980*/  LDCU UR12, c[0x0][0xf0c] ;  /* 0x0001e180ff0c77ac */ /* 0x000ee20008000800 */
[----:B------:R-:W4:Y:S01]  /*1990*/  LDCU UR13, c[0x0][0xf20] ;  /* 0x0001e400ff0d77ac */ /* 0x000f220008000800 */
[----:B--2---:R-:W-:Y:S02]  /*19a0*/  UIMAD.WIDE.U32 UR6, UR19, UR8, URZ ;  /* 0x00000008130672a5 */ /* 0x004fe4000f8e00ff */
[----:B------:R-:W-:Y:S02]  /*19b0*/  UIMAD.WIDE.U32 UR4, UR20, UR11, URZ ;  /* 0x0000000b140472a5 */ /* 0x000fe4000f8e00ff */
[----:B---3--:R-:W-:Y:S02]  /*19c0*/  UISETP.NE.AND UP1, UPT, UR12, 0x1, UPT ;  /* 0x000000010c00788c */ /* 0x008fe4000bf25270 */
[----:B------:R-:W-:Y:S01]  /*19d0*/  UISETP.NE.AND UP0, UPT, UR10, 0x1, UPT ;  /* 0x000000010a00788c */ /* 0x000fe2000bf05270 */
[----:B------:R-:W-:-:S02]  /*19e0*/  UMOV UR6, UR7 ;  /* 0x0000000700067c82 */ /* 0x000fc40008000000 */
[----:B------:R-:W-:Y:S01]  /*19f0*/  UMOV UR4, UR5 ;  /* 0x0000000500047c82 */ /* 0x000fe20008000000 */
[----:B------:R-:W-:Y:S02]  /*1a00*/  USHF.R.U32.HI UR9, URZ, UR9, UR6 ;  /* 0x00000009ff097299 */ /* 0x000fe40008011606 */
[----:B----4-:R-:W-:Y:S02]  /*1a10*/  USHF.R.U32.HI UR4, URZ, UR13, UR4 ;  /* 0x0000000dff047299 */ /* 0x010fe40008011604 */
[----:B------:R-:W-:Y:S02]  /*1a20*/  USEL UR5, UR19, UR9, !UP1 ;  /* 0x0000000913057287 */ /* 0x000fe4000c800000 */
[----:B------:R-:W-:-:S04]  /*1a30*/  USEL UR4, UR20, UR4, !UP0 ;  /* 0x0000000414047287 */ /* 0x000fc8000c000000 */
[----:B------:R-:W-:Y:S02]  /*1a40*/  UIADD3 UR6, UPT, UPT, UR5, -UR4, URZ ;  /* 0x8000000405067290 */ /* 0x000fe4000fffe0ff */
[----:B------:R-:W-:Y:S02]  /*1a50*/  UIADD3 UR4, UPT, UPT, -UR5, UR4, URZ ;  /* 0x0000000405047290 */ /* 0x000fe4000fffe1ff */
[----:B------:R-:W-:Y:S02]  /*1a60*/  UIMAD UR20, UR6, UR10, UR20 ;  /* 0x0000000a061472a4 */ /* 0x000fe4000f8e0214 */
[----:B------:R-:W-:-:S12]  /*1a70*/  UIMAD UR19, UR4, UR12, UR19 ;  /* 0x0000000c041372a4 */ /* 0x000fd8000f8e0213 */
.L_x_20:
[----:B------:R-:W-:-:S09]  /*1a80*/  UISETP.EQ.U32.AND UP0, UPT, UR30, 0x1, UPT ;  /* 0x000000011e00788c */ /* 0x000fd2000bf02070 */
[----:B------:R-:W-:Y:S05]  /*1a90*/  BRA.U !UP0, `(.L_x_21) ;  /* 0x00000001080c7547 */ /* 0x000fea000b800000 */
[----:B------:R-:W-:Y:S01]  /*1aa0*/  UCGABAR_WAIT ;  /* 0x0000000000007dc7 */ /* 0x000fe20008000000 */
[----:B------:R-:W-:Y:S01]  /*1ab0*/  CCTL.IVALL ;  /* 0x00000000ff00798f */ /* 0x000fe20002000000 */
[----:B------:R-:W-:Y:S05]  /*1ac0*/  BRA `(.L_x_22) ;  /* 0x0000000000047947 */ /* 0x000fea0003800000 */
.L_x_21:
[----:B------:R-:W-:Y:S06]  /*1ad0*/  BAR.SYNC.DEFER_BLOCKING 0x0 ;  /* 0x0000000000007b1d */ /* 0x000fec0000010000 */
.L_x_22:
[----:B------:R-:W-:Y:S05]  /*1ae0*/  BRA.U UP3, `(.L_x_23) ;  /* 0x0000001903e47547 */ /* 0x000fea000b800000 */
[----:B------:R-:W2:Y:S01]  /*1af0*/  LDCU UR7, c[0x0][0x38c] ;  /* 0x00007180ff0777ac */ /* 0x000ea20008000800 */
[----:B------:R-:W3:Y:S01]  /*1b00*/  S2UR UR9, SR_CgaCtaId ;  /* 0x00000000000979c3 */ /* 0x000ee20000008800 */
[----:B------:R-:W-:Y:S01]  /*1b10*/  PLOP3.LUT P2, PT, PT, PT, UP5, 0x80, 0x8 ;  /* 0x000000000008781c */ /* 0x000fe20003f4f058 */
[----:B------:R-:W-:Y:S01]  /*1b20*/  IMAD.MOV.U32 R12, RZ, RZ, 0x1 ;  /* 0x00000001ff0c7424 */ /* 0x000fe200078e00ff */
[----:B------:R-:W-:Y:S01]  /*1b30*/  UMOV UR8, 0x400 ;  /* 0x0000040000087882 */ /* 0x000fe20000000000 */
[----:B------:R-:W-:Y:S01]  /*1b40*/  UISETP.NE.AND UP1, UPT, UR21, URZ, UPT ;  /* 0x000000ff1500728c */ /* 0x000fe2000bf25270 */
[----:B------:R-:W-:Y:S01]  /*1b50*/  ISETP.EQ.OR P3, PT, R2, RZ, P4 ;  /* 0x000000ff0200720c */ /* 0x000fe20002762670 */
[----:B------:R-:W-:Y:S01]  /*1b60*/  USHF.L.U32 UR5, UR28, 0x5, URZ ;  /* 0x000000051c057899 */ /* 0x000fe200080006ff */
[----:B------:R-:W-:Y:S02]  /*1b70*/  PLOP3.LUT P2, PT, P2, PT, PT, 0x8, 0x80 ;  /* 0x000000000080781c */ /* 0x000fe4000174e170 */
[----:B------:R-:W-:Y:S01]  /*1b80*/  CS2R R10, SRZ ;  /* 0x00000000000a7805 */ /* 0x000fe2000001ff00 */
[----:B------:R-:W-:Y:S01]  /*1b90*/  IMAD.MOV.U32 R9, RZ, RZ, RZ ;  /* 0x000000ffff097224 */ /* 0x000fe200078e00ff */
[----:B------:R-:W4:Y:S01]  /*1ba0*/  LDCU UR59, c[0x0][0x370] ;  /* 0x00006e00ff3b77ac */ /* 0x000f220008000800 */
[----:B------:R-:W-:Y:S01]  /*1bb0*/  IMAD.MOV.U32 R8, RZ, RZ, 0x1 ;  /* 0x00000001ff087424 */ /* 0x000fe200078e00ff */
[----:B------:R-:W-:Y:S01]  /*1bc0*/  USEL UR37, UR63, 0x2, UP1 ;  /* 0x000000023f257887 */ /* 0x000fe20008800000 */
[----:B------:R-:W1:Y:S01]  /*1bd0*/  LDCU.64 UR30, c[0x0][0x348] ;  /* 0x00006900ff1e77ac */ /* 0x000e620008000a00 */
[----:B--2---:R-:W-:-:S02]  /*1be0*/  UIADD3 UR6, UPT, UPT, UR7, 0x3f, URZ ;  /* 0x0000003f07067890 */ /* 0x004fc4000fffe0ff */
[----:B------:R-:W-:Y:S02]  /*1bf0*/  UIADD3 UR65, UPT, UPT, UR7, 0x7e, URZ ;  /* 0x0000007e07417890 */ /* 0x000fe4000fffe0ff */
[----:B------:R-:W-:Y:S02]  /*1c00*/  USHF.R.S32.HI UR4, URZ, 0x1f, UR6 ;  /* 0x0000001fff047899 */ /* 0x000fe40008011406 */
[----:B------:R-:W-:Y:S02]  /*1c10*/  UIADD3 UR7, UPT, UPT, UR7, -0x1, URZ ;  /* 0xffffffff07077890 */ /* 0x000fe4000fffe0ff */
[----:B------:R-:W-:Y:S02]  /*1c20*/  ULEA.HI UR4, UR4, UR6, URZ, 0x6 ;  /* 0x0000000604047291 */ /* 0x000fe4000f8f30ff */
[----:B------:R-:W-:Y:S02]  /*1c30*/  UISETP.GE.U32.AND UP2, UPT, UR7, -0x7f, UPT ;  /* 0xffffff810700788c */ /* 0x000fe4000bf46070 */
[----:B------:R-:W-:-:S02]  /*1c40*/  USHF.R.S32.HI UR61, URZ, 0x6, UR4 ;  /* 0x00000006ff3d7899 */ /* 0x000fc40008011404 */
[----:B---3--:R-:W-:Y:S02]  /*1c50*/  ULEA UR6, UR9, UR8, 0x18 ;  /* 0x0000000809067291 */ /* 0x008fe4000f8ec0ff */
[----:B------:R-:W-:Y:S02]  /*1c60*/  UISETP.LT.U32.AND UP0, UPT, UR61, 0xe, UPT ;  /* 0x0000000e3d00788c */ /* 0x000fe4000bf01070 */
[----:B------:R-:W-:Y:S02]  /*1c70*/  USHF.R.U32.HI UR64, URZ, 0x9, UR52 ;  /* 0x00000009ff407899 */ /* 0x000fe40008011634 */
[----:B------:R-:W-:Y:S01]  /*1c80*/  USEL UR60, UR61, 0xe, UP0 ;  /* 0x0000000e3d3c7887 */ /* 0x000fe20008000000 */
[----:B------:R-:W2:Y:S03]  /*1c90*/  LDCU UR58, c[0x0][0x374] ;  /* 0x00006e80ff3a77ac */ /* 0x000ea60008000800 */
[----:B------:R-:W-:-:S02]  /*1ca0*/  UIADD3 UR15, UPT, UPT, UR60, -0x1, URZ ;  /* 0xffffffff3c0f7890 */ /* 0x000fc4000fffe0ff */
[----:B------:R-:W-:Y:S02]  /*1cb0*/  @UP2 UIADD3 UR15, UPT, UPT, UR60, URZ, URZ ;  /* 0x000000ff3c0f2290 */ /* 0x000fe4000fffe0ff */
[----:B------:R-:W-:Y:S02]  /*1cc0*/  ULOP3.LUT UR62, UR5, 0x60, URZ, 0xe2, !UPT ;  /* 0x00000060053e7892 */ /* 0x000fe4000f8ee2ff */
[----:B------:R-:W-:Y:S02]  /*1cd0*/  UIADD3 UR55, UPT, UPT, UR6, 0x32400, UR53 ;  /* 0x0003240006377890 */ /* 0x000fe4000fffe035 */
[----:B------:R-:W-:Y:S02]  /*1ce0*/  UIADD3 UR54, UPT, UPT, UR6, 0x34000, UR52 ;  /* 0x0003400006367890 */ /* 0x000fe4000fffe034 */
[----:B------:R-:W-:Y:S02]  /*1cf0*/  UIADD3 UR63, UPT, UPT, UR61, -UR60, URZ ;  /* 0x8000003c3d3f7290 */ /* 0x000fe4000fffe0ff */
[----:B------:R-:W-:Y:S01]  /*1d00*/  UIADD3 UR15, UPT, UPT, UR15, 0x1, URZ ;  /* 0x000000010f0f7890 */ /* 0x000fe2000fffe0ff */
[----:B-1--4-:R-:W-:-:S11]  /*1d10*/  UMOV UR14, URZ ;  /* 0x000000ff000e7c82 */ /* 0x012fd60008000000 */
.L_x_47:
[----:B-1----:R-:W1:Y:S02]  /*1d20*/  S2UR UR4, SR_CgaCtaId ;  /* 0x00000000000479c3 */ /* 0x002e640000008800 */
[----:B-1----:R-:W-:-:S09]  /*1d30*/  UISETP.NE.AND UP0, UPT, UR4, URZ, UPT ;  /* 0x000000ff0400728c */ /* 0x002fd2000bf05270 */
[----:B---3--:R-:W-:Y:S05]  /*1d40*/  BRA.U UP0, `(.L_x_24) ;  /* 0x0000000100287547 */ /* 0x008fea000b800000 */
[----:B------:R-:W-:Y:S02]  /*1d50*/  LEA R0, R9, UR6, 0x3 ;  /* 0x0000000609007c11 */ /* 0x000fe4000f8e18ff */
[----:B------:R-:W-:-:S04]  /*1d60*/  SHF.L.U32 R3, R8, 0x1f, RZ ;  /* 0x0000001f08037819 */ /* 0x000fc800000006ff */
[----:B------:R-:W1:Y:S02]  /*1d70*/  SYNCS.PHASECHK.TRANS64.TRYWAIT P0, [R0+URZ+0x170], R3 ;  /* 0x00017003000075a7 */ /* 0x000e6400080011ff */
[----:B-1----:R-:W-:Y:S05]  /*1d80*/  @!P0 BRA `(.L_x_25) ;  /* 0x0000011400208947 */ /* 0x002fea0003800000 */
.L_x_205:
[----:B------:R3:W-:Y:S01]  /*1d90*/  SYNCS.ARRIVE.TRANS64.A1T0 RZ, [R0+URZ+0x160], RZ ;  /* 0x000160ff00ff79a7 */ /* 0x0007e200081000ff */
[----:B------:R-:W-:-:S05]  /*1da0*/  VIADD R9, R9, 0x1 ;  /* 0x0000000109097836 */ /* 0x000fca0000000000 */
[----:B------:R-:W-:-:S04]  /*1db0*/  ISETP.NE.AND P0, PT, R9, 0x2, PT ;  /* 0x000000020900780c */ /* 0x000fc80003f05270 */
[----:B-1----:R-:W-:Y:S02]  /*1dc0*/  SEL R3, RZ, 0x1, P0 ;  /* 0x00000001ff037807 */ /* 0x002fe40000000000 */
[----:B------:R-:W-:Y:S02]  /*1dd0*/  SEL R9, R9, RZ, P0 ;  /* 0x000000ff09097207 */ /* 0x000fe40000000000 */
[----:B------:R-:W-:Y:S02]  /*1de0*/  LOP3.LUT R8, R8, R3, RZ, 0x3c, !PT ;  /* 0x0000000308087212 */ /* 0x000fe400078e3cff */
.L_x_24:
[----:B------:R-:W-:Y:S01]  /*1df0*/  ULEA UR4, UR14, UR6, 0x3 ;  /* 0x000000060e047291 */ /* 0x000fe2000f8e18ff */
[----:B---3--:R-:W-:Y:S01]  /*1e00*/  SHF.L.U32 R0, R12, 0x1f, RZ ;  /* 0x0000001f0c007819 */ /* 0x008fe200000006ff */
[----:B------:R-:W-:Y:S02]  /*1e10*/  UISETP.GE.U32.AND UP0, UPT, UR65, 0x7f, UPT ;  /* 0x0000007f4100788c */ /* 0x000fe4000bf06070 */
[----:B------:R-:W-:Y:S02]  /*1e20*/  ULEA UR35, UR20, UR66, 0x1 ;  /* 0x0000004214237291 */ /* 0x000fe4000f8e08ff */
[----:B------:R-:W-:Y:S02]  /*1e30*/  ULEA UR43, UR19, UR62, 0x7 ;  /* 0x0000003e132b7291 */ /* 0x000fe4000f8e38ff */
[----:B------:R-:W-:Y:S01]  /*1e40*/  ULEA UR11, UR20, UR64, 0x1 ;  /* 0x00000040140b7291 */ /* 0x000fe2000f8e08ff */
[----:B------:R1:W3:Y:S01]  /*1e50*/  SYNCS.PHASECHK.TRANS64.TRYWAIT P1, [UR4+0x70], R0 ;  /* 0x00007000ff0075a7 */ /* 0x0002e20008021104 */
[----:B------:R-:W-:Y:S01]  /*1e60*/  USHF.L.U32 UR35, UR35, 0x7, URZ ;  /* 0x0000000723237899 */ /* 0x000fe200080006ff */
[----:B------:R-:W-:Y:S01]  /*1e70*/  UMOV UR28, URZ ;  /* 0x000000ff001c7c82 */ /* 0x000fe20008000000 */
[----:B------:R-:W-:Y:S10]  /*1e80*/  BRA.U !UP0, `(.L_x_26) ;  /* 0x0000000508147547 */ /* 0x000ff4000b800000 */
[----:B------:R-:W-:Y:S01]  /*1e90*/  UMOV UR4, UR14 ;  /* 0x0000000e00047c82 */ /* 0x000fe20008000000 */
[----:B------:R-:W-:-:S05]  /*1ea0*/  UMOV UR20, URZ ;  /* 0x000000ff00147c82 */ /* 0x000fca0008000000 */
.L_x_34:
[----:B------:R-:W-:Y:S01]  /*1eb0*/  ULEA UR41, UR4, UR6, 0x3 ;  /* 0x0000000604297291 */ /* 0x000fe2000f8e18ff */
[----:B---3--:R-:W-:Y:S01]  /*1ec0*/  @!P4 MOV R2, 0x3600 ;  /* 0x000036000002c802 */ /* 0x008fe20000000f00 */
[----:B--23--:R-:W-:Y:S10]  /*1ed0*/  @P1 BRA `(.L_x_27) ;  /* 0x00000000000c1947 */ /* 0x00cff40003800000 */
[----:B------:R-:W-:-:S04]  /*1ee0*/  SHF.L.U32 R3, R12, 0x1f, RZ ;  /* 0x0000001f0c037819 */ /* 0x000fc800000006ff */
[----:B------:R-:W3:Y:S02]  /*1ef0*/  SYNCS.PHASECHK.TRANS64.TRYWAIT P0, [UR41+0x70], R3 ;  /* 0x00007003ff0075a7 */ /* 0x000ee40008001129 */
[----:B---3--:R-:W-:Y:S05]  /*1f00*/  @!P0 BRA `(.L_x_28) ;  /* 0x0000011000d48947 */ /* 0x008fea0003800000 */
.L_x_27:
[----:B------:R3:W-:Y:S01]  /*1f10*/  @!P4 SYNCS.ARRIVE.TRANS64 RZ, [UR41], R2 ;  /* 0x00000002ffffc9a7 */ /* 0x0007e20008000029 */
[----:B------:R-:W-:-:S04]  /*1f20*/  ULOP3.LUT UR5, UR37, 0x2, URZ, 0xfc, !UPT ;  /* 0x0000000225057892 */ /* 0x000fc8000f8efcff */
[----:B------:R-:W-:-:S09]  /*1f30*/  UISETP.NE.AND UP0, UPT, UR5, 0x2, UPT ;  /* 0x000000020500788c */ /* 0x000fd2000bf05270 */
[----:B------:R-:W-:Y:S05]  /*1f40*/  BRA.U UP0, `(.L_x_29) ;  /* 0x0000000100047547 */ /* 0x000fea000b800000 */
[----:B--2---:R-:W-:Y:S05]  /*1f50*/  BPT.TRAP 0x1 ;  /* 0x000000040000795c */ /* 0x004fea0000300000 */
.L_x_29:
[----:B------:R-:W-:Y:S04]  /*1f60*/  BSSY.RECONVERGENT B0, `(.L_x_30) ;  /* 0x0000003000007945 */ /* 0x000fe80003800200 */
[----:B------:R-:W-:Y:S05]  /*1f70*/  @P3 BRA `(.L_x_31) ;  /* 0x0000000000043947 */ /* 0x000fea0003800000 */
[----:B--2---:R-:W-:Y:S05]  /*1f80*/  BPT.TRAP 0x1 ;  /* 0x000000040000795c */ /* 0x004fea0000300000 */
.L_x_31:
[----:B--2---:R-:W-:Y:S05]  /*1f90*/  BSYNC.RECONVERGENT B0 ;  /* 0x0000000000007941 */ /* 0x004fea0003800200 */
.L_x_30:
[----:B------:R-:W-:Y:S01]  /*1fa0*/  UIADD3 UR5, UPT, UPT, UR4, 0x1, URZ ;  /* 0x0000000104057890 */ /* 0x000fe2000fffe0ff */
[----:B------:R-:W-:Y:S01]  /*1fb0*/  BSSY.RECONVERGENT B0, `(.L_x_32) ;  /* 0x000002d000007945 */ /* 0x000fe20003800200 */
[----:B------:R-:W-:Y:S02]  /*1fc0*/  ELECT P0, URZ, PT ;  /* 0x0000000000ff782f */ /* 0x000fe40003800000 */
[----:B------:R-:W-:-:S04]  /*1fd0*/  UISETP.NE.AND UP0, UPT, UR5, 0xe, UPT ;  /* 0x0000000e0500788c */ /* 0x000fc8000bf05270 */
[----:B------:R-:W-:Y:S02]  /*1fe0*/  USEL UR7, URZ, 0x1, UP0 ;  /* 0x00000001ff077887 */ /* 0x000fe40008000000 */
[----:B------:R-:W-:-:S04]  /*1ff0*/  USEL UR14, UR5, URZ, UP0 ;  /* 0x000000ff050e7287 */ /* 0x000fc80008000000 */
[----:B------:R-:W-:Y:S01]  /*2000*/  ULEA UR5, UR14, UR6, 0x3 ;  /* 0x000000060e057291 */ /* 0x000fe2000f8e18ff */
[----:B------:R-:W-:-:S04]  /*2010*/  LOP3.LUT R12, R12, UR7, RZ, 0x3c, !PT ;  /* 0x000000070c0c7c12 */ /* 0x000fc8000f8e3cff */
[----:B-1----:R-:W-:-:S04]  /*2020*/  SHF.L.U32 R0, R12, 0x1f, RZ ;  /* 0x0000001f0c007819 */ /* 0x002fc800000006ff */
[----:B------:R1:W2:Y:S01]  /*2030*/  SYNCS.PHASECHK.TRANS64.TRYWAIT P1, [UR5+0x70], R0 ;  /* 0x00007000ff0075a7 */ /* 0x0002a20008021105 */
[----:B------:R-:W-:Y:S05]  /*2040*/  @!P0 BRA `(.L_x_33) ;  /* 0x00000000008c8947 */ /* 0x000fea0003800000 */
[----:B------:R-:W-:Y:S02]  /*2050*/  ULEA UR40, UR4, UR47, 0xc ;  /* 0x0000002f04287291 */ /* 0x000fe4000f8e60ff */
[----:B------:R-:W-:Y:S02]  /*2060*/  UIADD3 UR28, UP3, UPT, UR30, 0x80, URZ ;  /* 0x000000801e1c7890 */ /* 0x000fe4000ff7e0ff */
[----:B------:R-:W-:Y:S02]  /*2070*/  ULEA UR32, UR4, UR46, 0xd ;  /* 0x0000002e04207291 */ /* 0x000fe4000f8e68ff */
[----:B------:R-:W-:Y:S02]  /*2080*/  UIADD3 UR26, UP2, UPT, UR30, 0x180, URZ ;  /* 0x000001801e1a7890 */ /* 0x000fe4000ff5e0ff */
[----:B------:R-:W-:Y:S02]  /*2090*/  ULEA UR16, UR4, UR53, 0x9 ;  /* 0x0000003504107291 */ /* 0x000fe4000f8e48ff */
[----:B------:R-:W-:-:S02]  /*20a0*/  UIADD3 UR24, UP1, UPT, UR30, 0x280, URZ ;  /* 0x000002801e187890 */ /* 0x000fc4000ff3e0ff */
[----:B------:R-:W-:Y:S02]  /*20b0*/  ULEA UR8, UR4, UR52, 0xa ;  /* 0x0000003404087291 */ /* 0x000fe4000f8e50ff */
[----:B------:R-:W-:Y:S02]  /*20c0*/  UIADD3 UR22, UP0, UPT, UR30, 0x380, URZ ;  /* 0x000003801e167890 */ /* 0x000fe4000ff1e0ff */
[----:B------:R-:W-:Y:S02]  /*20d0*/  USHF.L.U32 UR42, UR20, 0x6, URZ ;  /* 0x00000006142a7899 */ /* 0x000fe400080006ff */
[----:B------:R-:W-:Y:S02]  /*20e0*/  UIADD3.X UR29, UPT, UPT, URZ, UR31, URZ, UP3, !UPT ;  /* 0x0000001fff1d7290 */ /* 0x000fe40009ffe4ff */
[----:B------:R-:W-:Y:S02]  /*20f0*/  UIADD3 UR40, UPT, UPT, UR6, 0x8400, UR40 ;  /* 0x0000840006287890 */ /* 0x000fe4000fffe028 */
[----:B------:R-:W-:-:S02]  /*2100*/  UPRMT UR7, URZ, 0x5410, UR45 ;  /* 0x00005410ff077896 */ /* 0x000fc4000800002d */
[----:B------:R-:W-:Y:S02]  /*2110*/  UIADD3.X UR27, UPT, UPT, URZ, UR31, URZ, UP2, !UPT ;  /* 0x0000001fff1b7290 */ /* 0x000fe400097fe4ff */
[----:B------:R-:W-:Y:S02]  /*2120*/  UIADD3 UR32, UPT, UPT, UR6, 0x16400, UR32 ;  /* 0x0001640006207890 */ /* 0x000fe4000fffe020 */
[----:B------:R-:W-:Y:S02]  /*2130*/  UPRMT UR5, URZ, 0x5410, UR38 ;  /* 0x00005410ff057896 */ /* 0x000fe40008000026 */
[----:B------:R-:W-:Y:S02]  /*2140*/  UIADD3.X UR25, UPT, UPT, URZ, UR31, URZ, UP1, !UPT ;  /* 0x0000001fff197290 */ /* 0x000fe40008ffe4ff */
[----:B------:R-:W-:Y:S02]  /*2150*/  UIADD3 UR16, UPT, UPT, UR6, 0x32400, UR16 ;  /* 0x0003240006107890 */ /* 0x000fe4000fffe010 */
[----:B------:R-:W-:-:S02]  /*2160*/  UIADD3.X UR23, UPT, UPT, URZ, UR31, URZ, UP0, !UPT ;  /* 0x0000001fff177290 */ /* 0x000fc400087fe4ff */
[----:B------:R-:W-:Y:S01]  /*2170*/  UIADD3 UR8, UPT, UPT, UR6, 0x34000, UR8 ;  /* 0x0003400006087890 */ /* 0x000fe2000fffe008 */
[----:B------:R-:W-:Y:S01]  /*2180*/  UMOV UR48, 0x0 ;  /* 0x0000000000307882 */ /* 0x000fe20000000000 */
[----:B------:R-:W-:Y:S01]  /*2190*/  UMOV UR49, 0x10000000 ;  /* 0x1000000000317882 */ /* 0x000fe20000000000 */
[----:B------:R-:W-:Y:S01]  /*21a0*/  UMOV UR33, UR41 ;  /* 0x0000002900217c82 */ /* 0x000fe20008000000 */
[----:B------:R-:W-:Y:S01]  /*21b0*/  UMOV UR36, UR44 ;  /* 0x0000002c00247c82 */ /* 0x000fe20008000000 */
[----:B------:R-:W-:Y:S01]  /*21c0*/  UMOV UR34, UR42 ;  /* 0x0000002a00227c82 */ /* 0x000fe20008000000 */
[----:B------:R-:W-:Y:S01]  /*21d0*/  UMOV UR17, UR41 ;  /* 0x0000002900117c82 */ /* 0x000fe20008000000 */
[----:B------:R-:W-:Y:S01]  /*21e0*/  UMOV UR21, UR44 ;  /* 0x0000002c00157c82 */ /* 0x000fe20008000000 */
[----:B------:R4:W-:Y:S01]  /*21f0*/  UTMALDG.3D.MULTICAST [UR40], [UR28], UR7, desc[UR48] ;  /* 0x000030281c0073b4 */ /* 0x0009e20008011807 */
[----:B------:R-:W-:Y:S01]  /*2200*/  UMOV UR10, URZ ;  /* 0x000000ff000a7c82 */ /* 0x000fe20008000000 */
[----:B------:R-:W-:Y:S01]  /*2210*/  UMOV UR9, UR41 ;  /* 0x0000002900097c82 */ /* 0x000fe20008000000 */
[----:B------:R-:W-:Y:S01]  /*2220*/  UMOV UR12, UR20 ;  /* 0x00000014000c7c82 */ /* 0x000fe20008000000 */
[----:B------:R-:W-:Y:S01]  /*2230*/  UMOV UR13, UR44 ;  /* 0x0000002c000d7c82 */ /* 0x000fe20008000000 */
[----:B------:R4:W-:Y:S01]  /*2240*/  UTMALDG.3D.MULTICAST [UR32], [UR26], UR5, desc[UR48] ;  /* 0x000030201a0073b4 */ /* 0x0009e20008011805 */
[----:B------:R4:W-:Y:S01]  /*2250*/  UTMALDG.4D.MULTICAST [UR16], [UR24], UR7, desc[UR48] ;  /* 0x00003010180073b4 */ /* 0x0009e20008019807 */
[----:B------:R4:W-:Y:S02]  /*2260*/  UTMALDG.4D.MULTICAST [UR8], [UR22], UR5, desc[UR48] ;  /* 0x00003008160073b4 */ /* 0x0009e40008019805 */
[----:B----4-:R-:W-:Y:S01]  /*2270*/  NOP ;  /* 0x0000000000007918 */ /* 0x010fe20000000000 */
.L_x_33:
[----:B------:R-:W-:Y:S05]  /*2280*/  BSYNC.RECONVERGENT B0 ;  /* 0x0000000000007941 */ /* 0x000fea0003800200 */
.L_x_32:
[----:B------:R-:W-:Y:S01]  /*2290*/  UIADD3 UR20, UPT, UPT, UR20, 0x1, URZ ;  /* 0x0000000114147890 */ /* 0x000fe2000fffe0ff */
[----:B------:R-:W-:Y:S01]  /*22a0*/  UMOV UR4, UR14 ;  /* 0x0000000e00047c82 */ /* 0x000fe20008000000 */
[----:B------:R-:W-:Y:S02]  /*22b0*/  UMOV UR28, UR15 ;  /* 0x0000000f001c7c82 */ /* 0x000fe40008000000 */
[----:B------:R-:W-:-:S09]  /*22c0*/  UISETP.NE.AND UP0, UPT, UR20, UR15, UPT ;  /* 0x0000000f1400728c */ /* 0x000fd2000bf05270 */
[----:B------:R-:W-:Y:S05]  /*22d0*/  BRA.U UP0, `(.L_x_34) ;  /* 0xfffffff900f47547 */ /* 0x000fea000b83ffff */
.L_x_26:
[----:B------:R-:W-:Y:S01]  /*22e0*/  ULEA UR4, UR14, UR6, 0x3 ;  /* 0x000000060e047291 */ /* 0x000fe2000f8e18ff */
[----:B-1----:R-:W-:Y:S01]  /*22f0*/  SHF.L.U32 R0, R12, 0x1f, RZ ;  /* 0x0000001f0c007819 */ /* 0x002fe200000006ff */
[----:B------:R-:W-:Y:S01]  /*2300*/  @!P2 SYNCS.ARRIVE.TRANS64.A1T0 RZ, [UR6+0x128], RZ ;  /* 0x000128ffffffa9a7 */ /* 0x000fe20008100006 */
[----:B------:R-:W-:-:S06]  /*2310*/  UISETP.GT.AND UP0, UPT, UR61, UR60, UPT ;  /* 0x0000003c3d00728c */ /* 0x000fcc000bf04270 */
[----:B--23--:R1:W2:Y:S03]  /*2320*/  SYNCS.PHASECHK.TRANS64.TRYWAIT P1, [UR4+0x70], R0 ;  /* 0x00007000ff0075a7 */ /* 0x00c2a60008021104 */
[----:B------:R-:W-:Y:S05]  /*2330*/  BRA.U !UP0, `(.L_x_35) ;  /* 0x0000000508107547 */ /* 0x000fea000b800000 */
[----:B------:R-:W-:Y:S01]  /*2340*/  UIADD3 UR48, UPT, UPT, UR63, UR28, URZ ;  /* 0x0000001c3f307290 */ /* 0x000fe2000fffe0ff */
[----:B------:R-:W-:-:S11]  /*2350*/  UMOV UR4, UR14 ;  /* 0x0000000e00047c82 */ /* 0x000fd60008000000 */
.L_x_43:
[----:B------:R-:W-:Y:S01]  /*2360*/  ULEA UR41, UR4, UR6, 0x3 ;  /* 0x0000000604297291 */ /* 0x000fe2000f8e18ff */
[----:B--2---:R-:W-:Y:S01]  /*2370*/  @!P4 MOV R2, 0x3600 ;  /* 0x000036000002c802 */ /* 0x004fe20000000f00 */
[----:B--23--:R-:W-:Y:S10]  /*2380*/  @P1 BRA `(.L_x_36) ;  /* 0x00000000000c1947 */ /* 0x00cff40003800000 */
[----:B------:R-:W-:-:S04]  /*2390*/  SHF.L.U32 R3, R12, 0x1f, RZ ;  /* 0x0000001f0c037819 */ /* 0x000fc800000006ff */
[----:B------:R-:W2:Y:S02]  /*23a0*/  SYNCS.PHASECHK.TRANS64.TRYWAIT P0, [UR41+0x70], R3 ;  /* 0x00007003ff0075a7 */ /* 0x000ea40008001129 */
[----:B--2---:R-:W-:Y:S05]  /*23b0*/  @!P0 BRA `(.L_x_37) ;  /* 0x0000010c00c08947 */ /* 0x004fea0003800000 */
.L_x_36:
[----:B------:R2:W-:Y:S01]  /*23c0*/  @!P4 SYNCS.ARRIVE.TRANS64 RZ, [UR41], R2 ;  /* 0x00000002ffffc9a7 */ /* 0x0005e20008000029 */
[----:B------:R-:W-:-:S04]  /*23d0*/  ULOP3.LUT UR5, UR37, 0x2, URZ, 0xfc, !UPT ;  /* 0x0000000225057892 */ /* 0x000fc8000f8efcff */
[----:B------:R-:W-:-:S09]  /*23e0*/  UISETP.NE.AND UP0, UPT, UR5, 0x2, UPT ;  /* 0x000000020500788c */ /* 0x000fd2000bf05270 */
[----:B------:R-:W-:Y:S05]  /*23f0*/  BRA.U UP0, `(.L_x_38) ;  /* 0x0000000100047547 */ /* 0x000fea000b800000 */
[----:B------:R-:W-:Y:S05]  /*2400*/  BPT.TRAP 0x1 ;  /* 0x000000040000795c */ /* 0x000fea0000300000 */
.L_x_38:
[----:B------:R-:W-:Y:S04]  /*2410*/  BSSY.RECONVERGENT B0, `(.L_x_39) ;  /* 0x0000003000007945 */ /* 0x000fe80003800200 */
[----:B------:R-:W-:Y:S05]  /*2420*/  @P3 BRA `(.L_x_40) ;  /* 0x0000000000043947 */ /* 0x000fea0003800000 */
[----:B------:R-:W-:Y:S05]  /*2430*/  BPT.TRAP 0x1 ;  /* 0x000000040000795c */ /* 0x000fea0000300000 */
.L_x_40:
[----:B------:R-:W-:Y:S05]  /*2440*/  BSYNC.RECONVERGENT B0 ;  /* 0x0000000000007941 */ /* 0x000fea0003800200 */
.L_x_39:
        /* <DEDUP_REMOVED lines=9> */
[----:B------:R1:W3:Y:S01]  /*24e0*/  SYNCS.PHASECHK.TRANS64.TRYWAIT P1, [UR5+0x70], R0 ;  /* 0x00007000ff0075a7 */ /* 0x0002e20008021105 */
[----:B------:R-:W-:Y:S05]  /*24f0*/  @!P0 BRA `(.L_x_42) ;  /* 0x00000000008c8947 */ /* 0x000fea0003800000 */
[----:B------:R-:W-:Y:S02]  /*2500*/  ULEA UR40, UR4, UR47, 0xc ;  /* 0x0000002f04287291 */ /* 0x000fe4000f8e60ff */
[----:B------:R-:W-:Y:S02]  /*2510*/  UIADD3 UR16, UP3, UPT, UR30, 0x80, URZ ;  /* 0x000000801e107890 */ /* 0x000fe4000ff7e0ff */
[----:B------:R-:W-:Y:S02]  /*2520*/  ULEA UR32, UR4, UR46, 0xd ;  /* 0x0000002e04207291 */ /* 0x000fe4000f8e68ff */
[----:B------:R-:W-:Y:S02]  /*2530*/  UIADD3 UR12, UP2, UPT, UR30, 0x180, URZ ;  /* 0x000001801e0c7890 */ /* 0x000fe4000ff5e0ff */
[----:B------:R-:W-:Y:S02]  /*2540*/  UIADD3 UR22, UP1, UPT, UR30, 0x280, URZ ;  /* 0x000002801e167890 */ /* 0x000fe4000ff3e0ff */
[----:B------:R-:W-:-:S02]  /*2550*/  UIADD3 UR20, UP0, UPT, UR30, 0x380, URZ ;  /* 0x000003801e147890 */ /* 0x000fc4000ff1e0ff */
[----:B------:R-:W-:Y:S02]  /*2560*/  USHF.L.U32 UR42, UR28, 0x6, URZ ;  /* 0x000000061c2a7899 */ /* 0x000fe400080006ff */
[----:B------:R-:W-:Y:S02]  /*2570*/  UIADD3.X UR17, UPT, UPT, URZ, UR31, URZ, UP3, !UPT ;  /* 0x0000001fff117290 */ /* 0x000fe40009ffe4ff */
[----:B------:R-:W-:Y:S02]  /*2580*/  UIADD3 UR40, UPT, UPT, UR6, 0x8400, UR40 ;  /* 0x0000840006287890 */ /* 0x000fe4000fffe028 */
[----:B------:R-:W-:Y:S02]  /*2590*/  UPRMT UR7, URZ, 0x5410, UR45 ;  /* 0x00005410ff077896 */ /* 0x000fe4000800002d */
[----:B------:R-:W-:Y:S02]  /*25a0*/  UIADD3 UR32, UPT, UPT, UR6, 0x16400, UR32 ;  /* 0x0001640006207890 */ /* 0x000fe4000fffe020 */
[----:B------:R-:W-:-:S02]  /*25b0*/  UIADD3.X UR13, UPT, UPT, URZ, UR31, URZ, UP2, !UPT ;  /* 0x0000001fff0d7290 */ /* 0x000fc400097fe4ff */
[----:B------:R-:W-:Y:S02]  /*25c0*/  UPRMT UR5, URZ, 0x5410, UR38 ;  /* 0x00005410ff057896 */ /* 0x000fe40008000026 */
[----:B------:R-:W-:Y:S02]  /*25d0*/  ULEA UR24, UR4, UR55, 0x9 ;  /* 0x0000003704187291 */ /* 0x000fe4000f8e48ff */
[----:B------:R-:W-:Y:S02]  /*25e0*/  UIADD3.X UR23, UPT, UPT, URZ, UR31, URZ, UP1, !UPT ;  /* 0x0000001fff177290 */ /* 0x000fe40008ffe4ff */
[----:B------:R-:W-:Y:S02]  /*25f0*/  ULEA UR8, UR4, UR54, 0xa ;  /* 0x0000003604087291 */ /* 0x000fe4000f8e50ff */
[----:B------:R-:W-:Y:S01]  /*2600*/  UIADD3.X UR21, UPT, UPT, URZ, UR31, URZ, UP0, !UPT ;  /* 0x0000001fff157290 */ /* 0x000fe200087fe4ff */
[----:B------:R-:W-:Y:S01]  /*2610*/  UMOV UR50, 0x0 ;  /* 0x0000000000327882 */ /* 0x000fe20000000000 */
[----:B------:R-:W-:Y:S01]  /*2620*/  UMOV UR51, 0x10000000 ;  /* 0x1000000000337882 */ /* 0x000fe20000000000 */
[----:B------:R-:W-:Y:S01]  /*2630*/  UMOV UR33, UR41 ;  /* 0x0000002900217c82 */ /* 0x000fe20008000000 */
[----:B------:R-:W-:Y:S01]  /*2640*/  UMOV UR36, UR44 ;  /* 0x0000002c00247c82 */ /* 0x000fe20008000000 */
[----:B------:R-:W-:Y:S01]  /*2650*/  UMOV UR34, UR42 ;  /* 0x0000002a00227c82 */ /* 0x000fe20008000000 */
[----:B------:R-:W-:Y:S01]  /*2660*/  UTMALDG.3D.MULTICAST [UR40], [UR16], UR7, desc[UR50] ;  /* 0x00003228100073b4 */ /* 0x000fe20008011807 */
[----:B------:R-:W-:Y:S01]  /*2670*/  UMOV UR25, UR41 ;  /* 0x0000002900197c82 */ /* 0x000fe20008000000 */
[----:B------:R-:W-:Y:S01]  /*2680*/  UMOV UR26, UR18 ;  /* 0x00000012001a7c82 */ /* 0x000fe20008000000 */
[----:B------:R-:W-:Y:S01]  /*2690*/  UMOV UR27, UR19 ;  /* 0x00000013001b7c82 */ /* 0x000fe20008000000 */
[----:B------:R-:W-:Y:S01]  /*26a0*/  UMOV UR29, UR44 ;  /* 0x0000002c001d7c82 */ /* 0x000fe20008000000 */
[----:B------:R-:W-:Y:S01]  /*26b0*/  UMOV UR10, URZ ;  /* 0x000000ff000a7c82 */ /* 0x000fe20008000000 */
[----:B------:R-:W-:Y:S01]  /*26c0*/  UMOV UR9, UR41 ;  /* 0x0000002900097c82 */ /* 0x000fe20008000000 */
[----:B------:R4:W-:Y:S01]  /*26d0*/  UTMALDG.3D.MULTICAST [UR32], [UR12], UR5, desc[UR50] ;  /* 0x000032200c0073b4 */ /* 0x0009e20008011805 */
[----:B------:R1:W-:Y:S01]  /*26e0*/  UTMALDG.4D.MULTICAST [UR24], [UR22], UR7, desc[UR50] ;  /* 0x00003218160073b4 */ /* 0x0003e20008019807 */
[----:B----4-:R-:W-:Y:S01]  /*26f0*/  UMOV UR12, UR28 ;  /* 0x0000001c000c7c82 */ /* 0x010fe20008000000 */
[----:B------:R-:W-:-:S02]  /*2700*/  UMOV UR13, UR44 ;  /* 0x0000002c000d7c82 */ /* 0x000fc40008000000 */
[----:B------:R1:W-:Y:S02]  /*2710*/  UTMALDG.4D.MULTICAST [UR8], [UR20], UR5, desc[UR50] ;  /* 0x00003208140073b4 */ /* 0x0003e40008019805 */
[----:B-1----:R-:W-:Y:S01]  /*2720*/  NOP ;  /* 0x0000000000007918 */ /* 0x002fe20000000000 */
.L_x_42:
[----:B------:R-:W-:Y:S05]  /*2730*/  BSYNC.RECONVERGENT B0 ;  /* 0x0000000000007941 */ /* 0x000fea0003800200 */
.L_x_41:
[----:B------:R-:W-:Y:S01]  /*2740*/  UIADD3 UR28, UPT, UPT, UR28, 0x1, URZ ;  /* 0x000000011c1c7890 */ /* 0x000fe2000fffe0ff */
[----:B------:R-:W-:-:S03]  /*2750*/  UMOV UR4, UR14 ;  /* 0x0000000e00047c82 */ /* 0x000fc60008000000 */
[----:B------:R-:W-:-:S09]  /*2760*/  UISETP.NE.AND UP0, UPT, UR28, UR48, UPT ;  /* 0x000000301c00728c */ /* 0x000fd2000bf05270 */
[----:B------:R-:W-:Y:S05]  /*2770*/  BRA.U UP0, `(.L_x_43) ;  /* 0xfffffff900f87547 */ /* 0x000fea000b83ffff */
.L_x_35:
[C---:B------:R-:W-:Y:S01]  /*2780*/  LEA R3, R11.reuse, UR6, 0x3 ;  /* 0x000000060b037c11 */ /* 0x040fe2000f8e18ff */
[----:B------:R-:W-:Y:S01]  /*2790*/  NOP ;  /* 0x0000000000007918 */ /* 0x000fe20000000000 */
[----:B-1----:R-:W-:Y:S02]  /*27a0*/  SHF.L.U32 R0, R10, 0x1f, RZ ;  /* 0x0000001f0a007819 */ /* 0x002fe400000006ff */
[----:B------:R-:W-:Y:S02]  /*27b0*/  LEA R5, R11, UR6, 0x4 ;  /* 0x000000060b057c11 */ /* 0x000fe4000f8e20ff */
[----:B------:R-:W1:Y:S02]  /*27c0*/  SYNCS.PHASECHK.TRANS64.TRYWAIT P0, [R3+URZ+0x130], R0 ;  /* 0x00013000030075a7 */ /* 0x000e6400080011ff */
[----:B-1----:R-:W-:Y:S05]  /*27d0*/  @!P0 BRA `(.L_x_44) ;  /* 0x0000010800d08947 */ /* 0x002fea0003800000 */
.L_x_208:
[----:B------:R-:W4:Y:S01]  /*27e0*/  LDS.128 R4, [R5+0x190] ;  /* 0x0001900005047984 */ /* 0x000f220000000c00 */
[----:B------:R-:W-:Y:S01]  /*27f0*/  UISETP.GE.AND UP0, UPT, UR39, 0x1, UPT ;  /* 0x000000012700788c */ /* 0x000fe2000bf06270 */
[----:B------:R-:W-:Y:S01]  /*2800*/  @!PT LDS RZ, [RZ] ;  /* 0x00000000fffff984 */ /* 0x000fe20000000800 */
[----:B------:R-:W-:Y:S01]  /*2810*/  @!PT LDS RZ, [RZ] ;  /* 0x00000000fffff984 */ /* 0x000fe20000000800 */
[----:B------:R-:W-:Y:S01]  /*2820*/  @!PT LDS RZ, [RZ] ;  /* 0x00000000fffff984 */ /* 0x000fe20000000800 */
[----:B------:R-:W-:Y:S01]  /*2830*/  @!PT LDS RZ, [RZ] ;  /* 0x00000000fffff984 */ /* 0x000fe20000000800 */
[----:B------:R1:W-:Y:S06]  /*2840*/  MEMBAR.ALL.CTA ;  /* 0x0000000000007992 */ /* 0x0003ec0000008000 */
[----:B-1----:R-:W1:Y:S01]  /*2850*/  FENCE.VIEW.ASYNC.S ;  /* 0x00000000000073c6 */ /* 0x002e620000000000 */
[----:B----4-:R-:W-:-:S13]  /*2860*/  LOP3.LUT P0, RZ, R6, 0x1, RZ, 0xc0, !PT ;  /* 0x0000000106ff7812 */ /* 0x010fda000780c0ff */
[----:B-1----:R-:W-:Y:S01]  /*2870*/  VOTEU.ANY UP1, P0 ;  /* 0x0000000000ff7886 */ /* 0x002fe20000020100 */
[----:B------:R-:W-:-:S13]  /*2880*/  PLOP3.LUT P0, PT, PT, PT, UP1, 0x80, 0x8 ;  /* 0x000000000008781c */ /* 0x000fda0003f0f018 */
[----:B------:R-:W-:Y:S02]  /*2890*/  @P0 LOP3.LUT R0, R5, 0xffff, RZ, 0xc0, !PT ;  /* 0x0000ffff05000812 */ /* 0x000fe400078ec0ff */
[----:B--2---:R-:W-:Y:S02]  /*28a0*/  @P0 MOV R2, R4 ;  /* 0x0000000400020202 */ /* 0x004fe40000000f00 */
[----:B------:R-:W-:Y:S01]  /*28b0*/  @P0 R2UR UR5, R0 ;  /* 0x00000000000502ca */ /* 0x000fe200000e0000 */
[----:B------:R-:W-:Y:S01]  /*28c0*/  VIADD R0, R3, 0x140 ;  /* 0x0000014003007836 */ /* 0x000fe20000000000 */
[----:B------:R-:W-:Y:S02]  /*28d0*/  @P0 SHF.R.U32.HI R4, RZ, 0x10, R5 ;  /* 0x00000010ff040819 */ /* 0x000fe40000011605 */
[----:B------:R-:W-:Y:S02]  /*28e0*/  @P0 R2UR UR7, R2 ;  /* 0x00000000020702ca */ /* 0x000fe400000e0000 */
[----:B------:R-:W-:-:S02]  /*28f0*/  PRMT R0, RZ, 0x654, R0 ;  /* 0x00000654ff007816 */ /* 0x000fc40000000000 */
[----:B------:R-:W-:Y:S02]  /*2900*/  @P0 R2UR UR4, R4 ;  /* 0x00000000040402ca */ /* 0x000fe400000e0000 */
[----:B------:R1:W-:Y:S03]  /*2910*/  SYNCS.ARRIVE.TRANS64.RED.A1T0 RZ, [R0+URZ], RZ ;  /* 0x000000ff00ff79a7 */ /* 0x0003e600081004ff */
[----:B------:R-:W-:-:S04]  /*2920*/  @UP1 UMOV UR56, UR5 ;  /* 0x0000000500381c82 */ /* 0x000fc80008000000 */
[----:B------:R-:W-:-:S04]  /*2930*/  @UP1 UMOV UR57, UR7 ;  /* 0x0000000700391c82 */ /* 0x000fc80008000000 */
[----:B------:R-:W-:Y:S01]  /*2940*/  @UP1 UMOV UR44, UR4 ;  /* 0x00000004002c1c82 */ /* 0x000fe20008000000 */
[----:B------:R-:W-:Y:S05]  /*2950*/  BRA.U !UP0, `(.L_x_45) ;  /* 0x0000000108d47547 */ /* 0x000fea000b800000 */
[----:B------:R-:W2:Y:S01]  /*2960*/  LDCU.128 UR20, c[0x0][0xf10] ;  /* 0x0001e200ff1477ac */ /* 0x000ea20008000c00 */
[----:B------:R-:W4:Y:S01]  /*2970*/  LDCU UR24, c[0x0][0xf20] ;  /* 0x0001e400ff1877ac */ /* 0x000f220008000800 */
[----:B------:R-:W3:Y:S01]  /*2980*/  LDCU UR19, c[0x0][0xf0c] ;  /* 0x0001e180ff1377ac */ /* 0x000ee20008000800 */
[----:B------:R-:W1:Y:S01]  /*2990*/  LDCU.64 UR8, c[0x0][0xf28] ;  /* 0x0001e500ff0877ac */ /* 0x000e620008000a00 */
[----:B------:R-:W-:Y:S02]  /*29a0*/  UISETP.NE.AND UP3, UPT, UR39, 0x1, UPT ;  /* 0x000000012700788c */ /* 0x000fe4000bf65270 */
[----:B--2---:R-:W-:Y:S02]  /*29b0*/  UIMAD.WIDE.U32 UR10, UR58, UR23, URZ ;  /* 0x000000173a0a72a5 */ /* 0x004fe4000f8e00ff */
[----:B------:R-:W-:Y:S02]  /*29c0*/  UIMAD.WIDE.U32 UR4, UR59, UR20, URZ ;  /* 0x000000143b0472a5 */ /* 0x000fe4000f8e00ff */
[----:B------:R-:W-:-:S02]  /*29d0*/  UISETP.NE.AND UP0, UPT, UR22, 0x1, UPT ;  /* 0x000000011600788c */ /* 0x000fc4000bf05270 */
[----:B------:R-:W-:Y:S01]  /*29e0*/  UIMAD.WIDE.U32 UR16, UR56, UR23, URZ ;  /* 0x00000017381072a5 */ /* 0x000fe2000f8e00ff */
[----:B------:R-:W-:Y:S02]  /*29f0*/  UMOV UR10, UR11 ;  /* 0x0000000b000a7c82 */ /* 0x000fe40008000000 */
[----:B------:R-:W-:Y:S01]  /*2a00*/  UMOV UR4, UR5 ;  /* 0x0000000500047c82 */ /* 0x000fe20008000000 */
[----:B----4-:R-:W-:Y:S02]  /*2a10*/  USHF.R.U32.HI UR10, URZ, UR24, UR10 ;  /* 0x00000018ff0a7299 */ /* 0x010fe4000801160a */
[----:B---3--:R-:W-:Y:S02]  /*2a20*/  UISETP.NE.AND UP2, UPT, UR19, 0x1, UPT ;  /* 0x000000011300788c */ /* 0x008fe4000bf45270 */
[----:B------:R-:W-:Y:S02]  /*2a30*/  USHF.R.U32.HI UR4, URZ, UR21, UR4 ;  /* 0x00000015ff047299 */ /* 0x000fe40008011604 */
[----:B------:R-:W-:-:S02]  /*2a40*/  USEL UR5, UR58, UR10, !UP0 ;  /* 0x0000000a3a057287 */ /* 0x000fc4000c000000 */
[----:B------:R-:W-:Y:S02]  /*2a50*/  USEL UR7, UR59, UR4, !UP2 ;  /* 0x000000043b077287 */ /* 0x000fe4000d000000 */
[----:B-1----:R-:W-:Y:S01]  /*2a60*/  UIMAD.WIDE.U32 UR10, UR5, UR8, URZ ;  /* 0x00000008050a72a5 */ /* 0x002fe2000f8e00ff */
[----:B------:R-:W-:Y:S01]  /*2a70*/  UMOV UR4, UR17 ;  /* 0x0000001100047c82 */ /* 0x000fe20008000000 */
[----:B------:R-:W-:Y:S02]  /*2a80*/  UIMAD.WIDE.U32 UR12, UR57, UR20, URZ ;  /* 0x00000014390c72a5 */ /* 0x000fe4000f8e00ff */
[----:B------:R-:W-:-:S03]  /*2a90*/  UIMAD.WIDE.U32 UR16, UR7, UR8, URZ ;  /* 0x00000008071072a5 */ /* 0x000fc6000f8e00ff */
[----:B------:R-:W-:Y:S01]  /*2aa0*/  UMOV UR10, UR11 ;  /* 0x0000000b000a7c82 */ /* 0x000fe20008000000 */
[----:B------:R-:W-:Y:S02]  /*2ab0*/  USHF.R.U32.HI UR4, URZ, UR24, UR4 ;  /* 0x00000018ff047299 */ /* 0x000fe40008011604 */
[----:B------:R-:W-:Y:S01]  /*2ac0*/  @UP3 USHF.R.U32.HI UR5, URZ, UR9, UR10 ;  /* 0x00000009ff053299 */ /* 0x000fe2000801160a */
[----:B------:R-:W-:Y:S01]  /*2ad0*/  UMOV UR12, UR13 ;  /* 0x0000000d000c7c82 */ /* 0x000fe20008000000 */
[----:B------:R-:W-:Y:S01]  /*2ae0*/  UMOV UR16, UR17 ;  /* 0x0000001100107c82 */ /* 0x000fe20008000000 */
[----:B------:R-:W-:Y:S02]  /*2af0*/  USHF.R.U32.HI UR21, URZ, UR21, UR12 ;  /* 0x00000015ff157299 */ /* 0x000fe4000801160c */
[----:B------:R-:W-:Y:S02]  /*2b00*/  USEL UR4, UR56, UR4, !UP0 ;  /* 0x0000000438047287 */ /* 0x000fe4000c000000 */
[----:B------:R-:W-:-:S02]  /*2b10*/  @UP3 USHF.R.U32.HI UR7, URZ, UR9, UR16 ;  /* 0x00000009ff073299 */ /* 0x000fc40008011610 */
[----:B------:R-:W-:Y:S02]  /*2b20*/  UIMAD UR10, UR39, UR5, URZ ;  /* 0x00000005270a72a4 */ /* 0x000fe4000f8e02ff */
[----:B------:R-:W-:Y:S02]  /*2b30*/  USEL UR5, UR57, UR21, !UP2 ;  /* 0x0000001539057287 */ /* 0x000fe4000d000000 */
[----:B------:R-:W-:Y:S02]  /*2b40*/  UIMAD UR12, UR39, UR7, URZ ;  /* 0x00000007270c72a4 */ /* 0x000fe4000f8e02ff */
[----:B------:R-:W-:Y:S02]  /*2b50*/  UISETP.GE.AND UP0, UPT, UR4, UR10, UPT ;  /* 0x0000000a0400728c */ /* 0x000fe4000bf06270 */
[----:B------:R-:W-:Y:S02]  /*2b60*/  UIMAD.WIDE.U32 UR10, UR4, UR8, URZ ;  /* 0x00000008040a72a5 */ /* 0x000fe4000f8e00ff */
[----:B------:R-:W-:-:S02]  /*2b70*/  UISETP.GE.OR UP0, UPT, UR5, UR12, UP0 ;  /* 0x0000000c0500728c */ /* 0x000fc40008706670 */
        /* <DEDUP_REMOVED lines=19> */
.L_x_45:
[----:B------:R-:W2:Y:S02]  /*2cb0*/  LDCU UR4, c[0x0][0xf30] ;  /* 0x0001e600ff0477ac */ /* 0x000ea40008000800 */
[----:B--2---:R-:W-:-:S09]  /*2cc0*/  UISETP.NE.AND UP0, UPT, UR4, 0x1, UPT ;  /* 0x000000010400788c */ /* 0x004fd2000bf05270 */
[----:B------:R-:W-:Y:S05]  /*2cd0*/  BRA.U UP0, `(.L_x_46) ;  /* 0x0000000100447547 */ /* 0x000fea000b800000 */
[----:B------:R-:W2:Y:S01]  /*2ce0*/  LDCU.128 UR20, c[0x0][0xf10] ;  /* 0x0001e200ff1477ac */ /* 0x000ea20008000c00 */
[----:B------:R-:W4:Y:S01]  /*2cf0*/  LDCU UR10, c[0x0][0xf0c] ;  /* 0x0001e180ff0a77ac */ /* 0x000f220008000800 */
[----:B------:R-:W1:Y:S01]  /*2d00*/  LDCU UR7, c[0x0][0xf20] ;  /* 0x0001e400ff0777ac */ /* 0x000e620008000800 */
[----:B--2---:R-:W-:Y:S02]  /*2d10*/  UIMAD.WIDE.U32 UR8, UR57, UR20, URZ ;  /* 0x00000014390872a5 */ /* 0x004fe4000f8e00ff */
[----:B------:R-:W-:Y:S02]  /*2d20*/  UIMAD.WIDE.U32 UR4, UR56, UR23, URZ ;  /* 0x00000017380472a5 */ /* 0x000fe4000f8e00ff */
[----:B----4-:R-:W-:Y:S02]  /*2d30*/  UISETP.NE.AND UP2, UPT, UR10, 0x1, UPT ;  /* 0x000000010a00788c */ /* 0x010fe4000bf45270 */
[----:B------:R-:W-:Y:S01]  /*2d40*/  UISETP.NE.AND UP0, UPT, UR22, 0x1, UPT ;  /* 0x000000011600788c */ /* 0x000fe2000bf05270 */
[----:B------:R-:W-:-:S02]  /*2d50*/  UMOV UR8, UR9 ;  /* 0x0000000900087c82 */ /* 0x000fc40008000000 */
[----:B------:R-:W-:Y:S01]  /*2d60*/  UMOV UR4, UR5 ;  /* 0x0000000500047c82 */ /* 0x000fe20008000000 */
[----:B------:R-:W-:Y:S02]  /*2d70*/  USHF.R.U32.HI UR21, URZ, UR21, UR8 ;  /* 0x00000015ff157299 */ /* 0x000fe40008011608 */
[----:B-1----:R-:W-:Y:S02]  /*2d80*/  USHF.R.U32.HI UR4, URZ, UR7, UR4 ;  /* 0x00000007ff047299 */ /* 0x002fe40008011604 */
[----:B------:R-:W-:Y:S02]  /*2d90*/  USEL UR5, UR57, UR21, !UP2 ;  /* 0x0000001539057287 */ /* 0x000fe4000d000000 */
[----:B------:R-:W-:-:S04]  /*2da0*/  USEL UR4, UR56, UR4, !UP0 ;  /* 0x0000000438047287 */ /* 0x000fc8000c000000 */
[----:B------:R-:W-:Y:S02]  /*2db0*/  UIADD3 UR7, UPT, UPT, UR5, -UR4, URZ ;  /* 0x8000000405077290 */ /* 0x000fe4000fffe0ff */
[----:B------:R-:W-:Y:S02]  /*2dc0*/  UIADD3 UR4, UPT, UPT, -UR5, UR4, URZ ;  /* 0x0000000405047290 */ /* 0x000fe4000fffe1ff */
[----:B------:R-:W-:Y:S02]  /*2dd0*/  UIMAD UR56, UR7, UR22, UR56 ;  /* 0x00000016073872a4 */ /* 0x000fe4000f8e0238 */
[----:B------:R-:W-:-:S12]  /*2de0*/  UIMAD UR57, UR4, UR10, UR57 ;  /* 0x0000000a043972a4 */ /* 0x000fd8000f8e0239 */
.L_x_46:
[----:B------:R-:W-:Y:S01]  /*2df0*/  VIADD R11, R11, 0x1 ;  /* 0x000000010b0b7836 */ /* 0x000fe20000000000 */
[----:B------:R-:W-:Y:S02]  /*2e00*/  R2UR UR5, R182 ;  /* 0x00000000b60572ca */ /* 0x000fe400000e0000 */
[----:B------:R-:W-:Y:S02]  /*2e10*/  R2UR UR4, R183 ;  /* 0x00000000b70472ca */ /* 0x000fe400000e0000 */
[C---:B------:R-:W-:Y:S02]  /*2e20*/  ISETP.NE.AND P0, PT, R11.reuse, 0x2, PT ;  /* 0x000000020b00780c */ /* 0x040fe40003f05270 */
[----:B------:R-:W-:Y:S02]  /*2e30*/  PLOP3.LUT P2, PT, PT, PT, PT, 0x80, 0x8 ;  /* 0x000000000008781c */ /* 0x000fe40003f4f070 */
[----:B------:R-:W-:Y:S02]  /*2e40*/  SEL R3, RZ, 0x1, P0 ;  /* 0x00000001ff037807 */ /* 0x000fe40000000000 */
[----:B------:R-:W-:-:S02]  /*2e50*/  SEL R11, R11, RZ, P0 ;  /* 0x000000ff0b0b7207 */ /* 0x000fc40000000000 */
[----:B------:R-:W-:Y:S01]  /*2e60*/  LOP3.LUT R10, R10, R3, RZ, 0x3c, !PT ;  /* 0x000000030a0a7212 */ /* 0x000fe200078e3cff */
[----:B------:R-:W-:Y:S02]  /*2e70*/  UIADD3 UR20, UPT, UPT, UR56, UR5, URZ ;  /* 0x0000000538147290 */ /* 0x000fe4000fffe0ff */
[----:B------:R-:W-:Y:S01]  /*2e80*/  UIADD3 UR19, UPT, UPT, UR57, UR4, URZ ;  /* 0x0000000439137290 */ /* 0x000fe2000fffe0ff */
[----:B------:R-:W-:Y:S11]  /*2e90*/  BRA.U UP1, `(.L_x_47) ;  /* 0xffffffed01a07547 */ /* 0x000ff6000b83ffff */
[----:B------:R-:W-:Y:S01]  /*2ea0*/  UIADD3 UR7, UPT, UPT, UR6, 0x70, URZ ;  /* 0x0000007006077890 */ /* 0x000fe2000fffe0ff */
[----:B------:R-:W-:-:S03]  /*2eb0*/  SHF.L.U32 R3, R12, 0x1f, RZ ;  /* 0x0000001f0c037819 */ /* 0x000fc600000006ff */
[----:B------:R-:W-:-:S09]  /*2ec0*/  ULEA UR4, UR14, UR7, 0x3 ;  /* 0x000000070e047291 */ /* 0x000fd2000f8e18ff */
[----:B------:R-:W2:Y:S02]  /*2ed0*/  SYNCS.PHASECHK.TRANS64.TRYWAIT P0, [UR4], R3 ;  /* 0x00000003ff0075a7 */ /* 0x000ea40008001104 */
[----:B--2---:R-:W-:Y:S05]  /*2ee0*/  @!P0 BRA `(.L_x_48) ;  /* 0x0000010400208947 */ /* 0x004fea0003800000 */
.L_x_210:
[----:B------:R-:W-:-:S04]  /*2ef0*/  UIADD3 UR4, UPT, UPT, UR14, 0x1, URZ ;  /* 0x000000010e047890 */ /* 0x000fc8000fffe0ff */
[----:B------:R-:W-:-:S04]  /*2f00*/  UISETP.NE.AND UP0, UPT, UR4, 0xe, UPT ;  /* 0x0000000e0400788c */ /* 0x000fc8000bf05270 */
[----:B------:R-:W-:Y:S02]  /*2f10*/  USEL UR6, URZ, 0x1, UP0 ;  /* 0x00000001ff067887 */ /* 0x000fe40008000000 */
[----:B------:R-:W-:-:S04]  /*2f20*/  USEL UR4, UR4, URZ, UP0 ;  /* 0x000000ff04047287 */ /* 0x000fc80008000000 */
[----:B------:R-:W-:Y:S01]  /*2f30*/  ULEA UR5, UR4, UR7, 0x3 ;  /* 0x0000000704057291 */ /* 0x000fe2000f8e18ff */
[----:B------:R-:W-:-:S04]  /*2f40*/  LOP3.LUT R2, R12, UR6, RZ, 0x3c, !PT ;  /* 0x000000060c027c12 */ /* 0x000fc8000f8e3cff */
[----:B-1----:R-:W-:-:S04]  /*2f50*/  SHF.L.U32 R3, R2, 0x1f, RZ ;  /* 0x0000001f02037819 */ /* 0x002fc800000006ff */
[----:B------:R-:W1:Y:S02]  /*2f60*/  SYNCS.PHASECHK.TRANS64.TRYWAIT P0, [UR5], R3 ;  /* 0x00000003ff0075a7 */ /* 0x000e640008001105 */
[----:B-1----:R-:W-:Y:S05]  /*2f70*/  @!P0 BRA `(.L_x_49) ;  /* 0x0000010400148947 */ /* 0x002fea0003800000 */
.L_x_212:
        /* <DEDUP_REMOVED lines=9> */
.L_x_214:
        /* <DEDUP_REMOVED lines=9> */
.L_x_216:
        /* <DEDUP_REMOVED lines=9> */
.L_x_218:
        /* <DEDUP_REMOVED lines=9> */
.L_x_220:
        /* <DEDUP_REMOVED lines=9> */
.L_x_222:
        /* <DEDUP_REMOVED lines=9> */
.L_x_224:
        /* <DEDUP_REMOVED lines=9> */
.L_x_226:
        /* <DEDUP_REMOVED lines=9> */
.L_x_228:
        /* <DEDUP_REMOVED lines=9> */
.L_x_230:
        /* <DEDUP_REMOVED lines=9> */
.L_x_232:
        /* <DEDUP_REMOVED lines=9> */
.L_x_234:
[----:B------:R-:W-:-:S04]  /*35b0*/  UIADD3 UR4, UPT, UPT, UR4, 0x1, URZ ;  /* 0x0000000104047890 */ /* 0x000fc8000fffe0ff */
[----:B------:R-:W-:-:S04]  /*35c0*/  UISETP.NE.AND UP0, UPT, UR4, 0xe, UPT ;  /* 0x0000000e0400788c */ /* 0x000fc8000bf05270 */
[----:B------:R-:W-:Y:S02]  /*35d0*/  USEL UR5, URZ, 0x1, UP0 ;  /* 0x00000001ff057887 */ /* 0x000fe40008000000 */
[----:B------:R-:W-:-:S04]  /*35e0*/  USEL UR4, UR4, URZ, UP0 ;  /* 0x000000ff04047287 */ /* 0x000fc80008000000 */
[----:B------:R-:W-:Y:S01]  /*35f0*/  ULEA UR4, UR4, UR7, 0x3 ;  /* 0x0000000704047291 */ /* 0x000fe2000f8e18ff */
[----:B-1----:R-:W-:-:S04]  /*3600*/  LOP3.LUT R3, R2, UR5, RZ, 0x3c, !PT ;  /* 0x0000000502037c12 */ /* 0x002fc8000f8e3cff */
[----:B------:R-:W-:Y:S01]  /*3610*/  SHF.L.U32 R3, R3, 0x1f, RZ ;  /* 0x0000001f03037819 */ /* 0x000fe200000006ff */
[----:B------:R-:W-:-:S07]  /*3620*/  IMAD.U32 R0, RZ, RZ, UR4 ;  /* 0x00000004ff007e24 */ /* 0x000fce000f8e00ff */
.L_x_61:
[----:B-1----:R1:W2:Y:S02]  /*3630*/  SYNCS.PHASECHK.TRANS64.TRYWAIT P0, [R0+URZ], R3 ;  /* 0x00000003000075a7 */ /* 0x0022a400080011ff */
[----:B--2---:R-:W-:Y:S05]  /*3640*/  @!P0 NANOSLEEP.SYNCS 0x989680 ;  /* 0x009896800000895d */ /* 0x004fea0003900000 */
[----:B------:R-:W2:Y:S02]  /*3650*/  @!P0 SYNCS.PHASECHK.TRANS64 P0, [R0+URZ], R3 ;  /* 0x00000003000085a7 */ /* 0x000ea400080010ff */
[----:B--2---:R-:W-:Y:S05]  /*3660*/  @P0 EXIT ;  /* 0x000000000000094d */ /* 0x004fea0003800000 */
[----:B------:R-:W-:Y:S05]  /*3670*/  BRA `(.L_x_61) ;  /* 0xfffffffc00ec7947 */ /* 0x000fea000383ffff */
.L_x_23:
[----:B------:R-:W2:Y:S02]  /*3680*/  S2UR UR4, SR_CgaCtaId ;  /* 0x00000000000479c3 */ /* 0x000ea40000008800 */
[----:B--2---:R-:W-:-:S04]  /*3690*/  UISETP.NE.AND UP0, UPT, UR4, URZ, UPT ;  /* 0x000000ff0400728c */ /* 0x004fc8000bf05270 */
[----:B------:R-:W-:-:S09]  /*36a0*/  UISETP.NE.OR UP0, UPT, UR21, 0x1, UP0 ;  /* 0x000000011500788c */ /* 0x000fd20008705670 */
[----:B------:R-:W-:Y:S05]  /*36b0*/  BRA.U UP0, `(.L_x_62) ;  /* 0x00000005004c7547 */ /* 0x000fea000b800000 */
[----:B------:R-:W2:Y:S01]  /*36c0*/  S2UR UR5, SR_CgaCtaId ;  /* 0x00000000000579c3 */ /* 0x000ea20000008800 */
[----:B------:R-:W-:Y:S01]  /*36d0*/  UMOV UR4, 0x400 ;  /* 0x0000040000047882 */ /* 0x000fe20000000000 */
[----:B------:R-:W-:Y:S01]  /*36e0*/  ISETP.GE.U32.AND P2, PT, R2, 0x8, PT ;  /* 0x000000080200780c */ /* 0x000fe20003f46070 */
[----:B------:R-:W-:Y:S01]  /*36f0*/  IMAD.MOV.U32 R12, RZ, RZ, 0x1 ;  /* 0x00000001ff0c7424 */ /* 0x000fe200078e00ff */
[----:B------:R-:W-:Y:S02]  /*3700*/  CS2R R10, SRZ ;  /* 0x00000000000a7805 */ /* 0x000fe4000001ff00 */
[----:B------:R-:W-:Y:S01]  /*3710*/  CS2R R8, SRZ ;  /* 0x0000000000087805 */ /* 0x000fe2000001ff00 */
[----:B--2---:R-:W-:-:S03]  /*3720*/  ULEA UR6, UR5, UR4, 0x18 ;  /* 0x0000000405067291 */ /* 0x004fc6000f8ec0ff */
[----:B------:R-:W-:-:S09]  /*3730*/  UMOV UR5, URZ ;  /* 0x000000ff00057c82 */ /* 0x000fd20008000000 */
.L_x_66:
[----:B------:R-:W-:Y:S02]  /*3740*/  LEA R0, R8, UR6, 0x3 ;  /* 0x0000000608007c11 */ /* 0x000fe4000f8e18ff */
[----:B------:R-:W-:-:S03]  /*3750*/  SHF.L.U32 R5, R9, 0x1f, RZ ;  /* 0x0000001f09057819 */ /* 0x000fc600000006ff */
[----:B------:R-:W-:Y:S01]  /*3760*/  VIADD R4, R0, 0x170 ;  /* 0x0000017000047836 */ /* 0x000fe20000000000 */
[----:B------:R-:W2:Y:S02]  /*3770*/  SYNCS.PHASECHK.TRANS64.TRYWAIT P0, [R0+URZ+0x160], R5 ;  /* 0x00016005000075a7 */ /* 0x000ea400080011ff */
[----:B--2---:R-:W-:Y:S05]  /*3780*/  @!P0 BRA `(.L_x_63) ;  /* 0x0000010000308947 */ /* 0x004fea0003800000 */
.L_x_235:
[----:B------:R-:W-:Y:S01]  /*3790*/  ULEA UR4, UR5, UR6, 0x3 ;  /* 0x0000000605047291 */ /* 0x000fe2000f8e18ff */
[----:B------:R-:W-:Y:S02]  /*37a0*/  PRMT R4, RZ, 0x654, R4 ;  /* 0x00000654ff047816 */ /* 0x000fe40000000004 */
[----:B--2---:R-:W-:Y:S01]  /*37b0*/  SHF.L.U32 R5, R12, 0x1f, RZ ;  /* 0x0000001f0c057819 */ /* 0x004fe200000006ff */
[----:B------:R-:W-:Y:S01]  /*37c0*/  UIADD3 UR7, UPT, UPT, UR4, 0x130, URZ ;  /* 0x0000013004077890 */ /* 0x000fe2000fffe0ff */
[----:B------:R2:W-:Y:S05]  /*37d0*/  SYNCS.ARRIVE.TRANS64.RED.A1T0 RZ, [R4+URZ], RZ ;  /* 0x000000ff04ff79a7 */ /* 0x0005ea00081004ff */
[----:B------:R-:W-:Y:S01]  /*37e0*/  IMAD.U32 R7, RZ, RZ, UR7 ;  /* 0x00000007ff077e24 */ /* 0x000fe2000f8e00ff */
[----:B------:R-:W3:Y:S04]  /*37f0*/  SYNCS.PHASECHK.TRANS64.TRYWAIT P0, [UR4+0x140], R5 ;  /* 0x00014005ff0075a7 */ /* 0x000ee80008001104 */
[----:B------:R-:W-:Y:S01]  /*3800*/  PRMT R6, R2, 0x654, R7 ;  /* 0x0000065402067816 */ /* 0x000fe20000000007 */
[----:B--2---:R-:W-:Y:S01]  /*3810*/  @!P2 IMAD.MOV.U32 R4, RZ, RZ, 0x10 ;  /* 0x00000010ff04a424 */ /* 0x004fe200078e00ff */
[----:B---3--:R-:W-:Y:S06]  /*3820*/  @!P0 BRA `(.L_x_64) ;  /* 0x00000100001c8947 */ /* 0x008fec0003800000 */
.L_x_237:
[----:B------:R-:W-:Y:S01]  /*3830*/  ULEA UR8, UR5, UR6, 0x4 ;  /* 0x0000000605087291 */ /* 0x000fe2000f8e20ff */
[----:B------:R-:W-:Y:S01]  /*3840*/  SEL R3, R6, R3, !P2 ;  /* 0x0000000306037207 */ /* 0x000fe20005000000 */
[----:B------:R-:W-:Y:S01]  /*3850*/  UIADD3 UR9, UPT, UPT, UR4, 0x130, URZ ;  /* 0x0000013004097890 */ /* 0x000fe2000fffe0ff */
[----:B--2---:R-:W-:Y:S01]  /*3860*/  LEA R0, R11, UR6, 0x3 ;  /* 0x000000060b007c11 */ /* 0x004fe2000f8e18ff */
[----:B------:R-:W-:Y:S01]  /*3870*/  UIADD3 UR8, UPT, UPT, UR8, 0x190, URZ ;  /* 0x0000019008087890 */ /* 0x000fe2000fffe0ff */
[----:B------:R-:W-:Y:S01]  /*3880*/  SHF.L.U32 R5, R10, 0x1f, RZ ;  /* 0x0000001f0a057819 */ /* 0x000fe200000006ff */
[----:B------:R2:W-:Y:S01]  /*3890*/  @!P2 SYNCS.ARRIVE.TRANS64.RED RZ, [R3+URZ], R4 ;  /* 0x0000000403ffa9a7 */ /* 0x0005e200080004ff */
[----:B------:R-:W-:Y:S01]  /*38a0*/  UIADD3 UR4, UPT, UPT, UR5, 0x1, URZ ;  /* 0x0000000105047890 */ /* 0x000fe2000fffe0ff */
[----:B------:R-:W-:-:S03]  /*38b0*/  VIADD R8, R8, 0x1 ;  /* 0x0000000108087836 */ /* 0x000fc60000000000 */
[----:B------:R-:W-:Y:S02]  /*38c0*/  UISETP.NE.AND UP0, UPT, UR4, 0x2, UPT ;  /* 0x000000020400788c */ /* 0x000fe4000bf05270 */
[----:B------:R-:W-:Y:S06]  /*38d0*/  UGETNEXTWORKID.BROADCAST [UR8], [UR9] ;  /* 0x00000000080073ca */ /* 0x000fec0008000100 */
[----:B------:R-:W-:Y:S01]  /*38e0*/  USEL UR7, URZ, 0x1, UP0 ;  /* 0x00000001ff077887 */ /* 0x000fe20008000000 */
[----:B------:R-:W-:Y:S01]  /*38f0*/  ISETP.NE.AND P0, PT, R8, 0x2, PT ;  /* 0x000000020800780c */ /* 0x000fe20003f05270 */
[----:B------:R-:W-:Y:S01]  /*3900*/  USEL UR5, UR4, URZ, UP0 ;  /* 0x000000ff04057287 */ /* 0x000fe20008000000 */
[----:B------:R-:W3:Y:S03]  /*3910*/  SYNCS.PHASECHK.TRANS64.TRYWAIT P1, [R0+URZ+0x130], R5 ;  /* 0x00013005000075a7 */ /* 0x000ee600080211ff */
[----:B------:R-:W-:Y:S01]  /*3920*/  LOP3.LUT R12, R12, UR7, RZ, 0x3c, !PT ;  /* 0x000000070c0c7c12 */ /* 0x000fe2000f8e3cff */
[----:B--23--:R-:W-:Y:S07]  /*3930*/  @!P1 BRA `(.L_x_65) ;  /* 0x000000fc00f09947 */ /* 0x00cfee0003800000 */
.L_x_238:
[C---:B------:R-:W-:Y:S01]  /*3940*/  LEA R4, R11.reuse, UR6, 0x4 ;  /* 0x000000060b047c11 */ /* 0x040fe2000f8e20ff */
[----:B--2---:R-:W-:Y:S01]  /*3950*/  VIADD R0, R0, 0x140 ;  /* 0x0000014000007836 */ /* 0x004fe20000000000 */
[----:B------:R-:W-:Y:S01]  /*3960*/  SEL R8, R8, RZ, P0 ;  /* 0x000000ff08087207 */ /* 0x000fe20000000000 */
[----:B------:R-:W-:-:S03]  /*3970*/  VIADD R11, R11, 0x1 ;  /* 0x000000010b0b7836 */ /* 0x000fc60000000000 */
[----:B------:R-:W2:Y:S01]  /*3980*/  LDS.128 R4, [R4+0x190] ;  /* 0x0001900004047984 */ /* 0x000ea20000000c00 */
[----:B------:R-:W-:Y:S02]  /*3990*/  PRMT R0, RZ, 0x654, R0 ;  /* 0x00000654ff007816 */ /* 0x000fe40000000000 */
[C---:B------:R-:W-:Y:S01]  /*39a0*/  ISETP.NE.AND P1, PT, R11.reuse, 0x2, PT ;  /* 0x000000020b00780c */ /* 0x040fe20003f25270 */
[----:B------:R-:W-:Y:S01]  /*39b0*/  @!PT LDS RZ, [RZ] ;  /* 0x00000000fffff984 */ /* 0x000fe20000000800 */
[----:B------:R-:W-:Y:S01]  /*39c0*/  @!PT LDS RZ, [RZ] ;  /* 0x00000000fffff984 */ /* 0x000fe20000000800 */
[----:B------:R-:W-:Y:S01]  /*39d0*/  @!PT LDS RZ, [RZ] ;  /* 0x00000000fffff984 */ /* 0x000fe20000000800 */
[----:B------:R-:W-:Y:S01]  /*39e0*/  @!PT LDS RZ, [RZ] ;  /* 0x00000000fffff984 */ /* 0x000fe20000000800 */
[----:B------:R3:W-:Y:S06]  /*39f0*/  MEMBAR.ALL.CTA ;  /* 0x0000000000007992 */ /* 0x0007ec0000008000 */
[----:B---3--:R-:W3:Y:S01]  /*3a00*/  FENCE.VIEW.ASYNC.S ;  /* 0x00000000000073c6 */ /* 0x008ee20000000000 */
[----:B------:R-:W-:Y:S01]  /*3a10*/  SEL R11, R11, RZ, P1 ;  /* 0x000000ff0b0b7207 */ /* 0x000fe20000800000 */
[----:B---3--:R3:W-:Y:S01]  /*3a20*/  SYNCS.ARRIVE.TRANS64.RED.A1T0 RZ, [R0+URZ], RZ ;  /* 0x000000ff00ff79a7 */ /* 0x0087e200081004ff */
[----:B--2---:R-:W-:-:S02]  /*3a30*/  LOP3.LUT P3, RZ, R6, 0x1, RZ, 0xc0, !PT ;  /* 0x0000000106ff7812 */ /* 0x004fc4000786c0ff */
[----:B------:R-:W-:-:S04]  /*3a40*/  SEL R5, RZ, 0x1, P1 ;  /* 0x00000001ff057807 */ /* 0x000fc80000800000 */
[----:B------:R-:W-:Y:S02]  /*3a50*/  LOP3.LUT R10, R10, R5, RZ, 0x3c, !PT ;  /* 0x000000050a0a7212 */ /* 0x000fe400078e3cff */
[----:B---3--:R-:W-:-:S04]  /*3a60*/  SEL R0, RZ, 0x1, P0 ;  /* 0x00000001ff007807 */ /* 0x008fc80000000000 */
[----:B------:R-:W-:Y:S01]  /*3a70*/  LOP3.LUT R9, R9, R0, RZ, 0x3c, !PT ;  /* 0x0000000009097212 */ /* 0x000fe200078e3cff */
[----:B------:R-:W-:Y:S06]  /*3a80*/  @P3 BRA `(.L_x_66) ;  /* 0xfffffffc002c3947 */ /* 0x000fec000383ffff */
[----:B------:R-:W-:Y:S01]  /*3a90*/  ULEA UR4, UR5, UR6, 0x3 ;  /* 0x0000000605047291 */ /* 0x000fe2000f8e18ff */
[----:B------:R-:W-:-:S08]  /*3aa0*/  SHF.L.U32 R3, R12, 0x1f, RZ ;  /* 0x0000001f0c037819 */ /* 0x000fd000000006ff */
[----:B------:R-:W2:Y:S02]  /*3ab0*/  SYNCS.PHASECHK.TRANS64 P0, [UR4+0x140], R3 ;  /* 0x00014003ff0075a7 */ /* 0x000ea40008001004 */
[----:B--2---:R-:W-:Y:S05]  /*3ac0*/  @P0 BRA `(.L_x_67) ;  /* 0x0000000000080947 */ /* 0x004fea0003800000 */
[----:B------:R-:W2:Y:S02]  /*3ad0*/  SYNCS.PHASECHK.TRANS64.TRYWAIT P0, [UR4+0x140], R3 ;  /* 0x00014003ff0075a7 */ /* 0x000ea40008001104 */
[----:B--2---:R-:W-:Y:S05]  /*3ae0*/  @!P0 BRA `(.L_x_68) ;  /* 0x000000fc00988947 */ /* 0x004fea0003800000 */
.L_x_67:
[----:B------:R-:W-:-:S04]  /*3af0*/  UIADD3 UR7, UPT, UPT, UR5, 0x1, URZ ;  /* 0x0000000105077890 */ /* 0x000fc8000fffe0ff */
[----:B------:R-:W-:-:S04]  /*3b00*/  UISETP.NE.AND UP0, UPT, UR7, 0x2, UPT ;  /* 0x000000020700788c */ /* 0x000fc8000bf05270 */
[----:B------:R-:W-:Y:S02]  /*3b10*/  USEL UR8, URZ, 0x1, UP0 ;  /* 0x00000001ff087887 */ /* 0x000fe40008000000 */
[----:B------:R-:W-:-:S04]  /*3b20*/  USEL UR7, UR7, URZ, UP0 ;  /* 0x000000ff07077287 */ /* 0x000fc80008000000 */
[----:B------:R-:W-:Y:S01]  /*3b30*/  ULEA UR7, UR7, UR6, 0x3 ;  /* 0x0000000607077291 */ /* 0x000fe2000f8e18ff */
[----:B--2---:R-:W-:-:S04]  /*3b40*/  LOP3.LUT R3, R12, UR8, RZ, 0x3c, !PT ;  /* 0x000000080c037c12 */ /* 0x004fc8000f8e3cff */
[----:B------:R-:W-:-:S04]  /*3b50*/  SHF.L.U32 R0, R3, 0x1f, RZ ;  /* 0x0000001f03007819 */ /* 0x000fc800000006ff */
[----:B------:R-:W2:Y:S02]  /*3b60*/  SYNCS.PHASECHK.TRANS64 P0, [UR7+0x140], R0 ;  /* 0x00014000ff0075a7 */ /* 0x000ea40008001007 */
[----:B-12---:R-:W-:Y:S05]  /*3b70*/  @P0 EXIT ;  /* 0x000000000000094d */ /* 0x006fea0003800000 */
[----:B------:R-:W-:Y:S02]  /*3b80*/  SHF.L.U32 R3, R3, 0x1f, RZ ;  /* 0x0000001f03037819 */ /* 0x000fe400000006ff */
[----:B------:R-:W-:-:S07]  /*3b90*/  MOV R0, UR7 ;  /* 0x0000000700007c02 */ /* 0x000fce0008000f00 */
.L_x_69:
[----:B-1----:R1:W2:Y:S02]  /*3ba0*/  SYNCS.PHASECHK.TRANS64.TRYWAIT P0, [R0+URZ+0x140], R3 ;  /* 0x00014003000075a7 */ /* 0x0022a400080011ff */
[----:B--2---:R-:W-:Y:S05]  /*3bb0*/  @!P0 NANOSLEEP.SYNCS 0x989680 ;  /* 0x009896800000895d */ /* 0x004fea0003900000 */
[----:B------:R-:W2:Y:S02]  /*3bc0*/  @!P0 SYNCS.PHASECHK.TRANS64 P0, [R0+URZ+0x140], R3 ;  /* 0x00014003000085a7 */ /* 0x000ea400080010ff */
[----:B--2---:R-:W-:Y:S05]  /*3bd0*/  @P0 EXIT ;  /* 0x000000000000094d */ /* 0x004fea0003800000 */
[----:B------:R-:W-:Y:S05]  /*3be0*/  BRA `(.L_x_69) ;  /* 0xfffffffc00ec7947 */ /* 0x000fea000383ffff */
.L_x_62:
[----:B------:R-:W-:Y:S05]  /*3bf0*/  BRA.U UP6, `(.L_x_70) ;  /* 0x0000001106ac7547 */ /* 0x000fea000b800000 */
[----:B------:R-:W2:Y:S01]  /*3c00*/  S2UR UR7, SR_CgaCtaId ;  /* 0x00000000000779c3 */ /* 0x000ea20000008800 */
[----:B------:R-:W-:Y:S01]  /*3c10*/  UMOV UR4, 0x40 ;  /* 0x0000004000047882 */ /* 0x000fe20000000000 */
[----:B------:R-:W-:Y:S01]  /*3c20*/  NOP ;  /* 0x0000000000007918 */ /* 0x000fe20000000000 */
[----:B------:R-:W-:Y:S01]  /*3c30*/  UMOV UR6, 0x400 ;  /* 0x0000040000067882 */ /* 0x000fe20000000000 */
[----:B--2---:R-:W-:Y:S02]  /*3c40*/  ULEA UR5, UR7, UR4, 0x18 ;  /* 0x0000000407057291 */ /* 0x004fe4000f8ec0ff */
[----:B------:R-:W-:-:S07]  /*3c50*/  ULEA UR6, UR7, UR6, 0x18 ;  /* 0x0000000607067291 */ /* 0x000fce000f8ec0ff */
[----:B------:R-:W2:Y:S02]  /*3c60*/  LDS.U8 R2, [UR5+0x1c] ;  /* 0x00001c05ff027984 */ /* 0x000ea40008000000 */
[----:B--2---:R-:W-:-:S13]  /*3c70*/  ISETP.NE.AND P0, PT, R2, RZ, PT ;  /* 0x000000ff0200720c */ /* 0x004fda0003f05270 */
[----:B------:R-:W-:Y:S05]  /*3c80*/  @P0 BRA `(.L_x_71) ;  /* 0x0000000000580947 */ /* 0x000fea0003800000 */
[----:B------:R-:W-:-:S13]  /*3c90*/  ELECT P0, URZ, PT ;  /* 0x0000000000ff782f */ /* 0x000fda0003800000 */
[----:B------:R-:W-:Y:S05]  /*3ca0*/  @!P0 BRA `(.L_x_72) ;  /* 0x0000000000608947 */ /* 0x000fea0003800000 */
[----:B------:R-:W-:Y:S01]  /*3cb0*/  UMOV UR4, 0x10 ;  /* 0x0000001000047882 */ /* 0x000fe20000000000 */
[----:B------:R-:W-:Y:S01]  /*3cc0*/  HFMA2 R2, -RZ, RZ, 0, 5.9604644775390625e-08 ;  /* 0x00000001ff027431 */ /* 0x000fe200000001ff */
[----:B------:R-:W-:-:S03]  /*3cd0*/  MOV R3, 0xffff ;  /* 0x0000ffff00037802 */ /* 0x000fc60000000f00 */
[----:B------:R-:W-:Y:S04]  /*3ce0*/  DEPBAR.LE SB2, 0x36 ;  /* 0x0000ad800000791a */ /* 0x000fe80000000000 */
[----:B------:R-:W2:Y:S02]  /*3cf0*/  UTCATOMSWS.FIND_AND_SET.ALIGN UP0, UR4, UR4 ;  /* 0x00000004000475e3 */ /* 0x000ea40008000800 */
[----:B--2---:R-:W-:Y:S01]  /*3d00*/  MOV R4, UR4 ;  /* 0x0000000400047c02 */ /* 0x004fe20008000f00 */
[----:B------:R-:W-:Y:S06]  /*3d10*/  BRA.U UP0, `(.L_x_73) ;  /* 0x0000000100187547 */ /* 0x000fec000b800000 */
.L_x_74:
[----:B------:R-:W-:Y:S05]  /*3d20*/  NANOSLEEP 0x64 ;  /* 0x000000640000795d */ /* 0x000fea0003800000 */
[----:B------:R-:W-:-:S05]  /*3d30*/  UMOV UR4, 0x10 ;  /* 0x0000001000047882 */ /* 0x000fca0000000000 */
[----:B------:R-:W-:Y:S04]  /*3d40*/  DEPBAR.LE SB2, 0x36 ;  /* 0x0000ad800000791a */ /* 0x000fe80000000000 */
[----:B------:R-:W2:Y:S02]  /*3d50*/  UTCATOMSWS.FIND_AND_SET.ALIGN UP0, UR4, UR4 ;  /* 0x00000004000475e3 */ /* 0x000ea40008000800 */
[----:B--2---:R-:W-:Y:S01]  /*3d60*/  MOV R4, UR4 ;  /* 0x0000000400047c02 */ /* 0x004fe20008000f00 */
[----:B------:R-:W-:Y:S05]  /*3d70*/  BRA.U !UP0, `(.L_x_74) ;  /* 0xfffffffd08e87547 */ /* 0x000fea000b83ffff */
.L_x_73:
[-C--:B------:R-:W-:Y:S02]  /*3d80*/  SHF.L.U32 R3, R3, R4.reuse, RZ ;  /* 0x0000000403037219 */ /* 0x080fe400000006ff */
[----:B------:R-:W-:Y:S01]  /*3d90*/  SHF.L.U32 R2, R2, R4, RZ ;  /* 0x0000000402027219 */ /* 0x000fe200000006ff */
[----:B------:R-:W-:Y:S02]  /*3da0*/  IMAD.SHL.U32 R4, R4, 0x20, RZ ;  /* 0x0000002004047824 */ /* 0x000fe400078e00ff */
[----:B------:R2:W-:Y:S04]  /*3db0*/  ATOMS.OR RZ, [UR5+0x14], R3 ;  /* 0x00001403ffff798c */ /* 0x0005e8000b000005 */
[----:B------:R2:W-:Y:S04]  /*3dc0*/  ATOMS.OR RZ, [UR5+0x18], R2 ;  /* 0x00001802ffff798c */ /* 0x0005e8000b000005 */
[----:B------:R2:W-:Y:S01]  /*3dd0*/  STS [UR6+0x1b0], R4 ;  /* 0x0001b004ff007988 */ /* 0x0005e20008000806 */
[----:B------:R-:W-:Y:S05]  /*3de0*/  BRA `(.L_x_72) ;  /* 0x0000000000107947 */ /* 0x000fea0003800000 */
.L_x_71:
[----:B------:R-:W-:-:S05]  /*3df0*/  MOV R2, 0xffffffff ;  /* 0xffffffff00027802 */ /* 0x000fca0000000f00 */
[----:B------:R2:W-:Y:S02]  /*3e00*/  STS [UR6+0x1b0], R2 ;  /* 0x0001b002ff007988 */ /* 0x0005e40008000806 */
[----:B--2---:R-:W-:Y:S02]  /*3e10*/  MOV R2, 0x3e30 ;  /* 0x00003e3000027802 */ /* 0x004fe40000000f00 */
[----:B-1---5:R-:W-:Y:S05]  /*3e20*/  CALL.REL.NOINC `($__internal_1_$__cuda_sm10x_tcgen05_guardrail_trap_phase_invalid_during_alloc) ;  /* 0x0000010400547944 */ /* 0x022fea0003c00000 */
.L_x_72:
[----:B------:R-:W-:Y:S05]  /*3e30*/  WARPSYNC.ALL ;  /* 0x0000000000007948 */ /* 0x000fea0003800000 */
[----:B------:R-:W3:Y:S01]  /*3e40*/  S2R R8, SR_CgaCtaId ;  /* 0x0000000000087919 */ /* 0x000ee20000008800 */
[----:B--2---:R-:W-:Y:S01]  /*3e50*/  MOV R3, 0x400 ;  /* 0x0000040000037802 */ /* 0x004fe20000000f00 */
[----:B------:R-:W-:Y:S01]  /*3e60*/  NOP ;  /* 0x0000000000007918 */ /* 0x000fe20000000000 */
[----:B------:R-:W-:Y:S08]  /*3e70*/  BAR.ARV 0x6, 0xa0 ;  /* 0x0182800000007b1d */ /* 0x000ff00000002000 */
[----:B------:R-:W2:Y:S01]  /*3e80*/  LDC R2, c[0x0][0x38c] ;  /* 0x0000e300ff027b82 */ /* 0x000ea20000000800 */
[----:B------:R-:W-:-:S02]  /*3e90*/  CS2R R16, SRZ ;  /* 0x0000000000107805 */ /* 0x000fc4000001ff00 */
[----:B------:R-:W-:Y:S01]  /*3ea0*/  CS2R R14, SRZ ;  /* 0x00000000000e7805 */ /* 0x000fe2000001ff00 */
[----:B------:R-:W-:Y:S01]  /*3eb0*/  UMOV UR10, 0x1 ;  /* 0x00000001000a7882 */ /* 0x000fe20000000000 */
[----:B------:R-:W-:Y:S01]  /*3ec0*/  UMOV UR24, URZ ;  /* 0x000000ff00187c82 */ /* 0x000fe20008000000 */
[----:B------:R-:W-:Y:S01]  /*3ed0*/  UMOV UR18, URZ ;  /* 0x000000ff00127c82 */ /* 0x000fe20008000000 */
[----:B---3--:R-:W-:-:S05]  /*3ee0*/  LEA R8, R8, R3, 0x18 ;  /* 0x0000000308087211 */ /* 0x008fca00078ec0ff */
[----:B------:R-:W3:Y:S01]  /*3ef0*/  LDS R4, [R8+0x1b0] ;  /* 0x0001b00008047984 */ /* 0x000ee20000000800 */
[----:B--2---:R-:W-:Y:S02]  /*3f00*/  VIADD R2, R2, 0x3f ;  /* 0x0000003f02027836 */ /* 0x004fe40000000000 */
[C---:B------:R-:W-:Y:S02]  /*3f10*/  VIADD R10, R8.reuse, 0x8400 ;  /* 0x00008400080a7836 */ /* 0x040fe40000000000 */
[C---:B------:R-:W-:Y:S01]  /*3f20*/  VIADD R11, R8.reuse, 0x16400 ;  /* 0x00016400080b7836 */ /* 0x040fe20000000000 */
[----:B------:R-:W-:Y:S01]  /*3f30*/  SHF.R.S32.HI R3, RZ, 0x1f, R2 ;  /* 0x0000001fff037819 */ /* 0x000fe20000011402 */
[C---:B------:R-:W-:Y:S01]  /*3f40*/  VIADD R12, R8.reuse, 0x32400 ;  /* 0x00032400080c7836 */ /* 0x040fe20000000000 */
[----:B------:R-:W-:Y:S01]  /*3f50*/  SHF.R.U32.HI R10, RZ, 0x4, R10 ;  /* 0x00000004ff0a7819 */ /* 0x000fe2000001160a */
[----:B------:R-:W-:Y:S01]  /*3f60*/  VIADD R13, R8, 0x34000 ;  /* 0x00034000080d7836 */ /* 0x000fe20000000000 */
[----:B------:R-:W-:-:S02]  /*3f70*/  LEA.HI R3, R3, R2, RZ, 0x6 ;  /* 0x0000000203037211 */ /* 0x000fc400078f30ff */
[----:B------:R-:W-:Y:S02]  /*3f80*/  SHF.R.U32.HI R11, RZ, 0x4, R11 ;  /* 0x00000004ff0b7819 */ /* 0x000fe4000001160b */
[----:B------:R-:W-:Y:S02]  /*3f90*/  SHF.R.U32.HI R12, RZ, 0x4, R12 ;  /* 0x00000004ff0c7819 */ /* 0x000fe4000001160c */
[----:B------:R-:W-:Y:S02]  /*3fa0*/  SHF.R.U32.HI R13, RZ, 0x4, R13 ;  /* 0x00000004ff0d7819 */ /* 0x000fe4000001160d */
[----:B------:R-:W-:Y:S02]  /*3fb0*/  SHF.R.S32.HI R3, RZ, 0x6, R3 ;  /* 0x00000006ff037819 */ /* 0x000fe40000011403 */
[----:B------:R-:W-:Y:S02]  /*3fc0*/  LOP3.LUT R10, R10, 0x3fff, RZ, 0xc0, !PT ;  /* 0x00003fff0a0a7812 */ /* 0x000fe400078ec0ff */
[----:B------:R-:W-:Y:S01]  /*3fd0*/  LOP3.LUT R11, R11, 0x3fff, RZ, 0xc0, !PT ;  /* 0x00003fff0b0b7812 */ /* 0x000fe200078ec0ff */
[----:B------:R-:W-:Y:S01]  /*3fe0*/  VIADD R18, R3, 0xffffffff ;  /* 0xffffffff03127836 */ /* 0x000fe20000000000 */
[----:B------:R-:W-:-:S02]  /*3ff0*/  LOP3.LUT R12, R12, 0x3fff, RZ, 0xc0, !PT ;  /* 0x00003fff0c0c7812 */ /* 0x000fc400078ec0ff */
[----:B------:R-:W-:Y:S02]  /*4000*/  LOP3.LUT R13, R13, 0x3fff, RZ, 0xc0, !PT ;  /* 0x00003fff0d0d7812 */ /* 0x000fe400078ec0ff */
[----:B------:R-:W-:Y:S02]  /*4010*/  LOP3.LUT R10, R10, 0x10000, RZ, 0xfc, !PT ;  /* 0x000100000a0a7812 */ /* 0x000fe400078efcff */
[----:B------:R-:W-:Y:S02]  /*4020*/  LOP3.LUT R11, R11, 0x10000, RZ, 0xfc, !PT ;  /* 0x000100000b0b7812 */ /* 0x000fe400078efcff */
[----:B------:R-:W-:Y:S02]  /*4030*/  LOP3.LUT R12, R12, 0x10000, RZ, 0xfc, !PT ;  /* 0x000100000c0c7812 */ /* 0x000fe400078efcff */
[----:B------:R-:W-:Y:S02]  /*4040*/  LOP3.LUT R13, R13, 0x10000, RZ, 0xfc, !PT ;  /* 0x000100000d0d7812 */ /* 0x000fe400078efcff */
[----:B---3--:R-:W-:-:S13]  /*4050*/  R2UR UR14, R4 ;  /* 0x00000000040e72ca */ /* 0x008fda00000e0000 */
[----:B------:R-:W-:Y:S02]  /*4060*/  UIADD3 UR22, UPT, UPT, UR14, 0x1c0, URZ ;  /* 0x000001c00e167890 */ /* 0x000fe4000fffe0ff */
[----:B------:R-:W-:Y:S02]  /*4070*/  UIADD3 UR23, UPT, UPT, UR14, 0x1c4, URZ ;  /* 0x000001c40e177890 */ /* 0x000fe4000fffe0ff */
[----:B------:R-:W-:Y:S02]  /*4080*/  USHF.R.U32.HI UR5, URZ, 0x11, UR22 ;  /* 0x00000011ff057899 */ /* 0x000fe40008011616 */
[----:B------:R-:W-:Y:S02]  /*4090*/  USHF.R.U32.HI UR4, URZ, 0x1a, UR23 ;  /* 0x0000001aff047899 */ /* 0x000fe40008011617 */
[----:B------:R-:W-:Y:S02]  /*40a0*/  ULOP3.LUT UR5, UR5, 0x6000, URZ, 0xc0, !UPT ;  /* 0x0000600005057892 */ /* 0x000fe4000f8ec0ff */
[----:B------:R-:W-:-:S02]  /*40b0*/  ULOP3.LUT UR4, UR4, 0x30, URZ, 0xc0, !UPT ;  /* 0x0000003004047892 */ /* 0x000fc4000f8ec0ff */
[----:B------:R-:W-:Y:S02]  /*40c0*/  ULOP3.LUT UR5, UR5, 0x840, URZ, 0xfc, !UPT ;  /* 0x0000084005057892 */ /* 0x000fe4000f8efcff */
[----:B------:R-:W-:-:S04]  /*40d0*/  ULOP3.LUT UR4, UR4, 0x480, URZ, 0xfc, !UPT ;  /* 0x0000048004047892 */ /* 0x000fc8000f8efcff */
[----:B------:R-:W-:-:S07]  /*40e0*/  UPRMT UR25, UR4, 0x5410, UR5 ;  /* 0x0000541004197896 */ /* 0x000fce0008000005 */
[----:B------:R-:W-:-:S05]  /*40f0*/  UMOV UR19, UR25 ;  /* 0x0000001900137c82 */ /* 0x000fca0008000000 */
.L_x_84:
[C---:B--2---:R-:W-:Y:S01]  /*4100*/  IMAD R9, R17.reuse, 0x8, R8 ;  /* 0x0000000811097824 */ /* 0x044fe200078e0208 */
[----:B------:R-:W-:Y:S02]  /*4110*/  SHF.L.U32 R2, R16, 0x1f, RZ ;  /* 0x0000001f10027819 */ /* 0x000fe400000006ff */
[----:B------:R-:W-:Y:S02]  /*4120*/  LEA R4, R17, R8, 0x4 ;  /* 0x0000000811047211 */ /* 0x000fe400078e20ff */
[----:B------:R-:W2:Y:S02]  /*4130*/  SYNCS.PHASECHK.TRANS64.TRYWAIT P0, [R9+URZ+0x130], R2 ;  /* 0x00013002090075a7 */ /* 0x000ea400080011ff */
[----:B--23--:R-:W-:Y:S05]  /*4140*/  @!P0 BRA `(.L_x_75) ;  /* 0x000000f800188947 */ /* 0x00cfea0003800000 */
.L_x_240:
[----:B------:R-:W3:Y:S01]  /*4150*/  LDS.128 R4, [R4+0x190] ;  /* 0x0001900004047984 */ /* 0x000ee20000000c00 */
[----:B--2---:R-:W2:Y:S01]  /*4160*/  LDC R2, c[0x0][0x38c] ;  /* 0x0000e300ff027b82 */ /* 0x004ea20000000800 */
[----:B------:R-:W-:Y:S01]  /*4170*/  VIADD R9, R9, 0x140 ;  /* 0x0000014009097836 */ /* 0x000fe20000000000 */
[----:B------:R-:W-:Y:S01]  /*4180*/  ULOP3.LUT UR21, UR10, 0x1, URZ, 0x3c, !UPT ;  /* 0x000000010a157892 */ /* 0x000fe2000f8e3cff */
[----:B------:R-:W-:Y:S01]  /*4190*/  @!PT LDS RZ, [RZ] ;  /* 0x00000000fffff984 */ /* 0x000fe20000000800 */
[----:B------:R-:W-:Y:S01]  /*41a0*/  @!PT LDS RZ, [RZ] ;  /* 0x00000000fffff984 */ /* 0x000fe20000000800 */
[----:B------:R-:W-:Y:S01]  /*41b0*/  @!PT LDS RZ, [RZ] ;  /* 0x00000000fffff984 */ /* 0x000fe20000000800 */
[----:B------:R-:W-:Y:S01]  /*41c0*/  @!PT LDS RZ, [RZ] ;  /* 0x00000000fffff984 */ /* 0x000fe20000000800 */
[----:B------:R4:W-:Y:S06]  /*41d0*/  MEMBAR.ALL.CTA ;  /* 0x0000000000007992 */ /* 0x0009ec0000008000 */
[----:B----4-:R-:W4:Y:S01]  /*41e0*/  FENCE.VIEW.ASYNC.S ;  /* 0x00000000000073c6 */ /* 0x010f220000000000 */
[----:B------:R-:W-:Y:S01]  /*41f0*/  UMOV UR17, URZ ;  /* 0x000000ff00117c82 */ /* 0x000fe20008000000 */
[----:B------:R-:W-:Y:S01]  /*4200*/  VIADD R17, R17, 0x1 ;  /* 0x0000000111117836 */ /* 0x000fe20000000000 */
[----:B------:R-:W-:Y:S01]  /*4210*/  PRMT R9, RZ, 0x654, R9 ;  /* 0x00000654ff097816 */ /* 0x000fe20000000009 */
[----:B------:R-:W-:Y:S01]  /*4220*/  UIMAD UR20, UR21, 0xc0, UR14 ;  /* 0x000000c0151478a4 */ /* 0x000fe2000f8e020e */
[----:B--2---:R-:W-:-:S02]  /*4230*/  ISETP.GE.AND P1, PT, R2, 0x1, PT ;  /* 0x000000010200780c */ /* 0x004fc40003f26270 */
[----:B----4-:R2:W-:Y:S01]  /*4240*/  SYNCS.ARRIVE.TRANS64.RED.A1T0 RZ, [R9+URZ], RZ ;  /* 0x000000ff09ff79a7 */ /* 0x0105e200081004ff */
[----:B---3--:R-:W-:Y:S01]  /*4250*/  LOP3.LUT P0, RZ, R6, 0x1, RZ, 0xc0, !PT ;  /* 0x0000000106ff7812 */ /* 0x008fe2000780c0ff */
[----:B------:R-:W-:Y:S02]  /*4260*/  HFMA2 R4, -RZ, RZ, 0, 5.9604644775390625e-08 ;  /* 0x00000001ff047431 */ /* 0x000fe400000001ff */
[----:B------:R-:W-:-:S07]  /*4270*/  IMAD.MOV.U32 R6, RZ, RZ, R3 ;  /* 0x000000ffff067224 */ /* 0x000fce00078e0003 */
[----:B------:R-:W-:Y:S05]  /*4280*/  @!P1 BRA `(.L_x_76) ;  /* 0x00000004000c9947 */ /* 0x000fea0003800000 */
[----:B------:R-:W-:Y:S02]  /*4290*/  LEA R4, R15, R8, 0x3 ;  /* 0x000000080f047211 */ /* 0x000fe400078e18ff */
[----:B------:R-:W-:-:S04]  /*42a0*/  SHF.L.U32 R5, R14, 0x1f, RZ ;  /* 0x0000001f0e057819 */ /* 0x000fc800000006ff */
[----:B------:R-:W3:Y:S02]  /*42b0*/  SYNCS.PHASECHK.TRANS64.TRYWAIT P1, [R4+URZ], R5 ;  /* 0x00000005040075a7 */ /* 0x000ee400080211ff */
[----:B---3--:R-:W-:Y:S05]  /*42c0*/  @P1 BRA `(.L_x_77) ;  /* 0x0000000000081947 */ /* 0x008fea0003800000 */
[----:B------:R-:W3:Y:S02]  /*42d0*/  SYNCS.PHASECHK.TRANS64.TRYWAIT P1, [R4+URZ], R5 ;  /* 0x00000005040075a7 */ /* 0x000ee400080211ff */
[----:B---3--:R-:W-:Y:S05]  /*42e0*/  @!P1 BRA `(.L_x_78) ;  /* 0x000000f400c49947 */ /* 0x008fea0003800000 */
.L_x_77:
[----:B------:R-:W-:Y:S02]  /*42f0*/  ELECT P3, URZ, PT ;  /* 0x0000000000ff782f */ /* 0x000fe40003860000 */
[----:B------:R-:W-:Y:S01]  /*4300*/  ISETP.GE.U32.AND P1, PT, R2, 0x41, PT ;  /* 0x000000410200780c */ /* 0x000fe20003f26070 */
[----:B------:R-:W-:-:S05]  /*4310*/  IMAD.U32 R2, RZ, RZ, UR10 ;  /* 0x0000000aff027e24 */ /* 0x000fca000f8e00ff */
[----:B--2---:R-:W-:Y:S01]  /*4320*/  SHF.L.U32 R9, R2, 0x1f, RZ ;  /* 0x0000001f02097819 */ /* 0x004fe200000006ff */
[----:B------:R-:W-:-:S04]  /*4330*/  IMAD R2, R15, 0x200, R11 ;  /* 0x000002000f027824 */ /* 0x000fc800078e020b */
[C---:B---3--:R-:W-:Y:S02]  /*4340*/  @P3 IMAD R5, R15.reuse, 0x20, R12 ;  /* 0x000000200f053824 */ /* 0x048fe400078e020c */
[----:B------:R-:W-:Y:S02]  /*4350*/  @P3 IMAD R6, R15, 0x40, R13 ;  /* 0x000000400f063824 */ /* 0x000fe400078e020d */
[----:B------:R-:W-:Y:S01]  /*4360*/  @P3 IMAD.MOV.U32 R7, RZ, RZ, 0x4008 ;  /* 0x00004008ff073424 */ /* 0x000fe200078e00ff */
[----:B------:R-:W-:Y:S01]  /*4370*/  @P3 R2UR UR6, R5 ;  /* 0x00000000050632ca */ /* 0x000fe200000e0000 */
[C---:B------:R-:W-:Y:S01]  /*4380*/  @P3 VIADD R5, R6.reuse, 0x20 ;  /* 0x0000002006053836 */ /* 0x040fe20000000000 */
[----:B------:R-:W-:Y:S01]  /*4390*/  @P3 R2UR UR4, R6 ;  /* 0x00000000060432ca */ /* 0x000fe200000e0000 */
[----:B------:R-:W-:Y:S01]  /*43a0*/  @P3 IMAD.MOV.U32 R21, RZ, RZ, 0x4008 ;  /* 0x00004008ff153424 */ /* 0x000fe200078e00ff */
[----:B------:R-:W-:Y:S01]  /*43b0*/  @P3 R2UR UR9, R7 ;  /* 0x00000000070932ca */ /* 0x000fe200000e0000 */
[----:B------:R-:W-:Y:S01]  /*43c0*/  @P3 IMAD.MOV.U32 R23, RZ, RZ, 0x4008 ;  /* 0x00004008ff173424 */ /* 0x000fe200078e00ff */
[----:B------:R-:W-:Y:S01]  /*43d0*/  @P3 R2UR UR5, R5 ;  /* 0x00000000050532ca */ /* 0x000fe200000e0000 */
[----:B------:R-:W-:-:S02]  /*43e0*/  VIADD R5, R15, 0x1 ;  /* 0x000000010f057836 */ /* 0x000fc40000000000 */
[----:B------:R-:W-:Y:S01]  /*43f0*/  IMAD R15, R15, 0x100, R10 ;  /* 0x000001000f0f7824 */ /* 0x000fe200078e020a */
[----:B------:R-:W-:Y:S02]  /*4400*/  @P3 R2UR UR7, R23 ;  /* 0x00000000170732ca */ /* 0x000fe400000e0000 */
[----:B------:R-:W-:Y:S01]  /*4410*/  ISETP.NE.AND P2, PT, R5, 0xe, PT ;  /* 0x0000000e0500780c */ /* 0x000fe20003f45270 */
[----:B------:R-:W-:Y:S02]  /*4420*/  IMAD.U32 R6, RZ, RZ, UR6 ;  /* 0x00000006ff067e24 */ /* 0x000fe4000f8e00ff */
[----:B------:R-:W-:Y:S01]  /*4430*/  IMAD.U32 R20, RZ, RZ, UR4 ;  /* 0x00000004ff147e24 */ /* 0x000fe2000f8e00ff */
[----:B------:R-:W-:Y:S02]  /*4440*/  SEL R7, RZ, 0x1, P2 ;  /* 0x00000001ff077807 */ /* 0x000fe40001000000 */
[----:B------:R-:W-:Y:S01]  /*4450*/  @P3 R2UR UR8, R6 ;  /* 0x00000000060832ca */ /* 0x000fe200000e0000 */
[----:B------:R-:W-:Y:S01]  /*4460*/  IMAD.U32 R22, RZ, RZ, UR5 ;  /* 0x00000005ff167e24 */ /* 0x000fe2000f8e00ff */
[----:B------:R-:W-:-:S02]  /*4470*/  @P3 R2UR UR4, R20 ;  /* 0x00000000140432ca */ /* 0x000fc400000e0000 */
[----:B------:R-:W-:Y:S02]  /*4480*/  @P3 R2UR UR5, R21 ;  /* 0x00000000150532ca */ /* 0x000fe400000e0000 */
[----:B------:R-:W-:Y:S02]  /*4490*/  @P3 R2UR UR6, R22 ;  /* 0x00000000160632ca */ /* 0x000fe400000e0000 */
[----:B------:R-:W-:Y:S02]  /*44a0*/  SEL R5, R5, RZ, P2 ;  /* 0x000000ff05057207 */ /* 0x000fe40001000000 */
[----:B------:R-:W-:-:S03]  /*44b0*/  LOP3.LUT R14, R14, R7, RZ, 0x3c, !PT ;  /* 0x000000070e0e7212 */ /* 0x000fc600078e3cff */
[----:B------:R-:W-:Y:S01]  /*44c0*/  @P1 IMAD R7, R5, 0x8, R8 ;  /* 0x0000000805071824 */ /* 0x000fe200078e0208 */
[----:B------:R-:W-:-:S04]  /*44d0*/  @P1 SHF.L.U32 R6, R14, 0x1f, RZ ;  /* 0x0000001f0e061819 */ /* 0x000fc800000006ff */
[----:B------:R2:W3:Y:S01]  /*44e0*/  @P1 SYNCS.PHASECHK.TRANS64.TRYWAIT P4, [R7+URZ], R6 ;  /* 0x00000006070015a7 */ /* 0x0004e200080811ff */
[----:B------:R2:W-:Y:S01]  /*44f0*/  UTCCP.T.S.4x32dp128bit tmem[UR14+0x1c0], gdesc[UR8] ;  /* 0x0001c0080e0079e7 */ /* 0x0005e20009100000 */
[----:B------:R2:W-:Y:S01]  /*4500*/  UTCCP.T.S.4x32dp128bit tmem[UR14+0x1c4], gdesc[UR4] ;  /* 0x0001c4040e0079e7 */ /* 0x0005e20009100000 */
[----:B------:R2:W-:Y:S01]  /*4510*/  UTCCP.T.S.4x32dp128bit tmem[UR14+0x1c8], gdesc[UR6] ;  /* 0x0001c8060e0079e7 */ /* 0x0005e20009100000 */
[----:B------:R-:W4:Y:S02]  /*4520*/  SYNCS.PHASECHK.TRANS64.TRYWAIT P2, [R8+URZ+0x158], R9 ;  /* 0x00015809080075a7 */ /* 0x000f2400080411ff */
[----:B--234-:R-:W-:Y:S05]  /*4530*/  @!P2 BRA `(.L_x_79) ;  /* 0x000000f40044a947 */ /* 0x01cfea0003800000 */
.L_x_241:
[----:B------:R-:W-:Y:S02]  /*4540*/  R2UR UR5, R2 ;  /* 0x00000000020572ca */ /* 0x000fe400000e0000 */
[----:B------:R-:W-:Y:S02]  /*4550*/  ELECT P3, URZ, PT ;  /* 0x0000000000ff782f */ /* 0x000fe40003860000 */
[----:B------:R-:W-:Y:S02]  /*4560*/  R2UR UR4, R15 ;  /* 0x000000000f0472ca */ /* 0x000fe400000e0000 */
[----:B------:R-:W-:Y:S01]  /*4570*/  ELECT P2, URZ, PT ;  /* 0x0000000000ff782f */ /* 0x000fe20003840000 */
[----:B------:R-:W-:Y:S01]  /*4580*/  IMAD.MOV.U32 R15, RZ, RZ, R5 ;  /* 0x000000ffff0f7224 */ /* 0x000fe200078e0005 */
[----:B------:R-:W-:-:S05]  /*4590*/  UMOV UR17, 0x1 ;  /* 0x0000000100117882 */ /* 0x000fca0000000000 */
[----:B------:R-:W-:-:S04]  /*45a0*/  IMAD.U32 R20, RZ, RZ, UR5 ;  /* 0x00000005ff147e24 */ /* 0x000fc8000f8e00ff */
[----:B------:R-:W-:Y:S02]  /*45b0*/  IMAD.U32 R6, RZ, RZ, UR4 ;  /* 0x00000004ff067e24 */ /* 0x000fe4000f8e00ff */
[----:B------:R-:W-:Y:S01]  /*45c0*/  @P2 LOP3.LUT R2, R0, 0xffff, RZ, 0xc0, !PT ;  /* 0x0000ffff00022812 */ /* 0x000fe200078ec0ff */
[----:B------:R-:W-:Y:S01]  /*45d0*/  @P3 IMAD.MOV.U32 R21, RZ, RZ, -0x3fffbff0 ;  /* 0xc0004010ff153424 */ /* 0x000fe200078e00ff */
[----:B------:R-:W-:Y:S01]  /*45e0*/  @P3 R2UR UR6, R20 ;  /* 0x00000000140632ca */ /* 0x000fe200000e0000 */
[----:B------:R-:W-:Y:S01]  /*45f0*/  @P3 IMAD.MOV.U32 R7, RZ, RZ, -0x3fffbff0 ;  /* 0xc0004010ff073424 */ /* 0x000fe200078e00ff */
[----:B------:R-:W-:Y:S01]  /*4600*/  @P3 R2UR UR4, R6 ;  /* 0x00000000060432ca */ /* 0x000fe200000e0000 */
[----:B------:R-:W-:Y:S01]  /*4610*/  @P2 VIADD R4, R4, 0x70 ;  /* 0x0000007004042836 */ /* 0x000fe20000000000 */
[----:B------:R-:W-:Y:S01]  /*4620*/  @P3 R2UR UR7, R21 ;  /* 0x00000000150732ca */ /* 0x000fe200000e0000 */
[----:B------:R-:W-:Y:S01]  /*4630*/  IMAD.MOV.U32 R6, RZ, RZ, R18 ;  /* 0x000000ffff067224 */ /* 0x000fe200078e0012 */
[----:B------:R-:W-:-:S02]  /*4640*/  @P3 R2UR UR5, R7 ;  /* 0x00000000070532ca */ /* 0x000fc400000e0000 */
[----:B------:R-:W-:Y:S01]  /*4650*/  @P2 R2UR UR9, R4 ;  /* 0x00000000040922ca */ /* 0x000fe200000e0000 */
[----:B------:R-:W-:Y:S01]  /*4660*/  IMAD.MOV.U32 R4, RZ, RZ, 0x1 ;  /* 0x00000001ff047424 */ /* 0x000fe200078e00ff */
[----:B------:R-:W-:Y:S02]  /*4670*/  @P2 R2UR UR8, R2 ;  /* 0x00000000020822ca */ /* 0x000fe400000e0000 */
[----:B------:R-:W-:-:S07]  /*4680*/  @P1 SEL R4, RZ, 0x1, !P4 ;  /* 0x00000001ff041807 */ /* 0x000fce0006000000 */
[----:B------:R3:W-:Y:S04]  /*4690*/  UTCOMMA.4X gdesc[UR4], gdesc[UR6], tmem[UR20], tmem[UR24], idesc[UR25], tmem[UR22], !UPT ;  /* 0x80161806040075ea */ /* 0x0007e8000f800014 */
[----:B------:R3:W-:Y:S01]  /*46a0*/  UTCBAR.MULTICAST [UR9], URZ, UR8 ;  /* 0x000000ff090073e9 */ /* 0x0007e20008000808 */
[----:B------:R-:W-:Y:S01]  /*46b0*/  NOP ;  /* 0x0000000000007918 */ /* 0x000fe20000000000 */
.L_x_76:
[----:B------:R-:W-:-:S13]  /*46c0*/  ISETP.GE.AND P1, PT, R6, 0x1, PT ;  /* 0x000000010600780c */ /* 0x000fda0003f26270 */
[----:B------:R-:W-:Y:S05]  /*46d0*/  @!P1 BRA `(.L_x_80) ;  /* 0x0000000400109947 */ /* 0x000fea0003800000 */
[----:B------:R-:W-:Y:S02]  /*46e0*/  IADD3 R6, PT, PT, R6, -0x1, RZ ;  /* 0xffffffff06067810 */ /* 0x000fe40007ffe0ff */
[----:B------:R-:W-:-:S07]  /*46f0*/  MOV R7, R15 ;  /* 0x0000000f00077202 */ /* 0x000fce0000000f00 */
.L_x_83:
[----:B------:R-:W-:Y:S01]  /*4700*/  ISETP.NE.AND P3, PT, R4, RZ, PT ;  /* 0x000000ff0400720c */ /* 0x000fe20003f65270 */
[C---:B------:R-:W-:Y:S01]  /*4710*/  VIADD R15, R7.reuse, 0x1 ;  /* 0x00000001070f7836 */ /* 0x040fe20000000000 */
[----:B------:R-:W-:Y:S01]  /*4720*/  ISETP.NE.AND P1, PT, R6, RZ, PT ;  /* 0x000000ff0600720c */ /* 0x000fe20003f25270 */
[----:B------:R-:W-:Y:S03]  /*4730*/  IMAD R4, R7, 0x8, R8 ;  /* 0x0000000807047824 */ /* 0x000fe600078e0208 */
[C---:B------:R-:W-:Y:S04]  /*4740*/  ISETP.NE.AND P2, PT, R15.reuse, 0xe, PT ;  /* 0x0000000e0f00780c */ /* 0x040fe80003f45270 */
[----:B------:R-:W-:Y:S02]  /*4750*/  SEL R15, R15, RZ, P2 ;  /* 0x000000ff0f0f7207 */ /* 0x000fe40001000000 */
[----:B--2---:R-:W-:Y:S01]  /*4760*/  SEL R9, RZ, 0x1, P2 ;  /* 0x00000001ff097807 */ /* 0x004fe20001000000 */
[----:B------:R-:W-:Y:S06]  /*4770*/  @P3 BRA `(.L_x_81) ;  /* 0x00000000000c3947 */ /* 0x000fec0003800000 */
[----:B------:R-:W-:Y:S04]  /*4780*/  SHF.L.U32 R5, R14, 0x1f, RZ ;  /* 0x0000001f0e057819 */ /* 0x000fe800000006ff */
[----:B------:R-:W2:Y:S02]  /*4790*/  SYNCS.PHASECHK.TRANS64.TRYWAIT P2, [R4+URZ], R5 ;  /* 0x00000005040075a7 */ /* 0x000ea400080411ff */
[----:B--2---:R-:W-:Y:S05]  /*47a0*/  @!P2 BRA `(.L_x_82) ;  /* 0x000000f000bca947 */ /* 0x004fea0003800000 */
.L_x_81:
[----:B------:R-:W-:Y:S01]  /*47b0*/  LOP3.LUT R14, R14, R9, RZ, 0x3c, !PT ;  /* 0x000000090e0e7212 */ /* 0x000fe200078e3cff */
[----:B--2---:R-:W-:Y:S01]  /*47c0*/  @P1 IMAD R5, R15, 0x8, R8 ;  /* 0x000000080f051824 */ /* 0x004fe200078e0208 */
[----:B------:R-:W-:Y:S01]  /*47d0*/  UISETP.NE.U32.AND UP0, UPT, UR17, URZ, UPT ;  /* 0x000000ff1100728c */ /* 0x000fe2000bf05070 */
[----:B------:R-:W-:Y:S01]  /*47e0*/  IMAD R9, R7, 0x200, R11 ;  /* 0x0000020007097824 */ /* 0x000fe200078e020b */
[----:B------:R-:W-:Y:S02]  /*47f0*/  @P1 SHF.L.U32 R2, R14, 0x1f, RZ ;  /* 0x0000001f0e021819 */ /* 0x000fe400000006ff */
[----:B------:R-:W-:Y:S02]  /*4800*/  ELECT P4, URZ, PT ;  /* 0x0000000000ff782f */ /* 0x000fe40003880000 */
[----:B------:R-:W-:Y:S02]  /*4810*/  ELECT P3, URZ, PT ;  /* 0x0000000000ff782f */ /* 0x000fe40003860000 */
[----:B---3--:R-:W-:Y:S01]  /*4820*/  R2UR UR4, R9 ;  /* 0x00000000090472ca */ /* 0x008fe200000e0000 */
[----:B------:R-:W2:Y:S01]  /*4830*/  @P1 SYNCS.PHASECHK.TRANS64.TRYWAIT P5, [R5+URZ], R2 ;  /* 0x00000002050015a7 */ /* 0x000ea200080a11ff */
[----:B------:R-:W-:Y:S01]  /*4840*/  ELECT P2, URZ, PT ;  /* 0x0000000000ff782f */ /* 0x000fe20003840000 */
[----:B------:R-:W-:Y:S06]  /*4850*/  UMOV UR17, 0x1 ;  /* 0x0000000100117882 */ /* 0x000fec0000000000 */
[C---:B------:R-:W-:Y:S02]  /*4860*/  @P4 IMAD R9, R7.reuse, 0x40, R13 ;  /* 0x0000004007094824 */ /* 0x040fe400078e020d */
[----:B------:R-:W-:Y:S02]  /*4870*/  @P4 IMAD R19, R7, 0x20, R12 ;  /* 0x0000002007134824 */ /* 0x000fe400078e020c */
[----:B------:R-:W-:Y:S01]  /*4880*/  IMAD.U32 R22, RZ, RZ, UR4 ;  /* 0x00000004ff167e24 */ /* 0x000fe2000f8e00ff */
[----:B------:R-:W-:Y:S01]  /*4890*/  @P4 R2UR UR5, R9 ;  /* 0x00000000090542ca */ /* 0x000fe200000e0000 */
[----:B------:R-:W-:Y:S01]  /*48a0*/  @P3 IMAD.MOV.U32 R23, RZ, RZ, -0x3fffbff0 ;  /* 0xc0004010ff173424 */ /* 0x000fe200078e00ff */
[----:B------:R-:W-:Y:S01]  /*48b0*/  @P4 R2UR UR6, R19 ;  /* 0x00000000130642ca */ /* 0x000fe200000e0000 */
[----:B------:R-:W-:Y:S01]  /*48c0*/  @P4 VIADD R9, R9, 0x20 ;  /* 0x0000002009094836 */ /* 0x000fe20000000000 */
[----:B------:R-:W-:Y:S01]  /*48d0*/  @P3 R2UR UR12, R22 ;  /* 0x00000000160c32ca */ /* 0x000fe200000e0000 */
[----:B------:R-:W-:Y:S01]  /*48e0*/  IMAD R7, R7, 0x100, R10 ;  /* 0x0000010007077824 */ /* 0x000fe200078e020a */
[----:B------:R-:W-:Y:S01]  /*48f0*/  @P3 R2UR UR13, R23 ;  /* 0x00000000170d32ca */ /* 0x000fe200000e0000 */
[----:B------:R-:W-:Y:S01]  /*4900*/  @P4 IMAD.MOV.U32 R21, RZ, RZ, 0x4008 ;  /* 0x00004008ff154424 */ /* 0x000fe200078e00ff */
[----:B------:R-:W-:Y:S01]  /*4910*/  @P4 R2UR UR7, R9 ;  /* 0x00000000090742ca */ /* 0x000fe200000e0000 */
[----:B------:R-:W-:Y:S01]  /*4920*/  @P2 VIADD R4, R4, 0x70 ;  /* 0x0000007004042836 */ /* 0x000fe20000000000 */
[----:B------:R-:W-:Y:S01]  /*4930*/  R2UR UR8, R7 ;  /* 0x00000000070872ca */ /* 0x000fe200000e0000 */
[----:B------:R-:W-:Y:S01]  /*4940*/  @P4 IMAD.MOV.U32 R25, RZ, RZ, 0x4008 ;  /* 0x00004008ff194424 */ /* 0x000fe200078e00ff */
[----:B------:R-:W-:Y:S01]  /*4950*/  @P4 R2UR UR11, R21 ;  /* 0x00000000150b42ca */ /* 0x000fe200000e0000 */
[----:B------:R-:W-:Y:S01]  /*4960*/  IMAD.U32 R24, RZ, RZ, UR5 ;  /* 0x00000005ff187e24 */ /* 0x000fe2000f8e00ff */
[----:B------:R-:W-:Y:S01]  /*4970*/  @P2 R2UR UR16, R4 ;  /* 0x00000000041022ca */ /* 0x000fe200000e0000 */
[----:B------:R-:W-:Y:S01]  /*4980*/  IMAD.U32 R20, RZ, RZ, UR6 ;  /* 0x00000006ff147e24 */ /* 0x000fe2000f8e00ff */
[----:B------:R-:W-:Y:S01]  /*4990*/  @P2 LOP3.LUT R4, R0, 0xffff, RZ, 0xc0, !PT ;  /* 0x0000ffff00042812 */ /* 0x000fe200078ec0ff */
[----:B------:R-:W-:Y:S01]  /*49a0*/  @P4 IMAD.MOV.U32 R23, RZ, RZ, 0x4008 ;  /* 0x00004008ff174424 */ /* 0x000fe200078e00ff */
[----:B------:R-:W-:Y:S01]  /*49b0*/  @P4 R2UR UR6, R24 ;  /* 0x00000000180642ca */ /* 0x000fe200000e0000 */
[----:B------:R-:W-:Y:S01]  /*49c0*/  @P3 IMAD.MOV.U32 R21, RZ, RZ, -0x3fffbff0 ;  /* 0xc0004010ff153424 */ /* 0x000fe200078e00ff */
[----:B------:R-:W-:Y:S01]  /*49d0*/  @P4 R2UR UR10, R20 ;  /* 0x00000000140a42ca */ /* 0x000fe200000e0000 */
[----:B------:R-:W-:Y:S01]  /*49e0*/  IMAD.U32 R22, RZ, RZ, UR7 ;  /* 0x00000007ff167e24 */ /* 0x000fe2000f8e00ff */
[----:B------:R-:W-:Y:S01]  /*49f0*/  @P4 R2UR UR7, R25 ;  /* 0x00000000190742ca */ /* 0x000fe200000e0000 */
[----:B------:R-:W-:Y:S01]  /*4a00*/  IMAD.U32 R20, RZ, RZ, UR8 ;  /* 0x00000008ff147e24 */ /* 0x000fe2000f8e00ff */
[----:B------:R-:W-:Y:S01]  /*4a10*/  @P4 R2UR UR9, R23 ;  /* 0x00000000170942ca */ /* 0x000fe200000e0000 */
[----:B------:R-:W-:Y:S01]  /*4a20*/  IMAD.MOV.U32 R7, RZ, RZ, R15 ;  /* 0x000000ffff077224 */ /* 0x000fe200078e000f */
[----:B------:R-:W-:Y:S02]  /*4a30*/  @P4 R2UR UR8, R22 ;  /* 0x00000000160842ca */ /* 0x000fe400000e0000 */
[----:B------:R-:W-:Y:S02]  /*4a40*/  @P3 R2UR UR4, R20 ;  /* 0x00000000140432ca */ /* 0x000fe400000e0000 */
[----:B------:R-:W-:Y:S02]  /*4a50*/  @P3 R2UR UR5, R21 ;  /* 0x00000000150532ca */ /* 0x000fe400000e0000 */
[----:B------:R-:W-:Y:S01]  /*4a60*/  @P2 R2UR UR15, R4 ;  /* 0x00000000040f22ca */ /* 0x000fe200000e0000 */
[C---:B------:R-:W-:Y:S01]  /*4a70*/  VIADD R4, R6.reuse, 0x1 ;  /* 0x0000000106047836 */ /* 0x040fe20000000000 */
[----:B------:R4:W-:Y:S01]  /*4a80*/  UTCCP.T.S.4x32dp128bit tmem[UR14+0x1c0], gdesc[UR10] ;  /* 0x0001c00a0e0079e7 */ /* 0x0009e20009100000 */
[----:B------:R4:W-:Y:S01]  /*4a90*/  UTCCP.T.S.4x32dp128bit tmem[UR14+0x1c4], gdesc[UR6] ;  /* 0x0001c4060e0079e7 */ /* 0x0009e20009100000 */
[----:B------:R-:W-:Y:S02]  /*4aa0*/  VIADD R6, R6, 0xffffffff ;  /* 0xffffffff06067836 */ /* 0x000fe40000000000 */
[----:B------:R-:W-:Y:S01]  /*4ab0*/  ISETP.GT.U32.AND P2, PT, R4, 0x1, PT ;  /* 0x000000010400780c */ /* 0x000fe20003f44070 */
[----:B------:R4:W-:Y:S01]  /*4ac0*/  UTCCP.T.S.4x32dp128bit tmem[UR14+0x1c8], gdesc[UR8] ;  /* 0x0001c8080e0079e7 */ /* 0x0009e20009100000 */
[----:B------:R-:W-:Y:S03]  /*4ad0*/  IMAD.MOV.U32 R4, RZ, RZ, 0x1 ;  /* 0x00000001ff047424 */ /* 0x000fe600078e00ff */
[----:B------:R4:W-:Y:S02]  /*4ae0*/  UTCOMMA.4X gdesc[UR4], gdesc[UR12], tmem[UR20], tmem[UR18], idesc[UR19], tmem[UR22], UP0 ;  /* 0x8016120c040075ea */ /* 0x0009e40008000014 */
[----:B------:R4:W-:Y:S01]  /*4af0*/  UTCBAR.MULTICAST [UR16], URZ, UR15 ;  /* 0x000000ff100073e9 */ /* 0x0009e2000800080f */
[----:B--2---:R-:W-:Y:S05]  /*4b00*/  @P1 SEL R4, RZ, 0x1, !P5 ;  /* 0x00000001ff041807 */ /* 0x004fea0006800000 */
[----:B----4-:R-:W-:Y:S05]  /*4b10*/  @P2 BRA `(.L_x_83) ;  /* 0xfffffff800f82947 */ /* 0x010fea000383ffff */
.L_x_80:
[----:B------:R-:W-:Y:S01]  /*4b20*/  ELECT P1, URZ, PT ;  /* 0x0000000000ff782f */ /* 0x000fe20003820000 */
[----:B------:R-:W-:-:S12]  /*4b30*/  UMOV UR10, UR21 ;  /* 0x00000015000a7c82 */ /* 0x000fd80008000000 */
[----:B------:R-:W-:-:S05]  /*4b40*/  @P1 VIADD R2, R8, 0x150 ;  /* 0x0000015008021836 */ /* 0x000fca0000000000 */
[----:B---3--:R-:W-:Y:S02]  /*4b50*/  @P1 R2UR UR4, R2 ;  /* 0x00000000020412ca */ /* 0x008fe400000e0000 */
[----:B------:R-:W-:-:S04]  /*4b60*/  ISETP.NE.AND P1, PT, R17, 0x2, PT ;  /* 0x000000021100780c */ /* 0x000fc80003f25270 */
[----:B------:R-:W-:Y:S02]  /*4b70*/  SEL R5, RZ, 0x1, P1 ;  /* 0x00000001ff057807 */ /* 0x000fe40000800000 */
[----:B------:R-:W-:Y:S02]  /*4b80*/  SEL R17, R17, RZ, P1 ;  /* 0x000000ff11117207 */ /* 0x000fe40000800000 */
[----:B------:R-:W-:-:S03]  /*4b90*/  LOP3.LUT R16, R16, R5, RZ, 0x3c, !PT ;  /* 0x0000000510107212 */ /* 0x000fc600078e3cff */
[----:B------:R3:W-:Y:S01]  /*4ba0*/  UTCBAR [UR4], URZ ;  /* 0x000000ff040073e9 */ /* 0x0007e200080000ff */
[----:B------:R-:W-:Y:S05]  /*4bb0*/  @P0 BRA `(.L_x_84) ;  /* 0xfffffff400500947 */ /* 0x000fea000383ffff */
[----:B------:R-:W4:Y:S01]  /*4bc0*/  S2UR UR6, SR_CgaCtaId ;  /* 0x00000000000679c3 */ /* 0x000f220000008800 */
[----:B------:R-:W-:Y:S01]  /*4bd0*/  ELECT P0, URZ, PT ;  /* 0x0000000000ff782f */ /* 0x000fe20003800000 */
[----:B------:R-:W-:Y:S01]  /*4be0*/  IMAD.MOV.U32 R0, RZ, RZ, 0x1 ;  /* 0x00000001ff007424 */ /* 0x000fe200078e00ff */
[----:B---3--:R-:W-:Y:S01]  /*4bf0*/  UMOV UR4, 0x40 ;  /* 0x0000004000047882 */ /* 0x008fe20000000000 */
[----:B------:R-:W-:-:S04]  /*4c00*/  SHF.L.U32 R3, RZ, 0x1f, RZ ;  /* 0x0000001fff037819 */ /* 0x000fc800000006ff */
[----:B------:R-:W-:Y:S01]  /*4c10*/  UVIRTCOUNT.DEALLOC.SMPOOL 0x80 ;  /* 0x000000800000784c */ /* 0x000fe20000000000 */
[----:B----4-:R-:W-:-:S09]  /*4c20*/  ULEA UR6, UR6, UR4, 0x18 ;  /* 0x0000000406067291 */ /* 0x010fd2000f8ec0ff */
[----:B------:R3:W-:Y:S01]  /*4c30*/  @P0 STS.U8 [UR6+0x1c], R0 ;  /* 0x00001c00ff000988 */ /* 0x0007e20008000006 */
[----:B------:R-:W4:Y:S02]  /*4c40*/  SYNCS.PHASECHK.TRANS64.TRYWAIT P0, [R8+URZ+0x180], R3 ;  /* 0x00018003080075a7 */ /* 0x000f2400080011ff */
[----:B---34-:R-:W-:Y:S05]  /*4c50*/  @!P0 BRA `(.L_x_85) ;  /* 0x000000ec00a48947 */ /* 0x018fea0003800000 */
.L_x_242:
[----:B------:R-:W-:Y:S01]  /*4c60*/  NOP ;  /* 0x0000000000007918 */ /* 0x000fe20000000000 */
[----:B------:R-:W4:Y:S01]  /*4c70*/  LDS R0, [UR6+0x14] ;  /* 0x00001406ff007984 */ /* 0x000f220008000800 */
[----:B------:R-:W-:Y:S01]  /*4c80*/  ULOP3.LUT UR4, UR14, 0xffff, URZ, 0xc0, !UPT ;  /* 0x0000ffff0e047892 */ /* 0x000fe2000f8ec0ff */
[----:B------:R-:W-:Y:S01]  /*4c90*/  UMOV UR5, 0xffff ;  /* 0x0000ffff00057882 */ /* 0x000fe20000000000 */
[----:B------:R-:W-:Y:S02]  /*4ca0*/  UMOV UR7, 0x1 ;  /* 0x0000000100077882 */ /* 0x000fe40000000000 */
[----:B------:R-:W-:-:S04]  /*4cb0*/  USHF.R.U32.HI UR4, URZ, 0x5, UR4 ;  /* 0x00000005ff047899 */ /* 0x000fc80008011604 */
[----:B------:R-:W-:Y:S02]  /*4cc0*/  USHF.L.U32 UR5, UR5, UR4, URZ ;  /* 0x0000000405057299 */ /* 0x000fe400080006ff */
[----:B------:R-:W-:-:S04]  /*4cd0*/  USHF.L.U32 UR4, UR7, UR4, URZ ;  /* 0x0000000407047299 */ /* 0x000fc800080006ff */
[----:B----4-:R-:W-:-:S04]  /*4ce0*/  LOP3.LUT R0, R0, UR5, RZ, 0xc0, !PT ;  /* 0x0000000500007c12 */ /* 0x010fc8000f8ec0ff */
[----:B------:R-:W-:-:S13]  /*4cf0*/  ISETP.NE.AND P0, PT, R0, UR5, PT ;  /* 0x0000000500007c0c */ /* 0x000fda000bf05270 */
[----:B------:R-:W-:Y:S05]  /*4d00*/  @P0 BRA `(.L_x_86) ;  /* 0x0000000000580947 */ /* 0x000fea0003800000 */
[----:B------:R-:W4:Y:S02]  /*4d10*/  LDS R0, [UR6+0x18] ;  /* 0x00001806ff007984 */ /* 0x000f240008000800 */
[----:B----4-:R-:W-:-:S04]  /*4d20*/  LOP3.LUT R0, R0, UR4, RZ, 0xc0, !PT ;  /* 0x0000000400007c12 */ /* 0x010fc8000f8ec0ff */
[----:B------:R-:W-:-:S13]  /*4d30*/  ISETP.NE.AND P0, PT, R0, UR4, PT ;  /* 0x0000000400007c0c */ /* 0x000fda000bf05270 */
[----:B------:R-:W-:Y:S05]  /*4d40*/  @P0 BRA `(.L_x_87) ;  /* 0x00000000003c0947 */ /* 0x000fea0003800000 */
[----:B------:R-:W4:Y:S01]  /*4d50*/  S2R R2, SR_LANEID ;  /* 0x0000000000027919 */ /* 0x000f220000000000 */
[----:B------:R-:W-:Y:S01]  /*4d60*/  ULOP3.LUT UR5, URZ, UR5, URZ, 0x33, !UPT ;  /* 0x00000005ff057292 */ /* 0x000fe2000f8e33ff */
[----:B------:R-:W-:Y:S01]  /*4d70*/  LOP3.LUT R4, RZ, UR4, RZ, 0x33, !PT ;  /* 0x00000004ff047c12 */ /* 0x000fe2000f8e33ff */
[----:B------:R-:W-:Y:S02]  /*4d80*/  VOTEU.ANY UR4, UPT, PT ;  /* 0x0000000000047886 */ /* 0x000fe400038e0100 */
[----:B------:R-:W-:Y:S01]  /*4d90*/  UFLO.U32 UR4, UR4 ;  /* 0x00000004000472bd */ /* 0x000fe200080e0000 */
[----:B------:R-:W1:Y:S01]  /*4da0*/  REDUX UR7, R4 ;  /* 0x00000000040773c4 */ /* 0x000e620000000000 */
[----:B------:R-:W-:-:S06]  /*4db0*/  IMAD.U32 R0, RZ, RZ, UR5 ;  /* 0x00000005ff007e24 */ /* 0x000fcc000f8e00ff */
[----:B------:R1:W-:Y:S01]  /*4dc0*/  UTCATOMSWS.AND URZ, UR5 ;  /* 0x0000000500ff79e3 */ /* 0x0003e20008000000 */
[----:B------:R-:W3:Y:S01]  /*4dd0*/  REDUX UR8, R0 ;  /* 0x00000000000873c4 */ /* 0x000ee20000000000 */
[----:B----4-:R-:W-:Y:S01]  /*4de0*/  ISETP.EQ.U32.AND P0, PT, R2, UR4, PT ;  /* 0x0000000402007c0c */ /* 0x010fe2000bf02070 */
[----:B-1----:R-:W-:Y:S01]  /*4df0*/  IMAD.U32 R2, RZ, RZ, UR7 ;  /* 0x00000007ff027e24 */ /* 0x002fe2000f8e00ff */
[----:B---3--:R-:W-:-:S11]  /*4e00*/  MOV R3, UR8 ;  /* 0x0000000800037c02 */ /* 0x008fd60008000f00 */
[----:B------:R1:W-:Y:S04]  /*4e10*/  @P0 ATOMS.AND RZ, [UR6+0x14], R3 ;  /* 0x00001403ffff098c */ /* 0x0003e8000a800006 */
[----:B------:R1:W-:Y:S01]  /*4e20*/  @P0 ATOMS.AND RZ, [UR6+0x18], R2 ;  /* 0x00001802ffff098c */ /* 0x0003e2000a800006 */
[----:B------:R-:W-:Y:S05]  /*4e30*/  BRA `(.L_x_88) ;  /* 0x0000000000147947 */ /* 0x000fea0003800000 */
.L_x_87:
[----:B------:R-:W-:Y:S02]  /*4e40*/  MOV R2, 0x4e60 ;  /* 0x00004e6000027802 */ /* 0x000fe40000000f00 */
[----:B-123-5:R-:W-:Y:S05]  /*4e50*/  CALL.REL.NOINC `($__internal_0_$__cuda_sm10x_tcgen05_guardrail_trap_col_being_dealloced_not_returned_by_alloc) ;  /* 0x000000f4003c7944 */ /* 0x02efea0003c00000 */
[----:B------:R-:W-:Y:S05]  /*4e60*/  BRA `(.L_x_88) ;  /* 0x0000000000087947 */ /* 0x000fea0003800000 */
.L_x_86:
[----:B------:R-:W-:Y:S02]  /*4e70*/  MOV R2, 0x4e90 ;  /* 0x00004e9000027802 */ /* 0x000fe40000000f00 */
[----:B-123-5:R-:W-:Y:S05]  /*4e80*/  CALL.REL.NOINC `($__internal_2_$__cuda_sm10x_tcgen05_guardrail_trap_unallocated_columns_being_dealloced) ;  /* 0x000000f400487944 */ /* 0x02efea0003c00000 */
.L_x_88:
[----:B------:R-:W-:Y:S01]  /*4e90*/  NOP ;  /* 0x0000000000007918 */ /* 0x000fe20000000000 */
[----:B------:R-:W-:Y:S05]  /*4ea0*/  EXIT ;  /* 0x000000000000794d */ /* 0x000fea0003800000 */
.L_x_70:
[----:B------:R-:W-:-:S09]  /*4eb0*/  UISETP.NE.OR UP0, UPT, UR21, 0x3, !UP5 ;  /* 0x000000031500788c */ /* 0x000fd2000ef05670 */
[----:B------:R-:W-:Y:S05]  /*4ec0*/  BRA.U UP0, `(.L_x_89) ;  /* 0x0000001900bc7547 */ /* 0x000fea000b800000 */
[----:B------:R-:W2:Y:S01]  /*4ed0*/  S2UR UR10, SR_CgaCtaId ;  /* 0x00000000000a79c3 */ /* 0x000ea20000008800 */
[----:B------:R-:W3:Y:S01]  /*4ee0*/  LDCU UR54, c[0x0][0x370] ;  /* 0x00006e00ff3677ac */ /* 0x000ee20008000800 */
[----:B------:R-:W-:Y:S01]  /*4ef0*/  HFMA2 R14, -RZ, RZ, 0, 0 ;  /* 0x00000000ff0e7431 */ /* 0x000fe200000001ff */
[----:B------:R-:W-:Y:S01]  /*4f00*/  MOV R13, RZ ;  /* 0x000000ff000d7202 */ /* 0x000fe20000000f00 */
[----:B------:R-:W-:Y:S01]  /*4f10*/  HFMA2 R7, -RZ, RZ, 0, 0.0078125 ;  /* 0x00002000ff077431 */ /* 0x000fe200000001ff */
[----:B------:R-:W3:Y:S03]  /*4f20*/  LDCU.128 UR64, c[0x0][0xf10] ;  /* 0x0001e200ff4077ac */ /* 0x000ee60008000c00 */
[----:B------:R-:W4:Y:S01]  /*4f30*/  LDC.64 R16, c[0x0][0x348] ;  /* 0x0000d200ff107b82 */ /* 0x000f220000000a00 */
[----:B------:R-:W1:Y:S01]  /*4f40*/  LDCU UR53, c[0x0][0x374] ;  /* 0x00006e80ff3577ac */ /* 0x000e620008000800 */
[----:B------:R-:W2:Y:S06]  /*4f50*/  LDCU UR15, c[0x0][0xf0c] ;  /* 0x0001e180ff0f77ac */ /* 0x000eac0008000800 */
[----:B------:R-:W4:Y:S01]  /*4f60*/  LDC.64 R2, c[0x0][0xc88] ;  /* 0x00032200ff027b82 */ /* 0x000f220000000a00 */
[----:B------:R-:W4:Y:S01]  /*4f70*/  LDCU UR62, c[0x0][0xf20] ;  /* 0x0001e400ff3e77ac */ /* 0x000f220008000800 */
[----:B------:R-:W4:Y:S06]  /*4f80*/  LDCU UR4, c[0x0][0xf30] ;  /* 0x0001e600ff0477ac */ /* 0x000f2c0008000800 */
[----:B------:R-:W4:Y:S01]  /*4f90*/  LDC.64 R4, c[0x0][0xc90] ;  /* 0x00032400ff047b82 */ /* 0x000f220000000a00 */
[----:B------:R-:W-:Y:S01]  /*4fa0*/  UMOV UR21, 0x400 ;  /* 0x0000040000157882 */ /* 0x000fe20000000000 */
[----:B---3--:R-:W-:-:S02]  /*4fb0*/  UIMAD.WIDE.U32 UR6, UR54, UR64, URZ ;  /* 0x00000040360672a5 */ /* 0x008fc4000f8e00ff */
[----:B-1----:R-:W-:Y:S02]  /*4fc0*/  UIMAD.WIDE.U32 UR8, UR53, UR67, URZ ;  /* 0x00000043350872a5 */ /* 0x002fe4000f8e00ff */
[----:B--2---:R-:W-:Y:S02]  /*4fd0*/  ULEA UR21, UR10, UR21, 0x18 ;  /* 0x000000150a157291 */ /* 0x004fe4000f8ec0ff */
[----:B------:R-:W-:Y:S02]  /*4fe0*/  UPLOP3.LUT UP1, UPT, UPT, UPT, UPT, 0x40, 0x4 ;  /* 0x000000000004789c */ /* 0x000fe40003f2e870 */
[----:B------:R-:W-:Y:S02]  /*4ff0*/  UIADD3 UR57, UPT, UPT, UR21, 0xe0, URZ ;  /* 0x000000e015397890 */ /* 0x000fe4000fffe0ff */
[----:B------:R-:W-:Y:S02]  /*5000*/  UIADD3 UR49, UPT, UPT, UR21, 0xe8, URZ ;  /* 0x000000e815317890 */ /* 0x000fe4000fffe0ff */
[----:B------:R-:W-:-:S02]  /*5010*/  UIADD3 UR41, UPT, UPT, UR21, 0xf0, URZ ;  /* 0x000000f015297890 */ /* 0x000fc4000fffe0ff */
[----:B------:R-:W-:Y:S01]  /*5020*/  UIADD3 UR33, UPT, UPT, UR21, 0xf8, URZ ;  /* 0x000000f815217890 */ /* 0x000fe2000fffe0ff */
[----:B------:R-:W-:Y:S01]  /*5030*/  UMOV UR6, UR7 ;  /* 0x0000000700067c82 */ /* 0x000fe20008000000 */
[----:B------:R-:W-:Y:S01]  /*5040*/  UMOV UR5, UR9 ;  /* 0x0000000900057c82 */ /* 0x000fe20008000000 */
[----:B------:R-:W-:Y:S02]  /*5050*/  UISETP.GE.AND UP0, UPT, UR39, 0x1, UPT ;  /* 0x000000012700788c */ /* 0x000fe4000bf06270 */
[----:B------:R-:W-:Y:S01]  /*5060*/  UISETP.NE.AND UP4, UPT, UR39, 0x1, UPT ;  /* 0x000000012700788c */ /* 0x000fe2000bf85270 */
[----:B------:R-:W1:Y:S01]  /*5070*/  LDCU.64 UR22, c[0x0][0xf28] ;  /* 0x0001e500ff1677ac */ /* 0x000e620008000a00 */
[----:B------:R-:W-:Y:S02]  /*5080*/  UISETP.NE.AND UP6, UPT, UR15, 0x1, UPT ;  /* 0x000000010f00788c */ /* 0x000fe4000bfc5270 */
[----:B------:R-:W-:Y:S02]  /*5090*/  UISETP.NE.AND UP5, UPT, UR66, 0x1, UPT ;  /* 0x000000014200788c */ /* 0x000fe4000bfa5270 */
[----:B------:R-:W-:-:S02]  /*50a0*/  USHF.R.U32.HI UR61, URZ, UR65, UR6 ;  /* 0x00000041ff3d7299 */ /* 0x000fc40008011606 */
[----:B------:R-:W-:Y:S02]  /*50b0*/  UPRMT UR46, UR10, 0x654, UR57 ;  /* 0x000006540a2e7896 */ /* 0x000fe40008000039 */
[----:B------:R-:W-:Y:S02]  /*50c0*/  UPRMT UR45, UR10, 0x654, UR49 ;  /* 0x000006540a2d7896 */ /* 0x000fe40008000031 */
[----:B------:R-:W-:Y:S02]  /*50d0*/  UPRMT UR38, UR10, 0x654, UR41 ;  /* 0x000006540a267896 */ /* 0x000fe40008000029 */
[----:B------:R-:W-:Y:S02]  /*50e0*/  UPRMT UR37, UR10, 0x654, UR33 ;  /* 0x000006540a257896 */ /* 0x000fe40008000021 */
[----:B----4-:R-:W-:Y:S02]  /*50f0*/  USHF.R.U32.HI UR55, URZ, UR62, UR5 ;  /* 0x0000003eff377299 */ /* 0x010fe40008011605 */
[----:B------:R-:W-:Y:S01]  /*5100*/  UISETP.NE.AND UP3, UPT, UR4, 0x1, UPT ;  /* 0x000000010400788c */ /* 0x000fe2000bf65270 */
[----:B-1----:R-:W-:-:S10]  /*5110*/  UMOV UR29, URZ ;  /* 0x000000ff001d7c82 */ /* 0x002fd40008000000 */
.L_x_104:
[C---:B------:R-:W-:Y:S02]  /*5120*/  LEA R12, R14.reuse, UR21, 0x3 ;  /* 0x000000150e0c7c11 */ /* 0x040fe4000f8e18ff */
[----:B------:R-:W-:Y:S02]  /*5130*/  SHF.L.U32 R9, R13, 0x1f, RZ ;  /* 0x0000001f0d097819 */ /* 0x000fe400000006ff */
[----:B------:R-:W-:Y:S02]  /*5140*/  LEA R10, R14, UR21, 0x4 ;  /* 0x000000150e0a7c11 */ /* 0x000fe4000f8e20ff */
[----:B------:R-:W1:Y:S02]  /*5150*/  SYNCS.PHASECHK.TRANS64.TRYWAIT P0, [R12+URZ+0x130], R9 ;  /* 0x000130090c0075a7 */ /* 0x000e6400080011ff */
[----:B-12---:R-:W-:Y:S05]  /*5160*/  @!P0 BRA `(.L_x_90) ;  /* 0x000000e800748947 */ /* 0x006fea0003800000 */
.L_x_243:
[----:B-1----:R-:W1:Y:S01]  /*5170*/  LDS.128 R8, [R10+0x190] ;  /* 0x000190000a087984 */ /* 0x002e620000000c00 */
[----:B------:R-:W-:Y:S01]  /*5180*/  UISETP.GE.AND UP0, UPT, UR39, 0x1, UPT ;  /* 0x000000012700788c */ /* 0x000fe2000bf06270 */
[----:B------:R-:W-:Y:S01]  /*5190*/  @!PT LDS RZ, [RZ] ;  /* 0x00000000fffff984 */ /* 0x000fe20000000800 */
[----:B------:R-:W-:Y:S01]  /*51a0*/  @!PT LDS RZ, [RZ] ;  /* 0x00000000fffff984 */ /* 0x000fe20000000800 */
[----:B------:R-:W-:Y:S01]  /*51b0*/  @!PT LDS RZ, [RZ] ;  /* 0x00000000fffff984 */ /* 0x000fe20000000800 */
[----:B------:R-:W-:Y:S01]  /*51c0*/  @!PT LDS RZ, [RZ] ;  /* 0x00000000fffff984 */ /* 0x000fe20000000800 */
[----:B------:R2:W-:Y:S06]  /*51d0*/  MEMBAR.ALL.CTA ;  /* 0x0000000000007992 */ /* 0x0005ec0000008000 */
[----:B--2---:R-:W2:Y:S01]  /*51e0*/  FENCE.VIEW.ASYNC.S ;  /* 0x00000000000073c6 */ /* 0x004ea20000000000 */
[----:B-1----:R-:W-:Y:S11]  /*51f0*/  LOP3.LUT P0, RZ, R10, 0x1, RZ, 0xc0, !PT ;  /* 0x000000010aff7812 */ /* 0x002ff6000780c0ff */
[----:B------:R-:W-:Y:S02]  /*5200*/  @!UPT UIADD3 URZ, UPT, UPT, URZ, URZ, URZ ;  /* 0x000000fffffff290 */ /* 0x000fe4000fffe0ff */
[----:B--2---:R-:W-:Y:S01]  /*5210*/  VOTEU.ANY UP2, P0 ;  /* 0x0000000000ff7886 */ /* 0x004fe20000040100 */
[----:B------:R-:W-:Y:S11]  /*5220*/  PLOP3.LUT P0, PT, PT, PT, UP2, 0x80, 0x8 ;  /* 0x000000000008781c */ /* 0x000ff60003f0f028 */
[----:B------:R-:W-:Y:S02]  /*5230*/  @!UPT UIADD3 URZ, UPT, UPT, URZ, URZ, URZ ;  /* 0x000000fffffff290 */ /* 0x000fe4000fffe0ff */
[----:B------:R-:W-:Y:S02]  /*5240*/  @P0 SHF.R.U32.HI R0, RZ, 0x10, R9 ;  /* 0x00000010ff000819 */ /* 0x000fe40000011609 */
[----:B------:R-:W-:Y:S02]  /*5250*/  @P0 MOV R6, R8 ;  /* 0x0000000800060202 */ /* 0x000fe40000000f00 */
[----:B------:R-:W-:Y:S01]  /*5260*/  @P0 R2UR UR4, R0 ;  /* 0x00000000000402ca */ /* 0x000fe200000e0000 */
[----:B------:R-:W-:Y:S01]  /*5270*/  VIADD R0, R12, 0x140 ;  /* 0x000001400c007836 */ /* 0x000fe20000000000 */
[----:B------:R-:W-:Y:S02]  /*5280*/  @P0 LOP3.LUT R8, R9, 0xffff, RZ, 0xc0, !PT ;  /* 0x0000ffff09080812 */ /* 0x000fe400078ec0ff */
[----:B------:R-:W-:Y:S02]  /*5290*/  @P0 R2UR UR6, R6 ;  /* 0x00000000060602ca */ /* 0x000fe400000e0000 */
[----:B------:R-:W-:Y:S02]  /*52a0*/  PRMT R0, RZ, 0x654, R0 ;  /* 0x00000654ff007816 */ /* 0x000fe40000000000 */
[----:B------:R-:W-:Y:S02]  /*52b0*/  @P0 R2UR UR5, R8 ;  /* 0x00000000080502ca */ /* 0x000fe400000e0000 */
[----:B------:R1:W-:Y:S03]  /*52c0*/  SYNCS.ARRIVE.TRANS64.RED.A1T0 RZ, [R0+URZ], RZ ;  /* 0x000000ff00ff79a7 */ /* 0x0003e600081004ff */
[----:B------:R-:W-:Y:S04]  /*52d0*/  @UP2 UMOV UR47, UR4 ;  /* 0x00000004002f2c82 */ /* 0x000fe80008000000 */
[----:B------:R-:W-:Y:S04]  /*52e0*/  @UP2 UMOV UR14, UR6 ;  /* 0x00000006000e2c82 */ /* 0x000fe80008000000 */
[----:B------:R-:W-:Y:S01]  /*52f0*/  @UP2 UMOV UR13, UR5 ;  /* 0x00000005000d2c82 */ /* 0x000fe20008000000 */
[----:B------:R-:W-:Y:S05]  /*5300*/  BRA.U !UP0, `(.L_x_91) ;  /* 0x0000000108a47547 */ /* 0x000fea000b800000 */
[----:B------:R-:W-:Y:S02]  /*5310*/  UIMAD.WIDE.U32 UR16, UR13, UR67, URZ ;  /* 0x000000430d1072a5 */ /* 0x000fe4000f8e00ff */
[----:B------:R-:W-:Y:S02]  /*5320*/  UIMAD.WIDE.U32 UR24, UR14, UR64, URZ ;  /* 0x000000400e1872a5 */ /* 0x000fe4000f8e00ff */
[----:B------:R-:W-:Y:S02]  /*5330*/  USEL UR4, UR53, UR55, !UP5 ;  /* 0x0000003735047287 */ /* 0x000fe4000e800000 */
[----:B------:R-:W-:Y:S02]  /*5340*/  USEL UR7, UR54, UR61, !UP6 ;  /* 0x0000003d36077287 */ /* 0x000fe4000f000000 */
[----:B------:R-:W-:Y:S02]  /*5350*/  UIMAD.WIDE.U32 UR8, UR4, UR22, URZ ;  /* 0x00000016040872a5 */ /* 0x000fe4000f8e00ff */
[----:B------:R-:W-:Y:S01]  /*5360*/  UIMAD.WIDE.U32 UR10, UR7, UR22, URZ ;  /* 0x00000016070a72a5 */ /* 0x000fe2000f8e00ff */
[----:B------:R-:W-:Y:S02]  /*5370*/  UMOV UR5, UR17 ;  /* 0x0000001100057c82 */ /* 0x000fe40008000000 */
[----:B------:R-:W-:Y:S03]  /*5380*/  USHF.R.U32.HI UR6, URZ, UR62, UR5 ;  /* 0x0000003eff067299 */ /* 0x000fe60008011605 */
[----:B------:R-:W-:Y:S01]  /*5390*/  UMOV UR5, UR25 ;  /* 0x0000001900057c82 */ /* 0x000fe20008000000 */
[----:B------:R-:W-:Y:S02]  /*53a0*/  USEL UR6, UR13, UR6, !UP5 ;  /* 0x000000060d067287 */ /* 0x000fe4000e800000 */
[----:B------:R-:W-:Y:S03]  /*53b0*/  USHF.R.U32.HI UR12, URZ, UR65, UR5 ;  /* 0x00000041ff0c7299 */ /* 0x000fe60008011605 */
[----:B------:R-:W-:Y:S02]  /*53c0*/  UMOV UR5, UR9 ;  /* 0x0000000900057c82 */ /* 0x000fe40008000000 */
[----:B------:R-:W-:Y:S03]  /*53d0*/  @UP4 USHF.R.U32.HI UR4, URZ, UR23, UR5 ;  /* 0x00000017ff044299 */ /* 0x000fe60008011605 */
[----:B------:R-:W-:Y:S01]  /*53e0*/  UMOV UR5, UR11 ;  /* 0x0000000b00057c82 */ /* 0x000fe20008000000 */
[----:B------:R-:W-:Y:S02]  /*53f0*/  UIMAD UR4, UR39, UR4, URZ ;  /* 0x00000004270472a4 */ /* 0x000fe4000f8e02ff */
[----:B------:R-:W-:Y:S02]  /*5400*/  @UP4 USHF.R.U32.HI UR7, URZ, UR23, UR5 ;  /* 0x00000017ff074299 */ /* 0x000fe40008011605 */
[----:B------:R-:W-:Y:S02]  /*5410*/  UIMAD.WIDE.U32 UR10, UR6, UR22, URZ ;  /* 0x00000016060a72a5 */ /* 0x000fe4000f8e00ff */
[----:B------:R-:W-:Y:S02]  /*5420*/  USEL UR5, UR14, UR12, !UP6 ;  /* 0x0000000c0e057287 */ /* 0x000fe4000f000000 */
[----:B------:R-:W-:Y:S02]  /*5430*/  UIMAD UR8, UR39, UR7, URZ ;  /* 0x00000007270872a4 */ /* 0x000fe4000f8e02ff */
[----:B------:R-:W-:Y:S03]  /*5440*/  UISETP.GE.AND UP0, UPT, UR6, UR4, UPT ;  /* 0x000000040600728c */ /* 0x000fe6000bf06270 */
[----:B------:R-:W-:Y:S01]  /*5450*/  UMOV UR4, UR11 ;  /* 0x0000000b00047c82 */ /* 0x000fe20008000000 */
[----:B------:R-:W-:Y:S02]  /*5460*/  UISETP.GE.OR UP0, UPT, UR5, UR8, UP0 ;  /* 0x000000080500728c */ /* 0x000fe40008706670 */
[----:B------:R-:W-:Y:S02]  /*5470*/  USHF.R.U32.HI UR4, URZ, UR23, UR4 ;  /* 0x00000017ff047299 */ /* 0x000fe40008011604 */
[----:B------:R-:W-:Y:S02]  /*5480*/  UIMAD.WIDE.U32 UR8, UR5, UR22, URZ ;  /* 0x00000016050872a5 */ /* 0x000fe4000f8e00ff */
[----:B------:R-:W-:Y:S04]  /*5490*/  USEL UR10, UR6, UR4, !UP4 ;  /* 0x00000004060a7287 */ /* 0x000fe8000e000000 */
[----:B------:R-:W-:Y:S01]  /*54a0*/  UIADD3 UR11, UPT, UPT, -UR10, URZ, URZ ;  /* 0x000000ff0a0b7290 */ /* 0x000fe2000fffe1ff */
[----:B------:R-:W-:Y:S02]  /*54b0*/  @!UP0 UMOV UR4, UR9 ;  /* 0x0000000900048c82 */ /* 0x000fe40008000000 */
[----:B------:R-:W-:Y:S02]  /*54c0*/  @!UP0 USHF.R.U32.HI UR4, URZ, UR23, UR4 ;  /* 0x00000017ff048299 */ /* 0x000fe40008011604 */
[----:B------:R-:W-:Y:S02]  /*54d0*/  UIMAD UR8, UR39, UR11, UR6 ;  /* 0x0000000b270872a4 */ /* 0x000fe4000f8e0206 */
[----:B------:R-:W-:Y:S04]  /*54e0*/  @!UP0 USEL UR4, UR5, UR4, !UP4 ;  /* 0x0000000405048287 */ /* 0x000fe8000e000000 */
[----:B------:R-:W-:Y:S02]  /*54f0*/  @!UP0 UIMAD UR7, UR7, UR8, UR4 ;  /* 0x00000008070782a4 */ /* 0x000fe4000f8e0204 */
[----:B------:R-:W-:Y:S02]  /*5500*/  @!UP0 UIADD3 UR9, UPT, UPT, UR10, -UR4, URZ ;  /* 0x800000040a098290 */ /* 0x000fe4000fffe0ff */
[----:B------:R-:W-:Y:S02]  /*5510*/  UIADD3 UR8, UPT, UPT, -UR6, URZ, URZ ;  /* 0x000000ff06087290 */ /* 0x000fe4000fffe1ff */
[----:B------:R-:W-:Y:S02]  /*5520*/  UIADD3 UR4, UPT, UPT, -UR5, URZ, URZ ;  /* 0x000000ff05047290 */ /* 0x000fe4000fffe1ff */
[----:B------:R-:W-:Y:S03]  /*5530*/  @!UP0 UIMAD UR6, UR9, UR39, UR5 ;  /* 0x00000027090682a4 */ /* 0x000fe6000f8e0205 */
[----:B------:R-:W-:Y:S01]  /*5540*/  @!UP0 UMOV UR5, UR7 ;  /* 0x0000000700058c82 */ /* 0x000fe20008000000 */
[----:B------:R-:W-:Y:S02]  /*5550*/  UIMAD UR7, UR15, UR4, UR14 ;  /* 0x000000040f0772a4 */ /* 0x000fe4000f8e020e */
[----:B------:R-:W-:Y:S02]  /*5560*/  UIMAD UR4, UR66, UR8, UR13 ;  /* 0x00000008420472a4 */ /* 0x000fe4000f8e020d */
[----:B------:R-:W-:Y:S02]  /*5570*/  UIMAD UR14, UR5, UR15, UR7 ;  /* 0x0000000f050e72a4 */ /* 0x000fe4000f8e0207 */
[----:B------:R-:W-:Y:S11]  /*5580*/  UIMAD UR13, UR6, UR66, UR4 ;  /* 0x00000042060d72a4 */ /* 0x000ff6000f8e0204 */
[----:B------:R-:W-:Y:S01]  /*5590*/  @!UPT UIADD3 URZ, UPT, UPT, URZ, URZ, URZ ;  /* 0x000000fffffff290 */ /* 0x000fe2000fffe0ff */
.L_x_91:
[----:B------:R-:W2:Y:S01]  /*55a0*/  @!UP3 LDCU.128 UR8, c[0x0][0xf10] ;  /* 0x0001e200ff08b7ac */ /* 0x000ea20008000c00 */
[----:B------:R-:W-:Y:S01]  /*55b0*/  IMAD.MOV.U32 R10, RZ, RZ, 0x1 ;  /* 0x00000001ff0a7424 */ /* 0x000fe200078e00ff */
[C---:B------:R-:W-:Y:S02]  /*55c0*/  ISETP.NE.U32.AND P1, PT, R4.reuse, RZ, PT ;  /* 0x000000ff0400720c */ /* 0x040fe40003f25070 */
[----:B------:R-:W-:Y:S02]  /*55d0*/  ISETP.NE.U32.AND P0, PT, R4, RZ, PT ;  /* 0x000000ff0400720c */ /* 0x000fe40003f05070 */
[C---:B------:R-:W-:Y:S01]  /*55e0*/  ISETP.NE.AND.EX P1, PT, R5.reuse, RZ, PT, P1 ;  /* 0x000000ff0500720c */ /* 0x040fe20003f25310 */
[----:B------:R-:W3:Y:S01]  /*55f0*/  @!UP3 LDCU UR5, c[0x0][0xf0c] ;  /* 0x0001e180ff05b7ac */ /* 0x000ee20008000800 */
[----:B------:R-:W-:Y:S02]  /*5600*/  ISETP.NE.AND.EX P0, PT, R5, RZ, PT, P0 ;  /* 0x000000ff0500720c */ /* 0x000fe40003f05300 */
[----:B------:R-:W-:Y:S01]  /*5610*/  SHF.L.U32 R10, R10, 0x1f, RZ ;  /* 0x0000001f0a0a7819 */ /* 0x000fe200000006ff */
[----:B------:R-:W4:Y:S01]  /*5620*/  @!UP3 LDCU UR4, c[0x0][0xf20] ;  /* 0x0001e400ff04b7ac */ /* 0x000f220008000800 */
[----:B------:R-:W-:Y:S02]  /*5630*/  USHF.L.U32 UR17, UR20, 0x8, URZ ;  /* 0x0000000814117899 */ /* 0x000fe400080006ff */
[----:B--2---:R-:W-:Y:S02]  /*5640*/  UIMAD.WIDE.U32 UR6, UR14, UR8, URZ ;  /* 0x000000080e0672a5 */ /* 0x004fe4000f8e00ff */
[----:B------:R-:W-:Y:S02]  /*5650*/  USHF.L.U32 UR59, UR19, 0x7, URZ ;  /* 0x00000007133b7899 */ /* 0x000fe400080006ff */
[----:B------:R-:W-:Y:S02]  /*5660*/  @!UP3 USHF.R.U32.HI UR7, URZ, UR9, UR7 ;  /* 0x00000009ff07b299 */ /* 0x000fe40008011607 */
[----:B------:R-:W-:Y:S02]  /*5670*/  UIMAD.WIDE.U32 UR8, UR13, UR11, URZ ;  /* 0x0000000b0d0872a5 */ /* 0x000fe4000f8e00ff */
[----:B---3--:R-:W-:Y:S04]  /*5680*/  @!UP3 UISETP.NE.AND UP0, UPT, UR5, 0x1, UPT ;  /* 0x000000010500b88c */ /* 0x008fe8000bf05270 */
[----:B------:R-:W-:Y:S02]  /*5690*/  @!UP3 USEL UR7, UR14, UR7, !UP0 ;  /* 0x000000070e07b287 */ /* 0x000fe4000c000000 */
[----:B------:R-:W-:Y:S01]  /*56a0*/  @!UP3 UISETP.NE.AND UP0, UPT, UR10, 0x1, UPT ;  /* 0x000000010a00b88c */ /* 0x000fe2000bf05270 */
[----:B------:R-:W-:Y:S02]  /*56b0*/  @!UP3 UMOV UR6, UR9 ;  /* 0x000000090006bc82 */ /* 0x000fe40008000000 */
[----:B----4-:R-:W-:Y:S04]  /*56c0*/  @!UP3 USHF.R.U32.HI UR6, URZ, UR4, UR6 ;  /* 0x00000004ff06b299 */ /* 0x010fe80008011606 */
[----:B------:R-:W-:Y:S04]  /*56d0*/  @!UP3 USEL UR6, UR13, UR6, !UP0 ;  /* 0x000000060d06b287 */ /* 0x000fe8000c000000 */
[----:B------:R-:W-:Y:S02]  /*56e0*/  @!UP3 UIADD3 UR4, UPT, UPT, -UR7, UR6, URZ ;  /* 0x000000060704b290 */ /* 0x000fe4000fffe1ff */
[----:B------:R-:W-:Y:S02]  /*56f0*/  @!UP3 UIADD3 UR6, UPT, UPT, UR7, -UR6, URZ ;  /* 0x800000060706b290 */ /* 0x000fe4000fffe0ff */
[----:B------:R-:W-:Y:S02]  /*5700*/  @!UP3 UIMAD UR14, UR4, UR5, UR14 ;  /* 0x00000005040eb2a4 */ /* 0x000fe4000f8e020e */
[----:B------:R-:W-:Y:S01]  /*5710*/  @!UP3 UIMAD UR13, UR6, UR10, UR13 ;  /* 0x0000000a060db2a4 */ /* 0x000fe2000f8e020d */
[----:B------:R-:W-:Y:S11]  /*5720*/  BRA.U UP1, `(.L_x_92) ;  /* 0x0000000101107547 */ /* 0x000ff6000b800000 */
[----:B-1----:R-:W-:Y:S04]  /*5730*/  MOV R0, UR63 ;  /* 0x0000003f00007c02 */ /* 0x002fe80008000f00 */
[----:B------:R-:W-:Y:S04]  /*5740*/  SHF.L.U32 R9, R0, 0x1f, RZ ;  /* 0x0000001f00097819 */ /* 0x000fe800000006ff */
[----:B------:R-:W1:Y:S02]  /*5750*/  SYNCS.PHASECHK.TRANS64.TRYWAIT P2, [UR21+0x128], R9 ;  /* 0x00012809ff0075a7 */ /* 0x000e640008041115 */
[----:B-1----:R-:W-:Y:S05]  /*5760*/  @!P2 BRA `(.L_x_93) ;  /* 0x000000e40008a947 */ /* 0x002fea0003800000 */
.L_x_92:
[----:B------:R-:W-:Y:S05]  /*5770*/  @!P1 BRA `(.L_x_94) ;  /* 0x0000000000309947 */ /* 0x000fea0003800000 */
[----:B------:R-:W-:Y:S01]  /*5780*/  ISETP.NE.U32.AND P1, PT, R2, RZ, PT ;  /* 0x000000ff0200720c */ /* 0x000fe20003f25070 */
[----:B------:R-:W2:Y:S01]  /*5790*/  LDCU.64 UR4, c[0x0][0x358] ;  /* 0x00006b00ff0477ac */ /* 0x000ea20008000a00 */
[----:B------:R-:W-:Y:S02]  /*57a0*/  IMAD.MOV.U32 R180, RZ, RZ, 0x1 ;  /* 0x00000001ffb47424 */ /* 0x000fe400078e00ff */
[----:B------:R-:W-:Y:S11]  /*57b0*/  ISETP.NE.AND.EX P1, PT, R3, RZ, PT, P1 ;  /* 0x000000ff0300720c */ /* 0x000ff60003f25310 */
[----:B------:R-:W-:Y:S02]  /*57c0*/  @!UPT UIADD3 URZ, UPT, UPT, URZ, URZ, URZ ;  /* 0x000000fffffff290 */ /* 0x000fe4000fffe0ff */
[----:B-1----:R-:W1:Y:S01]  /*57d0*/  @P1 LDC.64 R8, c[0x0][0xc88] ;  /* 0x00032200ff081b82 */ /* 0x002e620000000a00 */
[----:B------:R-:W-:Y:S04]  /*57e0*/  @P1 IMAD R0, R4, UR44, RZ ;  /* 0x0000002c04001c24 */ /* 0x000fe8000f8e02ff */
[----:B-1----:R-:W-:Y:S04]  /*57f0*/  @P1 IMAD.WIDE R8, R0, 0x4, R8 ;  /* 0x0000000400081825 */ /* 0x002fe800078e0208 */
[----:B------:R-:W-:Y:S01]  /*5800*/  HFMA2 R0, -RZ, RZ, 0, 5.9604644775390625e-08 ;  /* 0x00000001ff007431 */ /* 0x000fe200000001ff */
[----:B--2--5:R2:W5:Y:S04]  /*5810*/  @P1 LDG.E R133, desc[UR4][R8.64] ;  /* 0x0000000408851981 */ /* 0x024568000c1e1900 */
[----:B------:R-:W-:Y:S01]  /*5820*/  @!P1 PRMT R180, R0, 0x7610, R180 ;  /* 0x0000761000b49816 */ /* 0x000fe200000000b4 */
[----:B--2---:R-:W3:Y:S06]  /*5830*/  @!P1 LDC R133, c[0x0][0xc80] ;  /* 0x00032000ff859b82 */ /* 0x004eec0000000800 */
.L_x_94:
[----:B---3-5:R-:W-:Y:S01]  /*5840*/  @!P0 FSETP.EQ.AND P1, PT, R133, RZ, PT ;  /* 0x000000ff8500820b */ /* 0x028fe20003f22000 */
[----:B------:R-:W-:Y:S01]  /*5850*/  @!UPT UIADD3 URZ, UPT, UPT, URZ, URZ, URZ ;  /* 0x000000fffffff290 */ /* 0x000fe2000fffe0ff */
[----:B------:R-:W-:Y:S11]  /*5860*/  @!P0 BRA `(.L_x_95) ;  /* 0x0000000000188947 */ /* 0x000ff60003800000 */
[----:B------:R-:W-:Y:S02]  /*5870*/  LOP3.LUT P0, RZ, R180, 0xff, RZ, 0xc0, !PT ;  /* 0x000000ffb4ff7812 */ /* 0x000fe4000780c0ff */
[----:B------:R-:W-:Y:S04]  /*5880*/  ISETP.NE.U32.AND P1, PT, R2, RZ, PT ;  /* 0x000000ff0200720c */ /* 0x000fe80003f25070 */
[----:B------:R-:W-:Y:S04]  /*5890*/  ISETP.NE.AND.EX P1, PT, R3, RZ, PT, P1 ;  /* 0x000000ff0300720c */ /* 0x000fe80003f25310 */
[----:B------:R-:W-:Y:S03]  /*58a0*/  PLOP3.LUT P1, PT, P1, PT, PT, 0x8, 0x80 ;  /* 0x000000000080781c */ /* 0x000fe60000f2e170 */
[----:B------:R-:W-:Y:S11]  /*58b0*/  @P0 FSETP.EQ.AND P1, PT, R133, RZ, PT ;  /* 0x000000ff8500020b */ /* 0x000ff60003f22000 */
[----:B------:R-:W-:Y:S02]  /*58c0*/  @!UPT UIADD3 URZ, UPT, UPT, URZ, URZ, URZ ;  /* 0x000000fffffff290 */ /* 0x000fe4000fffe0ff */
.L_x_95:
[----:B------:R-:W2:Y:S01]  /*58d0*/  SYNCS.PHASECHK.TRANS64.TRYWAIT P2, [UR21+0x100], R10 ;  /* 0x0001000aff0075a7 */ /* 0x000ea20008041115 */
[----:B------:R-:W-:Y:S01]  /*58e0*/  ELECT P0, URZ, PT ;  /* 0x0000000000ff782f */ /* 0x000fe20003800000 */
[----:B------:R-:W-:Y:S02]  /*58f0*/  ULOP3.LUT UP0, UR19, UR29, 0x1, URZ, 0xc0, !UPT ;  /* 0x000000011d137892 */ /* 0x000fe4000f80c0ff */
[----:B------:R-:W-:Y:S01]  /*5900*/  UIADD3 UR18, UPT, UPT, UR17, 0x60, URZ ;  /* 0x0000006011127890 */ /* 0x000fe2000fffe0ff */
[----:B------:R-:W-:Y:S06]  /*5910*/  PLOP3.LUT P1, PT, P1, P0, PT, 0xf2, 0x2f ;  /* 0x00000000002f781c */ /* 0x000fec0000f21e72 */
[----:B------:R-:W-:Y:S02]  /*5920*/  UMOV UR58, UR18 ;  /* 0x00000012003a7c82 */ /* 0x000fe40008000000 */
[----:B------:R-:W-:Y:S05]  /*5930*/  @UP0 UIADD3 UR58, UPT, UPT, UR17, URZ, URZ ;  /* 0x000000ff113a0290 */ /* 0x000fea000fffe0ff */
[----:B------:R-:W-:Y:S05]  /*5940*/  @!P1 IADD3 R6, P0, PT, R16, 0x980, RZ ;  /* 0x0000098010069810 */ /* 0x000fea0007f1e0ff */
[----:B-1----:R-:W-:Y:S01]  /*5950*/  @!P1 IMAD.X R0, RZ, RZ, R17, P0 ;  /* 0x000000ffff009224 */ /* 0x002fe200000e0611 */
[----:B--2---:R-:W-:Y:S07]  /*5960*/  @!P2 BRA `(.L_x_96) ;  /* 0x000000e000a0a947 */ /* 0x004fee0003800000 */
.L_x_246:
[----:B------:R-:W-:Y:S01]  /*5970*/  @!P1 R2UR UR5, R6 ;  /* 0x00000000060592ca */ /* 0x000fe200000e0000 */
[----:B------:R-:W-:Y:S01]  /*5980*/  VOTEU.ALL UP0, P1 ;  /* 0x0000000000ff7886 */ /* 0x000fe20000800000 */
[----:B------:R-:W-:Y:S01]  /*5990*/  @!P1 R2UR UR4, R0 ;  /* 0x00000000000492ca */ /* 0x000fe200000e0000 */
[----:B------:R-:W-:Y:S01]  /*59a0*/  UMOV UR6, 0x0 ;  /* 0x0000000000067882 */ /* 0x000fe20000000000 */
[----:B------:R-:W-:Y:S01]  /*59b0*/  UMOV UR7, 0x10000000 ;  /* 0x1000000000077882 */ /* 0x000fe20000000000 */
[----:B------:R-:W-:Y:S01]  /*59c0*/  UMOV UR60, UR44 ;  /* 0x0000002c003c7c82 */ /* 0x000fe20008000000 */
[----:B------:R-:W-:Y:S01]  /*59d0*/  @!UP0 UIADD3 UR56, UPT, UPT, UR21, 0x200, URZ ;  /* 0x0000020015388890 */ /* 0x000fe2000fffe0ff */
[----:B------:R-:W-:Y:S01]  /*59e0*/  @!P1 IMAD.MOV.U32 R0, RZ, RZ, 0x2000 ;  /* 0x00002000ff009424 */ /* 0x000fe200078e00ff */
[----:B------:R-:W-:Y:S01]  /*59f0*/  @!UP0 UIADD3 UR10, UPT, UPT, UR58, 0x80, URZ ;  /* 0x000000803a0a8890 */ /* 0x000fe2000fffe0ff */
[----:B------:R-:W-:Y:S01]  /*5a00*/  @!P1 IADD3 R6, P0, PT, R16, 0x980, RZ ;  /* 0x0000098010069810 */ /* 0x000fe20007f1e0ff */
[----:B------:R-:W-:Y:S01]  /*5a10*/  @!UP0 UIADD3 UR8, UPT, UPT, UR21, 0x1200, URZ ;  /* 0x0000120015088890 */ /* 0x000fe2000fffe0ff */
[----:B------:R-:W-:Y:S02]  /*5a20*/  VOTEU.ALL UP0, P1 ;  /* 0x0000000000ff7886 */ /* 0x000fe40000800000 */
[----:B------:R-:W-:Y:S01]  /*5a30*/  IMAD.U32 R8, RZ, RZ, UR5 ;  /* 0x00000005ff087e24 */ /* 0x000fe2000f8e00ff */
[----:B------:R-:W-:Y:S01]  /*5a40*/  UMOV UR9, UR57 ;  /* 0x0000003900097c82 */ /* 0x000fe20008000000 */
[----:B-1----:R-:W-:Y:S01]  /*5a50*/  IMAD.U32 R9, RZ, RZ, UR4 ;  /* 0x00000004ff097e24 */ /* 0x002fe2000f8e00ff */
[----:B------:R-:W-:Y:S01]  /*5a60*/  UMOV UR11, UR59 ;  /* 0x0000003b000b7c82 */ /* 0x000fe20008000000 */
[----:B------:R-:W-:Y:S01]  /*5a70*/  UMOV UR12, UR44 ;  /* 0x0000002c000c7c82 */ /* 0x000fe20008000000 */
[----:B------:R-:W-:Y:S02]  /*5a80*/  @!P1 R2UR UR4, R8 ;  /* 0x00000000080492ca */ /* 0x000fe400000e0000 */
[----:B------:R-:W-:Y:S11]  /*5a90*/  @!P1 R2UR UR5, R9 ;  /* 0x00000000090592ca */ /* 0x000ff600000e0000 */
[----:B------:R-:W-:Y:S02]  /*5aa0*/  @!UPT UIADD3 URZ, UPT, UPT, URZ, URZ, URZ ;  /* 0x000000fffffff290 */ /* 0x000fe4000fffe0ff */
[----:B------:R1:W-:Y:S01]  /*5ab0*/  @!UP0 UTMALDG.3D [UR56], [UR4], desc[UR6] ;  /* 0x00000638040085b4 */ /* 0x0003e20008011000 */
[----:B------:R-:W-:Y:S05]  /*5ac0*/  VOTEU.ALL UP0, P1 ;  /* 0x0000000000ff7886 */ /* 0x000fea0000800000 */
[----:B------:R1:W-:Y:S01]  /*5ad0*/  @!UP0 UTMALDG.3D [UR8], [UR4], desc[UR6] ;  /* 0x00000608040085b4 */ /* 0x0003e20008011000 */
[----:B------:R2:W-:Y:S01]  /*5ae0*/  @!P1 SYNCS.ARRIVE.TRANS64.RED.A0TR RZ, [UR21+0xe0], R0 ;  /* 0x0000e000ffff99a7 */ /* 0x0005e20008300415 */
[----:B------:R-:W-:Y:S01]  /*5af0*/  SYNCS.ARRIVE.TRANS64.RED.A1T0 RZ, [UR46], RZ ;  /* 0x000000ffffff79a7 */ /* 0x000fe2000810042e */
[----:B--2---:R-:W-:Y:S01]  /*5b00*/  @!P1 IMAD.X R0, RZ, RZ, R17, P0 ;  /* 0x000000ffff009224 */ /* 0x004fe200000e0611 */
[----:B------:R-:W2:Y:S02]  /*5b10*/  SYNCS.PHASECHK.TRANS64.TRYWAIT P2, [UR21+0x108], R10 ;  /* 0x0001080aff0075a7 */ /* 0x000ea40008041115 */
[----:B-12---:R-:W-:Y:S05]  /*5b20*/  @!P2 BRA `(.L_x_97) ;  /* 0x000000e00048a947 */ /* 0x006fea0003800000 */
.L_x_248:
        /* <DEDUP_REMOVED lines=10> */
[----:B------:R-:W-:Y:S02]  /*5bd0*/  @!UP0 UIADD3 UR10, UPT, UPT, UR58, 0x80, URZ ;  /* 0x000000803a0a8890 */ /* 0x000fe4000fffe0ff */
[----:B------:R-:W-:Y:S01]  /*5be0*/  @!UP0 UIADD3 UR8, UPT, UPT, UR21, 0x3200, URZ ;  /* 0x0000320015088890 */ /* 0x000fe2000fffe0ff */
[----:B------:R-:W-:Y:S01]  /*5bf0*/  IMAD.U32 R8, RZ, RZ, UR5 ;  /* 0x00000005ff087e24 */ /* 0x000fe2000f8e00ff */
[----:B------:R-:W-:Y:S01]  /*5c00*/  VOTEU.ALL UP0, P1 ;  /* 0x0000000000ff7886 */ /* 0x000fe20000800000 */
[----:B-1----:R-:W-:Y:S01]  /*5c10*/  IMAD.U32 R9, RZ, RZ, UR4 ;  /* 0x00000004ff097e24 */ /* 0x002fe2000f8e00ff */
[----:B------:R-:W-:Y:S01]  /*5c20*/  UMOV UR52, UR44 ;  /* 0x0000002c00347c82 */ /* 0x000fe20008000000 */
[----:B------:R-:W-:Y:S01]  /*5c30*/  UMOV UR9, UR49 ;  /* 0x0000003100097c82 */ /* 0x000fe20008000000 */
[----:B------:R-:W-:Y:S01]  /*5c40*/  @!P1 R2UR UR4, R8 ;  /* 0x00000000080492ca */ /* 0x000fe200000e0000 */
[----:B------:R-:W-:Y:S01]  /*5c50*/  UMOV UR12, UR44 ;  /* 0x0000002c000c7c82 */ /* 0x000fe20008000000 */
[----:B------:R-:W-:Y:S01]  /*5c60*/  @!P1 R2UR UR5, R9 ;  /* 0x00000000090592ca */ /* 0x000fe200000e0000 */
[----:B------:R-:W-:Y:S11]  /*5c70*/  UMOV UR11, UR51 ;  /* 0x00000033000b7c82 */ /* 0x000ff60008000000 */
[----:B------:R-:W-:Y:S01]  /*5c80*/  @!UPT UIADD3 URZ, UPT, UPT, URZ, URZ, URZ ;  /* 0x000000fffffff290 */ /* 0x000fe2000fffe0ff */
        /* <DEDUP_REMOVED lines=8> */
.L_x_250:
[----:B------:R-:W-:Y:S01]  /*5d10*/  @!P1 R2UR UR4, R0 ;  /* 0x00000000000492ca */ /* 0x000fe200000e0000 */
[----:B------:R-:W-:Y:S01]  /*5d20*/  USHF.L.U32 UR16, UR19, 0x5, URZ ;  /* 0x0000000513107899 */ /* 0x000fe200080006ff */
[----:B------:R-:W-:Y:S01]  /*5d30*/  @!P1 R2UR UR5, R6 ;  /* 0x00000000060592ca */ /* 0x000fe200000e0000 */
[----:B------:R-:W-:Y:S01]  /*5d40*/  VOTEU.ALL UP0, P1 ;  /* 0x0000000000ff7886 */ /* 0x000fe20000800000 */
[----:B------:R-:W-:Y:S01]  /*5d50*/  UMOV UR24, 0x0 ;  /* 0x0000000000187882 */ /* 0x000fe20000000000 */
[----:B------:R-:W-:Y:S01]  /*5d60*/  UMOV UR25, 0x10000000 ;  /* 0x1000000000197882 */ /* 0x000fe20000000000 */
[----:B------:R-:W-:Y:S01]  /*5d70*/  UMOV UR43, UR59 ;  /* 0x0000003b002b7c82 */ /* 0x000fe20008000000 */
[----:B------:R-:W-:Y:S01]  /*5d80*/  @!P1 IMAD.MOV.U32 R0, RZ, RZ, 0x2000 ;  /* 0x00002000ff009424 */ /* 0x000fe200078e00ff */
[----:B------:R-:W-:Y:S01]  /*5d90*/  @!UP0 UIADD3 UR40, UPT, UPT, UR21, 0x4200, URZ ;  /* 0x0000420015288890 */ /* 0x000fe2000fffe0ff */
[----:B------:R-:W-:Y:S01]  /*5da0*/  @!P1 IADD3 R6, P0, PT, R16, 0x980, RZ ;  /* 0x0000098010069810 */ /* 0x000fe20007f1e0ff */
[----:B------:R-:W-:Y:S01]  /*5db0*/  @!UP0 UIADD3 UR8, UPT, UPT, UR21, 0x5200, URZ ;  /* 0x0000520015088890 */ /* 0x000fe2000fffe0ff */
[----:B------:R-:W-:Y:S02]  /*5dc0*/  UMOV UR9, UR41 ;  /* 0x0000002900097c82 */ /* 0x000fe40008000000 */
[----:B-1----:R-:W-:Y:S01]  /*5dd0*/  IMAD.U32 R9, RZ, RZ, UR4 ;  /* 0x00000004ff097e24 */ /* 0x002fe2000f8e00ff */
[----:B------:R-:W-:Y:S01]  /*5de0*/  UIADD3 UR4, UPT, UPT, UR17, -UR16, URZ ;  /* 0x8000001011047290 */ /* 0x000fe2000fffe0ff */
[----:B------:R-:W-:Y:S01]  /*5df0*/  IMAD.U32 R8, RZ, RZ, UR5 ;  /* 0x00000005ff087e24 */ /* 0x000fe2000f8e00ff */
[----:B------:R-:W-:Y:S01]  /*5e00*/  UMOV UR11, UR59 ;  /* 0x0000003b000b7c82 */ /* 0x000fe20008000000 */
[----:B------:R-:W-:Y:S01]  /*5e10*/  UMOV UR12, UR44 ;  /* 0x0000002c000c7c82 */ /* 0x000fe20008000000 */
[----:B------:R-:W-:Y:S01]  /*5e20*/  @!P1 R2UR UR7, R9 ;  /* 0x00000000090792ca */ /* 0x000fe200000e0000 */
[----:B------:R-:W-:Y:S01]  /*5e30*/  UIADD3 UR42, UPT, UPT, UR4, 0x40, URZ ;  /* 0x00000040042a7890 */ /* 0x000fe2000fffe0ff */
[----:B------:R-:W-:Y:S01]  /*5e40*/  @!P1 R2UR UR6, R8 ;  /* 0x00000000080692ca */ /* 0x000fe200000e0000 */
[----:B------:R-:W-:Y:S01]  /*5e50*/  @!UP0 UIADD3 UR10, UPT, UPT, UR4, 0xc0, URZ ;  /* 0x000000c0040a8890 */ /* 0x000fe2000fffe0ff */
[----:B------:R-:W-:Y:S11]  /*5e60*/  VOTEU.ALL UP0, P1 ;  /* 0x0000000000ff7886 */ /* 0x000ff60000800000 */
        /* <DEDUP_REMOVED lines=8> */
.L_x_252:
[----:B------:R-:W-:Y:S01]  /*5ef0*/  @!P1 R2UR UR6, R6 ;  /* 0x00000000060692ca */ /* 0x000fe200000e0000 */
[----:B------:R-:W-:Y:S01]  /*5f00*/  VOTEU.ALL UP0, P1 ;  /* 0x0000000000ff7886 */ /* 0x000fe20000800000 */
[----:B------:R-:W-:Y:S01]  /*5f10*/  @!P1 R2UR UR5, R0 ;  /* 0x00000000000592ca */ /* 0x000fe200000e0000 */
[----:B------:R-:W-:Y:S01]  /*5f20*/  UMOV UR34, UR42 ;  /* 0x0000002a00227c82 */ /* 0x000fe20008000000 */
[----:B------:R-:W-:Y:S01]  /*5f30*/  UMOV UR36, UR44 ;  /* 0x0000002c00247c82 */ /* 0x000fe20008000000 */
[----:B------:R-:W-:Y:S01]  /*5f40*/  @!P1 IMAD.MOV.U32 R0, RZ, RZ, 0x2000 ;  /* 0x00002000ff009424 */ /* 0x000fe200078e00ff */
[----:B------:R-:W-:Y:S01]  /*5f50*/  @!UP0 UIADD3 UR35, UPT, UPT, UR59, 0x40, URZ ;  /* 0x000000403b238890 */ /* 0x000fe2000fffe0ff */
[----:B-1----:R-:W-:Y:S01]  /*5f60*/  SHF.L.U32 R9, RZ, 0x1f, RZ ;  /* 0x0000001fff097819 */ /* 0x002fe200000006ff */
[----:B------:R-:W-:Y:S01]  /*5f70*/  @!UP0 UIADD3 UR32, UPT, UPT, UR21, 0x6200, URZ ;  /* 0x0000620015208890 */ /* 0x000fe2000fffe0ff */
[----:B------:R-:W-:Y:S01]  /*5f80*/  @!P1 IADD3 R8, P0, PT, R16, 0x980, RZ ;  /* 0x0000098010089810 */ /* 0x000fe20007f1e0ff */
[----:B------:R-:W-:Y:S02]  /*5f90*/  @!UP0 UIADD3 UR10, UPT, UPT, UR4, 0xc0, URZ ;  /* 0x000000c0040a8890 */ /* 0x000fe4000fffe0ff */
[----:B------:R-:W-:Y:S01]  /*5fa0*/  @!UP0 UIADD3 UR8, UPT, UPT, UR21, 0x7200, URZ ;  /* 0x0000720015088890 */ /* 0x000fe2000fffe0ff */
[----:B------:R-:W-:Y:S01]  /*5fb0*/  IMAD.U32 R18, RZ, RZ, UR6 ;  /* 0x00000006ff127e24 */ /* 0x000fe2000f8e00ff */
[----:B------:R-:W-:Y:S01]  /*5fc0*/  VOTEU.ALL UP0, P1 ;  /* 0x0000000000ff7886 */ /* 0x000fe20000800000 */
[----:B------:R-:W-:Y:S01]  /*5fd0*/  IMAD.U32 R19, RZ, RZ, UR5 ;  /* 0x00000005ff137e24 */ /* 0x000fe2000f8e00ff */
[----:B------:R-:W-:Y:S01]  /*5fe0*/  UMOV UR4, 0x0 ;  /* 0x0000000000047882 */ /* 0x000fe20000000000 */
[----:B------:R-:W-:Y:S01]  /*5ff0*/  UMOV UR5, 0x10000000 ;  /* 0x1000000000057882 */ /* 0x000fe20000000000 */
[----:B------:R-:W-:Y:S01]  /*6000*/  @!P1 R2UR UR6, R18 ;  /* 0x00000000120692ca */ /* 0x000fe200000e0000 */
[----:B------:R-:W-:Y:S01]  /*6010*/  UMOV UR9, UR33 ;  /* 0x0000002100097c82 */ /* 0x000fe20008000000 */
[----:B------:R-:W-:Y:S01]  /*6020*/  @!P1 R2UR UR7, R19 ;  /* 0x00000000130792ca */ /* 0x000fe200000e0000 */
[----:B------:R-:W-:Y:S01]  /*6030*/  UMOV UR12, UR44 ;  /* 0x0000002c000c7c82 */ /* 0x000fe20008000000 */
[----:B------:R-:W-:Y:S01]  /*6040*/  UMOV UR11, UR35 ;  /* 0x00000023000b7c82 */ /* 0x000fe20008000000 */
[----:B------:R-:W-:Y:S10]  /*6050*/  @!P1 IMAD.X R6, RZ, RZ, R17, P0 ;  /* 0x000000ffff069224 */ /* 0x000ff400000e0611 */
[----:B------:R-:W-:Y:S01]  /*6060*/  @!UP0 UTMALDG.3D [UR32], [UR6], desc[UR4] ;  /* 0x00000420060085b4 */ /* 0x000fe20008011000 */
[----:B------:R-:W-:Y:S05]  /*6070*/  VOTEU.ALL UP0, P1 ;  /* 0x0000000000ff7886 */ /* 0x000fea0000800000 */
[----:B------:R1:W-:Y:S01]  /*6080*/  @!UP0 UTMALDG.3D [UR8], [UR6], desc[UR4] ;  /* 0x00000408060085b4 */ /* 0x0003e20008011000 */
[----:B------:R2:W-:Y:S01]  /*6090*/  @!P1 SYNCS.ARRIVE.TRANS64.RED.A0TR RZ, [UR21+0xf8], R0 ;  /* 0x0000f800ffff99a7 */ /* 0x0005e20008300415 */
[----:B------:R-:W-:Y:S01]  /*60a0*/  SYNCS.ARRIVE.TRANS64.RED.A1T0 RZ, [UR37], RZ ;  /* 0x000000ffffff79a7 */ /* 0x000fe20008100425 */
[----:B------:R-:W3:Y:S01]  /*60b0*/  SYNCS.PHASECHK.TRANS64.TRYWAIT P2, [UR21+0x100], R9 ;  /* 0x00010009ff0075a7 */ /* 0x000ee20008041115 */
[----:B-1----:R-:W-:Y:S01]  /*60c0*/  UIADD3 UR4, UPT, UPT, UR17, UR16, URZ ;  /* 0x0000001011047290 */ /* 0x002fe2000fffe0ff */
[----:B--23--:R-:W-:Y:S11]  /*60d0*/  @!P2 BRA `(.L_x_100) ;  /* 0x000000dc0024a947 */ /* 0x00cff60003800000 */
.L_x_254:
[----:B------:R-:W-:Y:S01]  /*60e0*/  @!P1 R2UR UR6, R8 ;  /* 0x00000000080692ca */ /* 0x000fe200000e0000 */
[----:B------:R-:W-:Y:S01]  /*60f0*/  VOTEU.ALL UP0, P1 ;  /* 0x0000000000ff7886 */ /* 0x000fe20000800000 */
[----:B------:R-:W-:Y:S01]  /*6100*/  @!P1 R2UR UR5, R6 ;  /* 0x00000000060592ca */ /* 0x000fe200000e0000 */
[----:B------:R-:W-:Y:S01]  /*6110*/  UIADD3 UR26, UPT, UPT, UR4, 0x20, URZ ;  /* 0x00000020041a7890 */ /* 0x000fe2000fffe0ff */
[----:B-1----:R-:W-:Y:S01]  /*6120*/  @!P1 IMAD.MOV.U32 R0, RZ, RZ, 0x2000 ;  /* 0x00002000ff009424 */ /* 0x002fe200078e00ff */
[----:B------:R-:W-:Y:S01]  /*6130*/  UMOV UR30, 0x0 ;  /* 0x00000000001e7882 */ /* 0x000fe20000000000 */
[----:B------:R-:W-:Y:S01]  /*6140*/  @!UP0 UIADD3 UR24, UPT, UPT, UR21, 0x200, URZ ;  /* 0x0000020015188890 */ /* 0x000fe2000fffe0ff */
[----:B------:R-:W-:Y:S01]  /*6150*/  @!P1 IADD3 R8, P0, PT, R16, 0x980, RZ ;  /* 0x0000098010089810 */ /* 0x000fe20007f1e0ff */
[----:B------:R-:W-:Y:S02]  /*6160*/  @!UP0 UIADD3 UR10, UPT, UPT, UR4, 0xa0, URZ ;  /* 0x000000a0040a8890 */ /* 0x000fe4000fffe0ff */
[----:B------:R-:W-:Y:S01]  /*6170*/  @!UP0 UIADD3 UR8, UPT, UPT, UR21, 0x1200, URZ ;  /* 0x0000120015088890 */ /* 0x000fe2000fffe0ff */
[----:B------:R-:W-:Y:S02]  /*6180*/  VOTEU.ALL UP0, P1 ;  /* 0x0000000000ff7886 */ /* 0x000fe40000800000 */
[----:B------:R-:W-:Y:S01]  /*6190*/  IMAD.U32 R18, RZ, RZ, UR6 ;  /* 0x00000006ff127e24 */ /* 0x000fe2000f8e00ff */
[----:B------:R-:W-:Y:S01]  /*61a0*/  UMOV UR31, 0x10000000 ;  /* 0x10000000001f7882 */ /* 0x000fe20000000000 */
[----:B------:R-:W-:Y:S01]  /*61b0*/  IMAD.U32 R19, RZ, RZ, UR5 ;  /* 0x00000005ff137e24 */ /* 0x000fe2000f8e00ff */
[----:B------:R-:W-:Y:S01]  /*61c0*/  UMOV UR25, UR57 ;  /* 0x0000003900197c82 */ /* 0x000fe20008000000 */
[----:B------:R-:W-:Y:S01]  /*61d0*/  UMOV UR27, UR59 ;  /* 0x0000003b001b7c82 */ /* 0x000fe20008000000 */
[----:B------:R-:W-:Y:S01]  /*61e0*/  @!P1 R2UR UR6, R18 ;  /* 0x00000000120692ca */ /* 0x000fe200000e0000 */
[----:B------:R-:W-:Y:S01]  /*61f0*/  UMOV UR28, UR44 ;  /* 0x0000002c001c7c82 */ /* 0x000fe20008000000 */
[----:B------:R-:W-:Y:S01]  /*6200*/  @!P1 R2UR UR7, R19 ;  /* 0x00000000130792ca */ /* 0x000fe200000e0000 */
[----:B------:R-:W-:Y:S01]  /*6210*/  UMOV UR9, UR57 ;  /* 0x0000003900097c82 */ /* 0x000fe20008000000 */
[----:B------:R-:W-:Y:S01]  /*6220*/  UMOV UR11, UR59 ;  /* 0x0000003b000b7c82 */ /* 0x000fe20008000000 */
[----:B------:R-:W-:Y:S01]  /*6230*/  UMOV UR12, UR44 ;  /* 0x0000002c000c7c82 */ /* 0x000fe20008000000 */
[----:B------:R-:W-:Y:S09]  /*6240*/  @!P1 IMAD.X R6, RZ, RZ, R17, P0 ;  /* 0x000000ffff069224 */ /* 0x000ff200000e0611 */
[----:B------:R1:W-:Y:S01]  /*6250*/  @!UP0 UTMALDG.3D [UR24], [UR6], desc[UR30] ;  /* 0x00001e18060085b4 */ /* 0x0003e20008011000 */
[----:B------:R-:W-:Y:S05]  /*6260*/  VOTEU.ALL UP0, P1 ;  /* 0x0000000000ff7886 */ /* 0x000fea0000800000 */
[----:B------:R1:W-:Y:S01]  /*6270*/  @!UP0 UTMALDG.3D [UR8], [UR6], desc[UR30] ;  /* 0x00001e08060085b4 */ /* 0x0003e20008011000 */
[----:B------:R1:W-:Y:S01]  /*6280*/  @!P1 SYNCS.ARRIVE.TRANS64.RED.A0TR RZ, [UR21+0xe0], R0 ;  /* 0x0000e000ffff99a7 */ /* 0x0003e20008300415 */
[----:B------:R-:W-:Y:S01]  /*6290*/  SYNCS.ARRIVE.TRANS64.RED.A1T0 RZ, [UR46], RZ ;  /* 0x000000ffffff79a7 */ /* 0x000fe2000810042e */
[----:B------:R-:W2:Y:S02]  /*62a0*/  SYNCS.PHASECHK.TRANS64.TRYWAIT P2, [UR21+0x108], R9 ;  /* 0x00010809ff0075a7 */ /* 0x000ea40008041115 */
[----:B-12---:R-:W-:Y:S05]  /*62b0*/  @!P2 BRA `(.L_x_101) ;  /* 0x000000d800c4a947 */ /* 0x006fea0003800000 */
.L_x_256:
[----:B------:R-:W-:Y:S01]  /*62c0*/  @!P1 R2UR UR6, R8 ;  /* 0x00000000080692ca */ /* 0x000fe200000e0000 */
[----:B------:R-:W-:Y:S01]  /*62d0*/  VOTEU.ALL UP0, P1 ;  /* 0x0000000000ff7886 */ /* 0x000fe20000800000 */
[----:B------:R-:W-:Y:S01]  /*62e0*/  @!P1 R2UR UR5, R6 ;  /* 0x00000000060592ca */ /* 0x000fe200000e0000 */
[----:B------:R-:W-:Y:S01]  /*62f0*/  UMOV UR30, 0x0 ;  /* 0x00000000001e7882 */ /* 0x000fe20000000000 */
[----:B------:R-:W-:Y:S01]  /*6300*/  UMOV UR31, 0x10000000 ;  /* 0x10000000001f7882 */ /* 0x000fe20000000000 */
[----:B------:R-:W-:Y:S01]  /*6310*/  UMOV UR25, UR49 ;  /* 0x0000003100197c82 */ /* 0x000fe20008000000 */
[----:B------:R-:W-:Y:S01]  /*6320*/  @!UP0 UIADD3 UR27, UPT, UPT, UR59, 0x40, URZ ;  /* 0x000000403b1b8890 */ /* 0x000fe2000fffe0ff */
[----:B-1----:R-:W-:Y:S01]  /*6330*/  @!P1 IMAD.MOV.U32 R0, RZ, RZ, 0x2000 ;  /* 0x00002000ff009424 */ /* 0x002fe200078e00ff */
[----:B------:R-:W-:Y:S01]  /*6340*/  @!UP0 UIADD3 UR24, UPT, UPT, UR21, 0x2200, URZ ;  /* 0x0000220015188890 */ /* 0x000fe2000fffe0ff */
[----:B------:R-:W-:Y:S01]  /*6350*/  @!P1 IADD3 R8, P0, PT, R16, 0x980, RZ ;  /* 0x0000098010089810 */ /* 0x000fe20007f1e0ff */
[----:B------:R-:W-:Y:S02]  /*6360*/  @!UP0 UIADD3 UR10, UPT, UPT, UR4, 0xa0, URZ ;  /* 0x000000a0040a8890 */ /* 0x000fe4000fffe0ff */
[----:B------:R-:W-:Y:S01]  /*6370*/  @!UP0 UIADD3 UR8, UPT, UPT, UR21, 0x3200, URZ ;  /* 0x0000320015088890 */ /* 0x000fe2000fffe0ff */
[----:B------:R-:W-:Y:S01]  /*6380*/  IMAD.U32 R18, RZ, RZ, UR6 ;  /* 0x00000006ff127e24 */ /* 0x000fe2000f8e00ff */
[----:B------:R-:W-:Y:S01]  /*6390*/  VOTEU.ALL UP0, P1 ;  /* 0x0000000000ff7886 */ /* 0x000fe20000800000 */
[----:B------:R-:W-:Y:S01]  /*63a0*/  IMAD.U32 R19, RZ, RZ, UR5 ;  /* 0x00000005ff137e24 */ /* 0x000fe2000f8e00ff */
[----:B------:R-:W-:Y:S01]  /*63b0*/  UMOV UR28, UR44 ;  /* 0x0000002c001c7c82 */ /* 0x000fe20008000000 */
[----:B------:R-:W-:Y:S01]  /*63c0*/  UMOV UR9, UR49 ;  /* 0x0000003100097c82 */ /* 0x000fe20008000000 */
[----:B------:R-:W-:Y:S01]  /*63d0*/  @!P1 R2UR UR6, R18 ;  /* 0x00000000120692ca */ /* 0x000fe200000e0000 */
[----:B------:R-:W-:Y:S01]  /*63e0*/  UMOV UR12, UR44 ;  /* 0x0000002c000c7c82 */ /* 0x000fe20008000000 */
[----:B------:R-:W-:Y:S01]  /*63f0*/  @!P1 R2UR UR7, R19 ;  /* 0x00000000130792ca */ /* 0x000fe200000e0000 */
[----:B------:R-:W-:Y:S01]  /*6400*/  UMOV UR11, UR27 ;  /* 0x0000001b000b7c82 */ /* 0x000fe20008000000 */
[----:B------:R-:W-:Y:S11]  /*6410*/  @!P1 IMAD.X R6, RZ, RZ, R17, P0 ;  /* 0x000000ffff069224 */ /* 0x000ff600000e0611 */
[----:B------:R1:W-:Y:S01]  /*6420*/  @!UP0 UTMALDG.3D [UR24], [UR6], desc[UR30] ;  /* 0x00001e18060085b4 */ /* 0x0003e20008011000 */
[----:B------:R-:W-:Y:S05]  /*6430*/  VOTEU.ALL UP0, P1 ;  /* 0x0000000000ff7886 */ /* 0x000fea0000800000 */
[----:B------:R1:W-:Y:S01]  /*6440*/  @!UP0 UTMALDG.3D [UR8], [UR6], desc[UR30] ;  /* 0x00001e08060085b4 */ /* 0x0003e20008011000 */
[----:B------:R1:W-:Y:S01]  /*6450*/  @!P1 SYNCS.ARRIVE.TRANS64.RED.A0TR RZ, [UR21+0xe8], R0 ;  /* 0x0000e800ffff99a7 */ /* 0x0003e20008300415 */
[----:B------:R-:W-:Y:S11]  /*6460*/  UISETP.NE.AND UP0, UPT, UR19, URZ, UPT ;  /* 0x000000ff1300728c */ /* 0x000ff6000bf05270 */
[----:B------:R-:W-:Y:S01]  /*6470*/  @!UP0 UIADD3 UR18, UPT, UPT, UR17, URZ, URZ ;  /* 0x000000ff11128290 */ /* 0x000fe2000fffe0ff */
[----:B------:R-:W-:Y:S01]  /*6480*/  SYNCS.ARRIVE.TRANS64.RED.A1T0 RZ, [UR45], RZ ;  /* 0x000000ffffff79a7 */ /* 0x000fe2000810042d */
[----:B------:R-:W2:Y:S02]  /*6490*/  SYNCS.PHASECHK.TRANS64.TRYWAIT P2, [UR21+0x110], R9 ;  /* 0x00011009ff0075a7 */ /* 0x000ea40008041115 */
[----:B-12---:R-:W-:Y:S08]  /*64a0*/  @!P2 BRA `(.L_x_102) ;  /* 0x000000d80060a947 */ /* 0x006ff00003800000 */
.L_x_258:
        /* <DEDUP_REMOVED lines=9> */
[----:B------:R-:W-:Y:S01]  /*6540*/  VIADD R14, R14, 0x1 ;  /* 0x000000010e0e7836 */ /* 0x000fe20000000000 */
[----:B------:R-:W-:Y:S01]  /*6550*/  @!UP0 UIADD3 UR8, UPT, UPT, UR21, 0x5200, URZ ;  /* 0x0000520015088890 */ /* 0x000fe2000fffe0ff */
[----:B------:R-:W-:Y:S02]  /*6560*/  VOTEU.ALL UP0, P1 ;  /* 0x0000000000ff7886 */ /* 0x000fe40000800000 */
[----:B------:R-:W-:Y:S01]  /*6570*/  IMAD.U32 R18, RZ, RZ, UR5 ;  /* 0x00000005ff127e24 */ /* 0x000fe2000f8e00ff */
[----:B------:R-:W-:Y:S01]  /*6580*/  UMOV UR19, UR59 ;  /* 0x0000003b00137c82 */ /* 0x000fe20008000000 */
[----:B------:R-:W-:Y:S01]  /*6590*/  IMAD.U32 R19, RZ, RZ, UR4 ;  /* 0x00000004ff137e24 */ /* 0x000fe2000f8e00ff */
        /* <DEDUP_REMOVED lines=12> */
[----:B------:R-:W2:Y:S02]  /*6660*/  SYNCS.PHASECHK.TRANS64.TRYWAIT P0, [UR21+0x118], R9 ;  /* 0x00011809ff0075a7 */ /* 0x000ea40008001115 */
[----:B-12---:R-:W-:Y:S05]  /*6670*/  @!P0 BRA `(.L_x_103) ;  /* 0x000000d800048947 */ /* 0x006fea0003800000 */
.L_x_260:
[----:B------:R-:W-:Y:S01]  /*6680*/  UIADD3 UR29, UPT, UPT, UR29, 0x1, URZ ;  /* 0x000000011d1d7890 */ /* 0x000fe2000fffe0ff */
[----:B------:R-:W-:Y:S01]  /*6690*/  @!P1 IADD3 R6, P0, PT, R16, 0x980, RZ ;  /* 0x0000098010069810 */ /* 0x000fe20007f1e0ff */
[----:B------:R-:W-:Y:S01]  /*66a0*/  UPLOP3.LUT UP1, UPT, UPT, UPT, UPT, 0x80, 0x8 ;  /* 0x000000000008789c */ /* 0x000fe20003f2f070 */
[----:B------:R-:W-:Y:S01]  /*66b0*/  R2UR UR25, R182 ;  /* 0x00000000b61972ca */ /* 0x000fe200000e0000 */
[----:B------:R-:W-:Y:S01]  /*66c0*/  VOTEU.ALL UP0, P1 ;  /* 0x0000000000ff7886 */ /* 0x000fe20000800000 */
[----:B------:R-:W-:Y:S01]  /*66d0*/  @!P1 R2UR UR5, R6 ;  /* 0x00000000060592ca */ /* 0x000fe200000e0000 */
[----:B-1----:R-:W-:Y:S01]  /*66e0*/  @!P1 IMAD.X R0, RZ, RZ, R17, P0 ;  /* 0x000000ffff009224 */ /* 0x002fe200000e0611 */
[----:B------:R-:W-:Y:S01]  /*66f0*/  UMOV UR6, 0x0 ;  /* 0x0000000000067882 */ /* 0x000fe20000000000 */
[----:B------:R-:W-:Y:S01]  /*6700*/  UMOV UR7, 0x10000000 ;  /* 0x1000000000077882 */ /* 0x000fe20000000000 */
[----:B------:R-:W-:Y:S01]  /*6710*/  @!UP0 UIADD3 UR19, UPT, UPT, UR59, 0x40, URZ ;  /* 0x000000403b138890 */ /* 0x000fe2000fffe0ff */
[----:B------:R-:W-:Y:S01]  /*6720*/  R2UR UR24, R183 ;  /* 0x00000000b71872ca */ /* 0x000fe200000e0000 */
[----:B------:R-:W-:Y:S01]  /*6730*/  @!UP0 UIADD3 UR16, UPT, UPT, UR21, 0x6200, URZ ;  /* 0x0000620015108890 */ /* 0x000fe2000fffe0ff */
[----:B------:R-:W-:Y:S01]  /*6740*/  @!P1 R2UR UR4, R0 ;  /* 0x00000000000492ca */ /* 0x000fe200000e0000 */
[----:B------:R-:W-:Y:S01]  /*6750*/  @!UP0 UIADD3 UR10, UPT, UPT, UR18, 0x80, URZ ;  /* 0x00000080120a8890 */ /* 0x000fe2000fffe0ff */
[----:B------:R-:W-:Y:S01]  /*6760*/  ISETP.NE.AND P0, PT, R14, 0x2, PT ;  /* 0x000000020e00780c */ /* 0x000fe20003f05270 */
[----:B------:R-:W-:Y:S01]  /*6770*/  @!UP0 UIADD3 UR8, UPT, UPT, UR21, 0x7200, URZ ;  /* 0x0000720015088890 */ /* 0x000fe2000fffe0ff */
[----:B------:R-:W-:Y:S02]  /*6780*/  VOTEU.ALL UP0, P1 ;  /* 0x0000000000ff7886 */ /* 0x000fe40000800000 */
[----:B------:R-:W-:Y:S01]  /*6790*/  IMAD.U32 R8, RZ, RZ, UR5 ;  /* 0x00000005ff087e24 */ /* 0x000fe2000f8e00ff */
[----:B------:R-:W-:Y:S01]  /*67a0*/  UMOV UR17, UR33 ;  /* 0x0000002100117c82 */ /* 0x000fe20008000000 */
[----:B------:R-:W-:Y:S01]  /*67b0*/  UMOV UR20, UR44 ;  /* 0x0000002c00147c82 */ /* 0x000fe20008000000 */
[----:B------:R-:W-:Y:S01]  /*67c0*/  UMOV UR9, UR33 ;  /* 0x0000002100097c82 */ /* 0x000fe20008000000 */
[----:B------:R-:W-:Y:S01]  /*67d0*/  UMOV UR12, UR44 ;  /* 0x0000002c000c7c82 */ /* 0x000fe20008000000 */
[----:B------:R-:W-:Y:S01]  /*67e0*/  UMOV UR11, UR19 ;  /* 0x00000013000b7c82 */ /* 0x000fe20008000000 */
[----:B------:R-:W-:Y:S01]  /*67f0*/  SEL R0, RZ, 0x1, P0 ;  /* 0x00000001ff007807 */ /* 0x000fe20000000000 */
[----:B------:R-:W-:Y:S01]  /*6800*/  IMAD.U32 R9, RZ, RZ, UR4 ;  /* 0x00000004ff097e24 */ /* 0x000fe2000f8e00ff */
[----:B------:R-:W-:Y:S01]  /*6810*/  @!P1 R2UR UR4, R8 ;  /* 0x00000000080492ca */ /* 0x000fe200000e0000 */
[----:B------:R-:W-:Y:S01]  /*6820*/  UMOV UR44, UR47 ;  /* 0x0000002f002c7c82 */ /* 0x000fe20008000000 */
[----:B------:R-:W-:Y:S02]  /*6830*/  LOP3.LUT R13, R13, R0, RZ, 0x3c, !PT ;  /* 0x000000000d0d7212 */ /* 0x000fe400078e3cff */
[----:B------:R-:W-:Y:S02]  /*6840*/  @!P1 R2UR UR5, R9 ;  /* 0x00000000090592ca */ /* 0x000fe400000e0000 */
[----:B------:R-:W-:Y:S11]  /*6850*/  SEL R14, R14, RZ, P0 ;  /* 0x000000ff0e0e7207 */ /* 0x000ff60000000000 */
[----:B------:R1:W-:Y:S01]  /*6860*/  @!UP0 UTMALDG.3D [UR16], [UR4], desc[UR6] ;  /* 0x00000610040085b4 */ /* 0x0003e20008011000 */
[----:B------:R-:W-:Y:S05]  /*6870*/  VOTEU.ALL UP0, P1 ;  /* 0x0000000000ff7886 */ /* 0x000fea0000800000 */
[----:B------:R2:W-:Y:S01]  /*6880*/  @!UP0 UTMALDG.3D [UR8], [UR4], desc[UR6] ;  /* 0x00000608040085b4 */ /* 0x0005e20008011000 */
[----:B------:R2:W-:Y:S01]  /*6890*/  @!P1 SYNCS.ARRIVE.TRANS64.RED.A0TR RZ, [UR21+0xf8], R7 ;  /* 0x0000f807ffff99a7 */ /* 0x0005e20008300415 */
[----:B------:R-:W-:Y:S01]  /*68a0*/  SYNCS.ARRIVE.TRANS64.RED.A1T0 RZ, [UR37], RZ ;  /* 0x000000ffffff79a7 */ /* 0x000fe20008100425 */
[----:B-1----:R-:W-:Y:S02]  /*68b0*/  UIADD3 UR20, UPT, UPT, UR13, UR25, URZ ;  /* 0x000000190d147290 */ /* 0x002fe4000fffe0ff */
[----:B------:R-:W-:Y:S01]  /*68c0*/  UIADD3 UR19, UPT, UPT, UR14, UR24, URZ ;  /* 0x000000180e137290 */ /* 0x000fe2000fffe0ff */
[----:B------:R-:W-:Y:S11]  /*68d0*/  BRA.U UP2, `(.L_x_104) ;  /* 0xffffffe902107547 */ /* 0x000ff6000b83ffff */
[----:B------:R-:W1:Y:S02]  /*68e0*/  SYNCS.PHASECHK.TRANS64.TRYWAIT P0, [UR21+0x100], R10 ;  /* 0x0001000aff0075a7 */ /* 0x000e640008001115 */
[----:B-1----:R-:W-:Y:S05]  /*68f0*/  @!P0 BRA `(.L_x_105) ;  /* 0x000000d4007c8947 */ /* 0x002fea0003800000 */
.L_x_262:
[----:B------:R-:W3:Y:S02]  /*6900*/  SYNCS.PHASECHK.TRANS64.TRYWAIT P0, [UR21+0x108], R10 ;  /* 0x0001080aff0075a7 */ /* 0x000ee40008001115 */
[----:B---3--:R-:W-:Y:S05]  /*6910*/  @!P0 BRA `(.L_x_106) ;  /* 0x000000d4008c8947 */ /* 0x008fea0003800000 */
.L_x_264:
[----:B------:R-:W3:Y:S01]  /*6920*/  SYNCS.PHASECHK.TRANS64.TRYWAIT P0, [UR21+0x110], R10 ;  /* 0x0001100aff0075a7 */ /* 0x000ee20008001115 */
[----:B------:R-:W-:Y:S01]  /*6930*/  HFMA2 R0, -RZ, RZ, 0, 5.9604644775390625e-08 ;  /* 0x00000001ff007431 */ /* 0x000fe200000001ff */
[----:B---3--:R-:W-:Y:S06]  /*6940*/  @!P0 BRA `(.L_x_107) ;  /* 0x000000d400988947 */ /* 0x008fec0003800000 */
.L_x_266:
[----:B------:R-:W-:Y:S02]  /*6950*/  MOV R2, UR21 ;  /* 0x0000001500027c02 */ /* 0x000fe40008000f00 */
[----:B-1----:R-:W-:-:S07]  /*6960*/  SHF.L.U32 R3, R0, 0x1f, RZ ;  /* 0x0000001f00037819 */ /* 0x002fce00000006ff */
.L_x_108:
[----:B-1----:R1:W3:Y:S02]  /*6970*/  SYNCS.PHASECHK.TRANS64.TRYWAIT P0, [R2+URZ+0x118], R3 ;  /* 0x00011803020075a7 */ /* 0x0022e400080011ff */
[----:B---3--:R-:W-:Y:S05]  /*6980*/  @!P0 NANOSLEEP.SYNCS 0x989680 ;  /* 0x009896800000895d */ /* 0x008fea0003900000 */
[----:B------:R-:W3:Y:S02]  /*6990*/  @!P0 SYNCS.PHASECHK.TRANS64 P0, [R2+URZ+0x118], R3 ;  /* 0x00011803020085a7 */ /* 0x000ee400080010ff */
[----:B--23--:R-:W-:Y:S05]  /*69a0*/  @P0 EXIT ;  /* 0x000000000000094d */ /* 0x00cfea0003800000 */
[----:B------:R-:W-:Y:S05]  /*69b0*/  BRA `(.L_x_108) ;  /* 0xfffffffc00ec7947 */ /* 0x000fea000383ffff */
.L_x_89:
[----:B------:R-:W-:-:S06]  /*69c0*/  UISETP.GE.AND UP0, UPT, UR21, 0x4, UPT ;  /* 0x000000041500788c */ /* 0x000fcc000bf06270 */
[----:B------:R-:W-:-:S13]  /*69d0*/  PLOP3.LUT P0, PT, PT, PT, UP0, 0x80, 0x8 ;  /* 0x000000000008781c */ /* 0x000fda0003f0f008 */
[----:B-1----:R-:W-:Y:S05]  /*69e0*/  @!P0 EXIT ;  /* 0x000000000000894d */ /* 0x002fea0003800000 */
[----:B------:R-:W1:Y:S08]  /*69f0*/  S2UR UR4, SR_CgaCtaId ;  /* 0x00000000000479c3 */ /* 0x000e700000008800 */
[----:B------:R-:W-:Y:S01]  /*6a00*/  BAR.SYNC.DEFER_BLOCKING 0x6, 0xa0 ;  /* 0x0182800000007b1d */ /* 0x000fe20000010000 */
[C---:B------:R-:W-:Y:S01]  /*6a10*/  IMAD.SHL.U32 R5, R187.reuse, 0x20, RZ ;  /* 0x00000020bb057824 */ /* 0x040fe200078e00ff */
[----:B------:R-:W-:Y:S01]  /*6a20*/  LOP3.LUT R188, R187, 0x2, RZ, 0xc0, !PT ;  /* 0x00000002bbbc7812 */ /* 0x000fe200078ec0ff */
[----:B------:R-:W-:-:S02]  /*6a30*/  IMAD.SHL.U32 R191, R181, 0x400, RZ ;  /* 0x00000400b5bf7824 */ /* 0x000fc400078e00ff */
[----:B------:R-:W-:Y:S02]  /*6a40*/  HFMA2 R189, -RZ, RZ, 0, 0 ;  /* 0x00000000ffbd7431 */ /* 0x000fe400000001ff */
[----:B------:R-:W-:Y:S01]  /*6a50*/  IMAD.SHL.U32 R2, R187, 0x4, RZ ;  /* 0x00000004bb027824 */ /* 0x000fe200078e00ff */
[----:B------:R-:W-:Y:S01]  /*6a60*/  UMOV UR45, 0x400 ;  /* 0x00000400002d7882 */ /* 0x000fe20000000000 */
[----:B------:R-:W2:Y:S01]  /*6a70*/  LDC.64 R176, c[0x0][0xc88] ;  /* 0x00032200ffb07b82 */ /* 0x000ea20000000a00 */
[----:B------:R-:W-:Y:S01]  /*6a80*/  LOP3.LUT R6, R5, 0x320, RZ, 0xc0, !PT ;  /* 0x0000032005067812 */ /* 0x000fe200078ec0ff */
[----:B------:R-:W-:Y:S01]  /*6a90*/  IMAD.U32 R4, R187, 0x10000, RZ ;  /* 0x00010000bb047824 */ /* 0x000fe200078e00ff */
[----:B------:R-:W-:Y:S01]  /*6aa0*/  LOP3.LUT R5, R5, 0xc0, RZ, 0xc0, !PT ;  /* 0x000000c005057812 */ /* 0x000fe200078ec0ff */
[----:B------:R-:W-:Y:S01]  /*6ab0*/  IMAD.MOV.U32 R186, RZ, RZ, RZ ;  /* 0x000000ffffba7224 */ /* 0x000fe200078e00ff */
[----:B------:R-:W-:Y:S01]  /*6ac0*/  LOP3.LUT R191, R6, 0x400, R191, 0xf8, !PT ;  /* 0x0000040006bf7812 */ /* 0x000fe200078ef8bf */
[----:B------:R-:W-:Y:S01]  /*6ad0*/  IMAD.MOV R188, RZ, RZ, -R188 ;  /* 0x000000ffffbc7224 */ /* 0x000fe200078e0abc */
[----:B------:R-:W-:Y:S01]  /*6ae0*/  LOP3.LUT R6, R5, 0x18, R2, 0xf8, !PT ;  /* 0x0000001805067812 */ /* 0x000fe200078ef802 */
[----:B------:R-:W3:Y:S01]  /*6af0*/  LDC.64 R178, c[0x0][0xc90] ;  /* 0x00032400ffb27b82 */ /* 0x000ee20000000a00 */
[----:B------:R-:W-:Y:S01]  /*6b00*/  LOP3.LUT R187, R187, 0x4, RZ, 0xc0, !PT ;  /* 0x00000004bbbb7812 */ /* 0x000fe200078ec0ff */
[----:B------:R-:W4:Y:S01]  /*6b10*/  LDCU UR63, c[0x0][0x370] ;  /* 0x00006e00ff3f77ac */ /* 0x000f220008000800 */
[----:B------:R-:W-:-:S02]  /*6b20*/  LOP3.LUT R2, R4, 0x200000, RZ, 0xc0, !PT ;  /* 0x0020000004027812 */ /* 0x000fc400078ec0ff */
[----:B------:R-:W-:Y:S01]  /*6b30*/  LOP3.LUT R191, R191, R6, RZ, 0xfc, !PT ;  /* 0x00000006bfbf7212 */ /* 0x000fe200078efcff */
[----:B------:R-:W2:Y:S01]  /*6b40*/  LDCU.64 UR54, c[0x0][0x348] ;  /* 0x00006900ff3677ac */ /* 0x000ea20008000a00 */
[----:B------:R-:W-:Y:S01]  /*6b50*/  IADD3 R190, PT, PT, -R187, 0x2, RZ ;  /* 0x00000002bbbe7810 */ /* 0x000fe20007ffe1ff */
[----:B------:R-:W2:Y:S01]  /*6b60*/  LDC.64 R174, c[0x0][0xcb0] ;  /* 0x00032c00ffae7b82 */ /* 0x000ea20000000a00 */
[----:B------:R-:W-:Y:S01]  /*6b70*/  LOP3.LUT R192, R181, 0x3, RZ, 0xc0, !PT ;  /* 0x00000003b5c07812 */ /* 0x000fe200078ec0ff */
[----:B-1----:R-:W-:Y:S01]  /*6b80*/  ULEA UR45, UR4, UR45, 0x18 ;  /* 0x0000002d042d7291 */ /* 0x002fe2000f8ec0ff */
[----:B------:R-:W-:Y:S01]  /*6b90*/  IMAD.MOV R187, RZ, RZ, -R187 ;  /* 0x000000ffffbb7224 */ /* 0x000fe200078e0abb */
[----:B------:R-:W-:Y:S01]  /*6ba0*/  SHF.L.U32 R190, R190, 0x4, RZ ;  /* 0x00000004bebe7819 */ /* 0x000fe200000006ff */
[----:B------:R-:W1:Y:S03]  /*6bb0*/  LDCU UR42, c[0x0][0xf0c] ;  /* 0x0001e180ff2a77ac */ /* 0x000e660008000800 */
[----:B------:R-:W1:Y:S01]  /*6bc0*/  LDC.64 R172, c[0x0][0xca8] ;  /* 0x00032a00ffac7b82 */ /* 0x000e620000000a00 */
[----:B------:R-:W-:-:S02]  /*6bd0*/  UIADD3 UR4, UPT, UPT, UR45, 0x200, URZ ;  /* 0x000002002d047890 */ /* 0x000fc4000fffe0ff */
[----:B------:R-:W4:Y:S01]  /*6be0*/  LDS R3, [UR45+0x1b0] ;  /* 0x0001b02dff037984 */ /* 0x000f220008000800 */
[----:B------:R-:W1:Y:S03]  /*6bf0*/  LDCU UR38, c[0x0][0xf30] ;  /* 0x0001e600ff2677ac */ /* 0x000e660008000800 */
[----:B------:R-:W-:Y:S01]  /*6c00*/  IMAD.U32 R184, RZ, RZ, UR4 ;  /* 0x00000004ffb87e24 */ /* 0x000fe2000f8e00ff */
[----:B------:R-:W1:Y:S03]  /*6c10*/  LDCU.64 UR60, c[0x0][0xc88] ;  /* 0x00019100ff3c77ac */ /* 0x000e660008000a00 */
[----:B------:R-:W-:Y:S01]  /*6c20*/  IMAD R191, R191, 0x2, R184 ;  /* 0x00000002bfbf7824 */ /* 0x000fe200078e02b8 */
[----:B------:R-:W1:Y:S01]  /*6c30*/  LDCU.64 UR40, c[0x0][0xf28] ;  /* 0x0001e500ff2877ac */ /* 0x000e620008000a00 */
[----:B------:R-:W1:Y:S01]  /*6c40*/  LDCU.128 UR56, c[0x0][0xf10] ;  /* 0x0001e200ff3877ac */ /* 0x000e620008000c00 */
[----:B------:R-:W1:Y:S01]  /*6c50*/  LDCU UR62, c[0x0][0x374] ;  /* 0x00006e80ff3e77ac */ /* 0x000e620008000800 */
[----:B------:R-:W-:Y:S01]  /*6c60*/  UMOV UR43, URZ ;  /* 0x000000ff002b7c82 */ /* 0x000fe20008000000 */
[----:B------:R-:W-:Y:S01]  /*6c70*/  UMOV UR53, URZ ;  /* 0x000000ff00357c82 */ /* 0x000fe20008000000 */
[----:B------:R-:W-:Y:S01]  /*6c80*/  UMOV UR47, URZ ;  /* 0x000000ff002f7c82 */ /* 0x000fe20008000000 */
[----:B--234-:R-:W-:-:S07]  /*6c90*/  IMAD.IADD R2, R3, 0x1, R2 ;  /* 0x0000000103027824 */ /* 0x01cfce00078e0202 */
.L_x_200:
[C---:B------:R-:W-:Y:S02]  /*6ca0*/  LEA R0, R186.reuse, UR45, 0x3 ;  /* 0x0000002dba007c11 */ /* 0x040fe4000f8e18ff */
[----:B------:R-:W-:Y:S02]  /*6cb0*/  SHF.L.U32 R3, R189, 0x1f, RZ ;  /* 0x0000001fbd037819 */ /* 0x000fe400000006ff */
[----:B--2---:R-:W-:Y:S02]  /*6cc0*/  LEA R5, R186, UR45, 0x4 ;  /* 0x0000002dba057c11 */ /* 0x004fe4000f8e20ff */
[----:B------:R-:W2:Y:S02]  /*6cd0*/  SYNCS.PHASECHK.TRANS64.TRYWAIT P0, [R0+URZ+0x130], R3 ;  /* 0x00013003000075a7 */ /* 0x000ea400080011ff */
[----:B--2---:R-:W-:Y:S05]  /*6ce0*/  @!P0 BRA `(.L_x_109) ;  /* 0x000000d000c88947 */ /* 0x004fea0003800000 */
.L_x_267:
[----:B------:R-:W-:Y:S01]  /*6cf0*/  R2UR UR7, R193 ;  /* 0x00000000c10772ca */ /* 0x000fe200000e0000 */
[----:B------:R-:W3:Y:S01]  /*6d00*/  LDS.128 R4, [R5+0x190] ;  /* 0x0001900005047984 */ /* 0x000ee20000000c00 */
[----:B--2---:R-:W-:Y:S01]  /*6d10*/  VIADD R0, R0, 0x140 ;  /* 0x0000014000007836 */ /* 0x004fe20000000000 */
[----:B------:R-:W-:Y:S04]  /*6d20*/  UISETP.GE.AND UP0, UPT, UR39, 0x1, UPT ;  /* 0x000000012700788c */ /* 0x000fe8000bf06270 */
[----:B------:R-:W-:Y:S01]  /*6d30*/  PRMT R0, RZ, 0x654, R0 ;  /* 0x00000654ff007816 */ /* 0x000fe20000000000 */
[----:B------:R-:W-:Y:S01]  /*6d40*/  @!PT LDS RZ, [RZ] ;  /* 0x00000000fffff984 */ /* 0x000fe20000000800 */
[----:B------:R-:W-:Y:S01]  /*6d50*/  @!PT LDS RZ, [RZ] ;  /* 0x00000000fffff984 */ /* 0x000fe20000000800 */
[----:B------:R-:W-:Y:S01]  /*6d60*/  @!PT LDS RZ, [RZ] ;  /* 0x00000000fffff984 */ /* 0x000fe20000000800 */
[----:B------:R-:W-:Y:S01]  /*6d70*/  @!PT LDS RZ, [RZ] ;  /* 0x00000000fffff984 */ /* 0x000fe20000000800 */
[----:B------:R2:W-:Y:S06]  /*6d80*/  MEMBAR.ALL.CTA ;  /* 0x0000000000007992 */ /* 0x0005ec0000008000 */
[----:B--2---:R-:W2:Y:S02]  /*6d90*/  FENCE.VIEW.ASYNC.S ;  /* 0x00000000000073c6 */ /* 0x004ea40000000000 */
[----:B--2---:R2:W-:Y:S01]  /*6da0*/  SYNCS.ARRIVE.TRANS64.RED.A1T0 RZ, [R0+URZ], RZ ;  /* 0x000000ff00ff79a7 */ /* 0x0045e200081004ff */
[----:B---3--:R-:W-:Y:S11]  /*6db0*/  LOP3.LUT P0, RZ, R6, 0x1, RZ, 0xc0, !PT ;  /* 0x0000000106ff7812 */ /* 0x008ff6000780c0ff */
[----:B------:R-:W-:Y:S02]  /*6dc0*/  @!UPT UIADD3 URZ, UPT, UPT, URZ, URZ, URZ ;  /* 0x000000fffffff290 */ /* 0x000fe4000fffe0ff */
[----:B------:R-:W-:Y:S01]  /*6dd0*/  VOTEU.ANY UP1, P0 ;  /* 0x0000000000ff7886 */ /* 0x000fe20000020100 */
[----:B------:R-:W-:Y:S01]  /*6de0*/  PLOP3.LUT P0, PT, PT, PT, UP1, 0x80, 0x8 ;  /* 0x000000000008781c */ /* 0x000fe20003f0f018 */
[----:B------:R-:W-:Y:S06]  /*6df0*/  UP2UR UR4, UPR, URZ, 0x2 ;  /* 0x00000002ff047883 */ /* 0x000fec0008000000 */
[----:B------:R-:W-:Y:S06]  /*6e00*/  IMAD.U32 R194, RZ, RZ, UR4 ;  /* 0x00000004ffc27e24 */ /* 0x000fec000f8e00ff */
[----:B------:R-:W-:Y:S02]  /*6e10*/  @P0 SHF.R.U32.HI R3, RZ, 0x10, R5 ;  /* 0x00000010ff030819 */ /* 0x000fe40000011605 */
[----:B------:R-:W-:Y:S02]  /*6e20*/  @P0 MOV R8, R4 ;  /* 0x0000000400080202 */ /* 0x000fe40000000f00 */
[----:B------:R-:W-:Y:S02]  /*6e30*/  @P0 R2UR UR4, R3 ;  /* 0x00000000030402ca */ /* 0x000fe400000e0000 */
[----:B------:R-:W-:Y:S02]  /*6e40*/  @P0 LOP3.LUT R4, R5, 0xffff, RZ, 0xc0, !PT ;  /* 0x0000ffff05040812 */ /* 0x000fe400078ec0ff */
[----:B------:R-:W-:Y:S02]  /*6e50*/  @P0 R2UR UR6, R8 ;  /* 0x00000000080602ca */ /* 0x000fe400000e0000 */
[----:B------:R-:W-:Y:S07]  /*6e60*/  @P0 R2UR UR5, R4 ;  /* 0x00000000040502ca */ /* 0x000fee00000e0000 */
[----:B------:R-:W-:Y:S02]  /*6e70*/  @UP1 UMOV UR7, UR4 ;  /* 0x0000000400071c82 */ /* 0x000fe40008000000 */
[----:B------:R-:W-:Y:S02]  /*6e80*/  IMAD.U32 R193, RZ, RZ, UR7 ;  /* 0x00000007ffc17e24 */ /* 0x000fe4000f8e00ff */
[----:B------:R-:W-:Y:S02]  /*6e90*/  @UP1 UMOV UR37, UR6 ;  /* 0x0000000600251c82 */ /* 0x000fe40008000000 */
[----:B------:R-:W-:Y:S01]  /*6ea0*/  @UP1 UMOV UR36, UR5 ;  /* 0x0000000500241c82 */ /* 0x000fe20008000000 */
[----:B--2---:R-:W-:Y:S05]  /*6eb0*/  BRA.U !UP0, `(.L_x_110) ;  /* 0x0000000108cc7547 */ /* 0x004fea000b800000 */
[----:B------:R-:W2:Y:S01]  /*6ec0*/  LDCU UR12, c[0x0][0xf20] ;  /* 0x0001e400ff0c77ac */ /* 0x000ea20008000800 */
[----:B-1----:R-:W-:Y:S02]  /*6ed0*/  UIMAD.WIDE.U32 UR4, UR62, UR59, URZ ;  /* 0x0000003b3e0472a5 */ /* 0x002fe4000f8e00ff */
[----:B------:R-:W-:Y:S02]  /*6ee0*/  UIMAD.WIDE.U32 UR6, UR63, UR56, URZ ;  /* 0x000000383f0672a5 */ /* 0x000fe4000f8e00ff */
[----:B------:R-:W-:Y:S02]  /*6ef0*/  UISETP.NE.AND UP0, UPT, UR58, 0x1, UPT ;  /* 0x000000013a00788c */ /* 0x000fe4000bf05270 */
[----:B------:R-:W-:Y:S02]  /*6f00*/  UIMAD.WIDE.U32 UR8, UR36, UR59, URZ ;  /* 0x0000003b240872a5 */ /* 0x000fe4000f8e00ff */
[----:B------:R-:W-:Y:S02]  /*6f10*/  UISETP.NE.AND UP1, UPT, UR42, 0x1, UPT ;  /* 0x000000012a00788c */ /* 0x000fe4000bf25270 */
[----:B------:R-:W-:Y:S02]  /*6f20*/  UIMAD.WIDE.U32 UR10, UR37, UR56, URZ ;  /* 0x00000038250a72a5 */ /* 0x000fe4000f8e00ff */
[----:B------:R-:W-:Y:S01]  /*6f30*/  UISETP.NE.AND UP2, UPT, UR39, 0x1, UPT ;  /* 0x000000012700788c */ /* 0x000fe2000bf45270 */
[----:B------:R-:W-:Y:S02]  /*6f40*/  UMOV UR4, UR5 ;  /* 0x0000000500047c82 */ /* 0x000fe40008000000 */
[----:B--2---:R-:W-:Y:S03]  /*6f50*/  USHF.R.U32.HI UR5, URZ, UR12, UR4 ;  /* 0x0000000cff057299 */ /* 0x004fe60008011604 */
[----:B------:R-:W-:Y:S02]  /*6f60*/  UMOV UR4, UR7 ;  /* 0x0000000700047c82 */ /* 0x000fe40008000000 */
[----:B------:R-:W-:Y:S02]  /*6f70*/  USHF.R.U32.HI UR7, URZ, UR57, UR4 ;  /* 0x00000039ff077299 */ /* 0x000fe40008011604 */
[----:B------:R-:W-:Y:S02]  /*6f80*/  USEL UR4, UR62, UR5, !UP0 ;  /* 0x000000053e047287 */ /* 0x000fe4000c000000 */
[----:B------:R-:W-:Y:S01]  /*6f90*/  USEL UR7, UR63, UR7, !UP1 ;  /* 0x000000073f077287 */ /* 0x000fe2000c800000 */
[----:B------:R-:W-:Y:S01]  /*6fa0*/  UMOV UR5, UR9 ;  /* 0x0000000900057c82 */ /* 0x000fe20008000000 */
[----:B------:R-:W-:Y:S02]  /*6fb0*/  UIMAD.WIDE.U32 UR8, UR4, UR40, URZ ;  /* 0x00000028040872a5 */ /* 0x000fe4000f8e00ff */
[----:B------:R-:W-:Y:S03]  /*6fc0*/  USHF.R.U32.HI UR6, URZ, UR12, UR5 ;  /* 0x0000000cff067299 */ /* 0x000fe60008011605 */
[----:B------:R-:W-:Y:S01]  /*6fd0*/  UMOV UR5, UR11 ;  /* 0x0000000b00057c82 */ /* 0x000fe20008000000 */
[----:B------:R-:W-:Y:S02]  /*6fe0*/  UIMAD.WIDE.U32 UR10, UR7, UR40, URZ ;  /* 0x00000028070a72a5 */ /* 0x000fe4000f8e00ff */
[----:B------:R-:W-:Y:S02]  /*6ff0*/  USEL UR6, UR36, UR6, !UP0 ;  /* 0x0000000624067287 */ /* 0x000fe4000c000000 */
[----:B------:R-:W-:Y:S01]  /*7000*/  USHF.R.U32.HI UR5, URZ, UR57, UR5 ;  /* 0x00000039ff057299 */ /* 0x000fe20008011605 */
[----:B------:R-:W-:Y:S02]  /*7010*/  UMOV UR8, UR9 ;  /* 0x0000000900087c82 */ /* 0x000fe40008000000 */
[----:B------:R-:W-:Y:S01]  /*7020*/  UMOV UR10, UR11 ;  /* 0x0000000b000a7c82 */ /* 0x000fe20008000000 */
[----:B------:R-:W-:Y:S02]  /*7030*/  @UP2 USHF.R.U32.HI UR4, URZ, UR41, UR8 ;  /* 0x00000029ff042299 */ /* 0x000fe40008011608 */
[----:B------:R-:W-:Y:S02]  /*7040*/  @UP2 USHF.R.U32.HI UR7, URZ, UR41, UR10 ;  /* 0x00000029ff072299 */ /* 0x000fe4000801160a */
[----:B------:R-:W-:Y:S02]  /*7050*/  UIMAD UR4, UR39, UR4, URZ ;  /* 0x00000004270472a4 */ /* 0x000fe4000f8e02ff */
        /* <DEDUP_REMOVED lines=8> */
[----:B------:R-:W-:Y:S02]  /*70e0*/  USEL UR11, UR6, UR4, !UP2 ;  /* 0x00000004060b7287 */ /* 0x000fe4000d000000 */
[----:B------:R-:W-:Y:S02]  /*70f0*/  UIADD3 UR8, UPT, UPT, -UR5, URZ, URZ ;  /* 0x000000ff05087290 */ /* 0x000fe4000fffe1ff */
[----:B------:R-:W-:Y:S01]  /*7100*/  UIADD3 UR10, UPT, UPT, -UR11, URZ, URZ ;  /* 0x000000ff0b0a7290 */ /* 0x000fe2000fffe1ff */
[----:B------:R-:W-:Y:S01]  /*7110*/  @!UP0 UMOV UR4, UR9 ;  /* 0x0000000900048c82 */ /* 0x000fe20008000000 */
[----:B------:R-:W-:Y:S02]  /*7120*/  UIADD3 UR9, UPT, UPT, -UR6, URZ, URZ ;  /* 0x000000ff06097290 */ /* 0x000fe4000fffe1ff */
[----:B------:R-:W-:Y:S02]  /*7130*/  @!UP0 USHF.R.U32.HI UR4, URZ, UR41, UR4 ;  /* 0x00000029ff048299 */ /* 0x000fe40008011604 */
[----:B------:R-:W-:Y:S02]  /*7140*/  UIMAD UR10, UR39, UR10, UR6 ;  /* 0x0000000a270a72a4 */ /* 0x000fe4000f8e0206 */
[----:B------:R-:W-:Y:S04]  /*7150*/  @!UP0 USEL UR4, UR5, UR4, !UP2 ;  /* 0x0000000405048287 */ /* 0x000fe8000d000000 */
[----:B------:R-:W-:Y:S02]  /*7160*/  @!UP0 UIMAD UR10, UR7, UR10, UR4 ;  /* 0x0000000a070a82a4 */ /* 0x000fe4000f8e0204 */
[----:B------:R-:W-:Y:S02]  /*7170*/  @!UP0 UIADD3 UR11, UPT, UPT, UR11, -UR4, URZ ;  /* 0x800000040b0b8290 */ /* 0x000fe4000fffe0ff */
[----:B------:R-:W-:Y:S02]  /*7180*/  UIMAD UR7, UR42, UR8, UR37 ;  /* 0x000000082a0772a4 */ /* 0x000fe4000f8e0225 */
[----:B------:R-:W-:Y:S02]  /*7190*/  @!UP0 UIMAD UR6, UR11, UR39, UR5 ;  /* 0x000000270b0682a4 */ /* 0x000fe4000f8e0205 */
[----:B------:R-:W-:Y:S01]  /*71a0*/  UIMAD UR4, UR58, UR9, UR36 ;  /* 0x000000093a0472a4 */ /* 0x000fe2000f8e0224 */
[----:B------:R-:W-:Y:S02]  /*71b0*/  @!UP0 UMOV UR5, UR10 ;  /* 0x0000000a00058c82 */ /* 0x000fe40008000000 */
[----:B------:R-:W-:Y:S02]  /*71c0*/  UIMAD UR37, UR5, UR42, UR7 ;  /* 0x0000002a052572a4 */ /* 0x000fe4000f8e0207 */
[----:B------:R-:W-:Y:S11]  /*71d0*/  UIMAD UR36, UR6, UR58, UR4 ;  /* 0x0000003a062472a4 */ /* 0x000ff6000f8e0204 */
[----:B------:R-:W-:Y:S01]  /*71e0*/  @!UPT UIADD3 URZ, UPT, UPT, URZ, URZ, URZ ;  /* 0x000000fffffff290 */ /* 0x000fe2000fffe0ff */
.L_x_110:
[----:B-1----:R-:W-:Y:S01]  /*71f0*/  UISETP.NE.AND UP0, UPT, UR38, 0x1, UPT ;  /* 0x000000012600788c */ /* 0x002fe2000bf05270 */
[----:B------:R-:W-:Y:S01]  /*7200*/  LOP3.LUT P0, RZ, R184, 0x1b0, RZ, 0xc0, !PT ;  /* 0x000001b0b8ff7812 */ /* 0x000fe2000780c0ff */
[----:B------:R-:W-:Y:S01]  /*7210*/  USHF.L.U32 UR50, UR19, 0x7, URZ ;  /* 0x0000000713327899 */ /* 0x000fe200080006ff */
[----:B------:R-:W-:Y:S01]  /*7220*/  BSSY.RECONVERGENT B6, `(.L_x_111) ;  /* 0x0000034000067945 */ /* 0x000fe20003800200 */
[----:B------:R-:W-:Y:S01]  /*7230*/  USHF.L.U32 UR52, UR20, 0x8, URZ ;  /* 0x0000000814347899 */ /* 0x000fe200080006ff */
[----:B------:R-:W-:Y:S06]  /*7240*/  IADD3 R186, PT, PT, R186, 0x1, RZ ;  /* 0x00000001baba7810 */ /* 0x000fec0007ffe0ff */
[----:B------:R-:W1:Y:S01]  /*7250*/  @!UP0 LDCU.128 UR12, c[0x0][0xf10] ;  /* 0x0001e200ff0c87ac */ /* 0x000e620008000c00 */
[----:B------:R-:W2:Y:S01]  /*7260*/  @!UP0 LDCU UR5, c[0x0][0xf0c] ;  /* 0x0001e180ff0587ac */ /* 0x000ea20008000800 */
[----:B------:R-:W3:Y:S01]  /*7270*/  @!UP0 LDCU UR10, c[0x0][0xf20] ;  /* 0x0001e400ff0a87ac */ /* 0x000ee20008000800 */
[----:B-1----:R-:W-:Y:S02]  /*7280*/  UIMAD.WIDE.U32 UR8, UR37, UR12, URZ ;  /* 0x0000000c250872a5 */ /* 0x002fe4000f8e00ff */
[----:B------:R-:W-:Y:S02]  /*7290*/  UIMAD.WIDE.U32 UR6, UR36, UR15, URZ ;  /* 0x0000000f240672a5 */ /* 0x000fe4000f8e00ff */
[----:B------:R-:W-:Y:S03]  /*72a0*/  @!UP0 UISETP.NE.AND UP1, UPT, UR14, 0x1, UPT ;  /* 0x000000010e00888c */ /* 0x000fe6000bf25270 */
[----:B------:R-:W-:Y:S01]  /*72b0*/  @!UP0 UMOV UR4, UR9 ;  /* 0x0000000900048c82 */ /* 0x000fe20008000000 */
[----:B--2---:R-:W-:Y:S02]  /*72c0*/  @!UP0 UISETP.NE.AND UP2, UPT, UR5, 0x1, UPT ;  /* 0x000000010500888c */ /* 0x004fe4000bf45270 */
[----:B------:R-:W-:Y:S01]  /*72d0*/  @!UP0 USHF.R.U32.HI UR4, URZ, UR13, UR4 ;  /* 0x0000000dff048299 */ /* 0x000fe20008011604 */
[----:B------:R-:W-:Y:S02]  /*72e0*/  @!UP0 UMOV UR6, UR7 ;  /* 0x0000000700068c82 */ /* 0x000fe40008000000 */
[----:B---3--:R-:W-:Y:S02]  /*72f0*/  @!UP0 USHF.R.U32.HI UR6, URZ, UR10, UR6 ;  /* 0x0000000aff068299 */ /* 0x008fe40008011606 */
[----:B------:R-:W-:Y:S02]  /*7300*/  @!UP0 USEL UR7, UR37, UR4, !UP2 ;  /* 0x0000000425078287 */ /* 0x000fe4000d000000 */
[----:B------:R-:W-:Y:S04]  /*7310*/  @!UP0 USEL UR6, UR36, UR6, !UP1 ;  /* 0x0000000624068287 */ /* 0x000fe8000c800000 */
[----:B------:R-:W-:Y:S02]  /*7320*/  @!UP0 UIADD3 UR4, UPT, UPT, -UR7, UR6, URZ ;  /* 0x0000000607048290 */ /* 0x000fe4000fffe1ff */
[----:B------:R-:W-:Y:S02]  /*7330*/  @!UP0 UIADD3 UR6, UPT, UPT, UR7, -UR6, URZ ;  /* 0x8000000607068290 */ /* 0x000fe4000fffe0ff */
[----:B------:R-:W-:Y:S02]  /*7340*/  @!UP0 UIMAD UR37, UR4, UR5, UR37 ;  /* 0x00000005042582a4 */ /* 0x000fe4000f8e0225 */
[----:B------:R-:W-:Y:S01]  /*7350*/  @!UP0 UIMAD UR36, UR6, UR14, UR36 ;  /* 0x0000000e062482a4 */ /* 0x000fe2000f8e0224 */
[----:B------:R-:W-:Y:S11]  /*7360*/  @!P0 BRA `(.L_x_112) ;  /* 0x00000000007c8947 */ /* 0x000ff60003800000 */
[----:B------:R-:W1:Y:S01]  /*7370*/  LDCU.64 UR8, c[0x4][0x80] ;  /* 0x01001000ff0877ac */ /* 0x000e620008000a00 */
[----:B------:R-:W-:Y:S01]  /*7380*/  MOV R16, 0x0 ;  /* 0x0000000000107802 */ /* 0x000fe20000000f00 */
[----:B------:R-:W-:Y:S02]  /*7390*/  HFMA2 R12, -RZ, RZ, 0, 5.9604644775390625e-08 ;  /* 0x00000001ff0c7431 */ /* 0x000fe400000001ff */
[----:B------:R-:W-:Y:S01]  /*73a0*/  IMAD.MOV.U32 R8, RZ, RZ, 0x70 ;  /* 0x00000070ff087424 */ /* 0x000fe200078e00ff */
[----:B------:R2:W3:Y:S01]  /*73b0*/  LDC.64 R14, c[0x4][R16] ;  /* 0x01000000100e7b82 */ /* 0x0004e20000000a00 */
[----:B------:R-:W4:Y:S01]  /*73c0*/  LDCU.64 UR6, c[0x4][0x88] ;  /* 0x01001100ff0677ac */ /* 0x000f220008000a00 */
[----:B------:R-:W-:Y:S01]  /*73d0*/  IMAD.MOV.U32 R13, RZ, RZ, RZ ;  /* 0x000000ffff0d7224 */ /* 0x000fe200078e00ff */
[----:B------:R-:W2:Y:S01]  /*73e0*/  LDCU.64 UR4, c[0x4][0x8] ;  /* 0x01000100ff0477ac */ /* 0x000ea20008000a00 */
[----:B-1----:R-:W-:Y:S01]  /*73f0*/  MOV R5, UR9 ;  /* 0x0000000900057c02 */ /* 0x002fe20008000f00 */
[----:B------:R-:W-:Y:S01]  /*7400*/  IMAD.U32 R4, RZ, RZ, UR8 ;  /* 0x00000008ff047e24 */ /* 0x000fe2000f8e00ff */
[----:B----4-:R-:W-:Y:S01]  /*7410*/  MOV R7, UR7 ;  /* 0x0000000700077c02 */ /* 0x010fe20008000f00 */
[----:B------:R-:W-:Y:S01]  /*7420*/  IMAD.U32 R6, RZ, RZ, UR6 ;  /* 0x00000006ff067e24 */ /* 0x000fe2000f8e00ff */
[----:B--2---:R-:W-:Y:S01]  /*7430*/  MOV R11, UR5 ;  /* 0x00000005000b7c02 */ /* 0x004fe20008000f00 */
[----:B------:R-:W-:Y:S02]  /*7440*/  IMAD.U32 R10, RZ, RZ, UR4 ;  /* 0x00000004ff0a7e24 */ /* 0x000fe4000f8e00ff */
[----:B------:R-:W-:Y:S07]  /*7450*/  LEPC R20, `(.L_x_113) ;  /* 0x000000001014794e */ /* 0x000fee0000000000 */
[----:B---3-5:R-:W-:Y:S05]  /*7460*/  CALL.ABS.NOINC R14 ;  /* 0x000000000e007343 */ /* 0x028fea0003c00000 */
.L_x_113:
[----:B------:R-:W1:Y:S01]  /*7470*/  LDCU.64 UR8, c[0x4][0x80] ;  /* 0x01001000ff0877ac */ /* 0x000e620008000a00 */
[----:B------:R-:W2:Y:S01]  /*7480*/  LDC.64 R16, c[0x4][R16] ;  /* 0x0100000010107b82 */ /* 0x000ea20000000a00 */
[----:B------:R-:W-:Y:S02]  /*7490*/  HFMA2 R12, -RZ, RZ, 0, 5.9604644775390625e-08 ;  /* 0x00000001ff0c7431 */ /* 0x000fe400000001ff */
[----:B------:R-:W-:Y:S02]  /*74a0*/  IMAD.MOV.U32 R8, RZ, RZ, 0x70 ;  /* 0x00000070ff087424 */ /* 0x000fe400078e00ff */
[----:B------:R-:W-:Y:S01]  /*74b0*/  IMAD.MOV.U32 R13, RZ, RZ, RZ ;  /* 0x000000ffff0d7224 */ /* 0x000fe200078e00ff */
[----:B------:R-:W3:Y:S01]  /*74c0*/  LDCU.64 UR6, c[0x4][0x88] ;  /* 0x01001100ff0677ac */ /* 0x000ee20008000a00 */
[----:B------:R-:W4:Y:S01]  /*74d0*/  LDCU.64 UR4, c[0x4][0x8] ;  /* 0x01000100ff0477ac */ /* 0x000f220008000a00 */
[----:B-1----:R-:W-:Y:S02]  /*74e0*/  MOV R4, UR8 ;  /* 0x0000000800047c02 */ /* 0x002fe40008000f00 */
[----:B------:R-:W-:Y:S02]  /*74f0*/  MOV R5, UR9 ;  /* 0x0000000900057c02 */ /* 0x000fe40008000f00 */
[----:B---3--:R-:W-:Y:S01]  /*7500*/  MOV R7, UR7 ;  /* 0x0000000700077c02 */ /* 0x008fe20008000f00 */
[----:B------:R-:W-:Y:S01]  /*7510*/  IMAD.U32 R6, RZ, RZ, UR6 ;  /* 0x00000006ff067e24 */ /* 0x000fe2000f8e00ff */
[----:B----4-:R-:W-:Y:S01]  /*7520*/  MOV R11, UR5 ;  /* 0x00000005000b7c02 */ /* 0x010fe20008000f00 */
[----:B------:R-:W-:Y:S02]  /*7530*/  IMAD.U32 R10, RZ, RZ, UR4 ;  /* 0x00000004ff0a7e24 */ /* 0x000fe4000f8e00ff */
[----:B------:R-:W-:Y:S07]  /*7540*/  LEPC R20, `(.L_x_112) ;  /* 0x000000001014794e */ /* 0x000fee0000000000 */
[----:B--2---:R-:W-:Y:S05]  /*7550*/  CALL.ABS.NOINC R16 ;  /* 0x0000000010007343 */ /* 0x004fea0003c00000 */
.L_x_112:
[----:B------:R-:W-:Y:S05]  /*7560*/  BSYNC.RECONVERGENT B6 ;  /* 0x0000000000067941 */ /* 0x000fea0003800200 */
.L_x_111:
[----:B------:R-:W-:Y:S02]  /*7570*/  ISETP.NE.U32.AND P0, PT, RZ, UR60, PT ;  /* 0x0000003cff007c0c */ /* 0x000fe4000bf05070 */
[C---:B------:R-:W-:Y:S02]  /*7580*/  ISETP.NE.U32.AND P1, PT, R178.reuse, RZ, PT ;  /* 0x000000ffb200720c */ /* 0x040fe40003f25070 */
[----:B------:R-:W-:Y:S02]  /*7590*/  ISETP.NE.U32.AND P4, PT, R178, RZ, PT ;  /* 0x000000ffb200720c */ /* 0x000fe40003f85070 */
[----:B------:R-:W-:Y:S02]  /*75a0*/  ISETP.NE.AND.EX P0, PT, RZ, UR61, PT, P0 ;  /* 0x0000003dff007c0c */ /* 0x000fe4000bf05300 */
[C---:B------:R-:W-:Y:S02]  /*75b0*/  ISETP.NE.AND.EX P1, PT, R179.reuse, RZ, PT, P1 ;  /* 0x000000ffb300720c */ /* 0x040fe40003f25310 */
[----:B------:R-:W-:Y:S02]  /*75c0*/  ISETP.NE.AND.EX P4, PT, R179, RZ, P0, P4 ;  /* 0x000000ffb300720c */ /* 0x000fe40000785340 */
[----:B------:R-:W-:Y:S02]  /*75d0*/  ISETP.NE.U32.AND P5, PT, R174, RZ, PT ;  /* 0x000000ffae00720c */ /* 0x000fe40003fa5070 */
[----:B------:R-:W-:Y:S02]  /*75e0*/  ISETP.NE.U32.AND P3, PT, RZ, UR60, PT ;  /* 0x0000003cff007c0c */ /* 0x000fe4000bf65070 */
[----:B------:R-:W-:Y:S02]  /*75f0*/  PLOP3.LUT P2, PT, PT, PT, PT, 0x8, 0x80 ;  /* 0x000000000080781c */ /* 0x000fe40003f4e170 */
[----:B------:R-:W-:Y:S02]  /*7600*/  ISETP.NE.AND.EX P5, PT, R175, RZ, PT, P5 ;  /* 0x000000ffaf00720c */ /* 0x000fe40003fa5350 */
[----:B------:R-:W-:Y:S03]  /*7610*/  ISETP.NE.AND.EX P3, PT, RZ, UR61, PT, P3 ;  /* 0x0000003dff007c0c */ /* 0x000fe6000bf65330 */
[----:B------:R-:W-:Y:S01]  /*7620*/  @!P4 PLOP3.LUT P2, PT, P1, PT, PT, 0x80, 0x8 ;  /* 0x000000000008c81c */ /* 0x000fe20000f4f070 */
[----:B------:R-:W-:Y:S01]  /*7630*/  @!UPT UIADD3 URZ, UPT, UPT, URZ, URZ, URZ ;  /* 0x000000fffffff290 */ /* 0x000fe2000fffe0ff */
[----:B------:R-:W-:Y:S11]  /*7640*/  @!P1 BRA `(.L_x_114) ;  /* 0x0000000000309947 */ /* 0x000ff60003800000 */
[----:B------:R-:W-:Y:S01]  /*7650*/  ISETP.NE.U32.AND P0, PT, R176, RZ, PT ;  /* 0x000000ffb000720c */ /* 0x000fe20003f05070 */
[----:B------:R-:W1:Y:S01]  /*7660*/  LDCU.64 UR4, c[0x0][0x358] ;  /* 0x00006b00ff0477ac */ /* 0x000e620008000a00 */
[----:B------:R-:W-:Y:S02]  /*7670*/  IMAD.MOV.U32 R180, RZ, RZ, 0x1 ;  /* 0x00000001ffb47424 */ /* 0x000fe400078e00ff */
[----:B------:R-:W-:Y:S11]  /*7680*/  ISETP.NE.AND.EX P0, PT, R177, RZ, PT, P0 ;  /* 0x000000ffb100720c */ /* 0x000ff60003f05300 */
[----:B------:R-:W-:Y:S02]  /*7690*/  @!UPT UIADD3 URZ, UPT, UPT, URZ, URZ, URZ ;  /* 0x000000fffffff290 */ /* 0x000fe4000fffe0ff */
[----:B------:R-:W2:Y:S01]  /*76a0*/  @P0 LDC.64 R4, c[0x0][0xc88] ;  /* 0x00032200ff040b82 */ /* 0x000ea20000000a00 */
[----:B------:R-:W-:Y:S04]  /*76b0*/  @P0 IMAD R0, R178, UR44, RZ ;  /* 0x0000002cb2000c24 */ /* 0x000fe8000f8e02ff */
[----:B--2---:R-:W-:Y:S04]  /*76c0*/  @P0 IMAD.WIDE R4, R0, 0x4, R4 ;  /* 0x0000000400040825 */ /* 0x004fe800078e0204 */
[----:B------:R-:W-:Y:S01]  /*76d0*/  HFMA2 R0, -RZ, RZ, 0, 5.9604644775390625e-08 ;  /* 0x00000001ff007431 */ /* 0x000fe200000001ff */
[----:B-1---5:R1:W5:Y:S04]  /*76e0*/  @P0 LDG.E R133, desc[UR4][R4.64] ;  /* 0x0000000404850981 */ /* 0x022368000c1e1900 */
[----:B------:R-:W-:Y:S01]  /*76f0*/  @!P0 PRMT R180, R0, 0x7610, R180 ;  /* 0x0000761000b48816 */ /* 0x000fe200000000b4 */
[----:B-1----:R-:W2:Y:S06]  /*7700*/  @!P0 LDC R133, c[0x0][0xc80] ;  /* 0x00032000ff858b82 */ /* 0x002eac0000000800 */
.L_x_114:
[----:B------:R-:W-:Y:S05]  /*7710*/  @!P5 BRA `(.L_x_115) ;  /* 0x000000000024d947 */ /* 0x000fea0003800000 */
[----:B------:R-:W-:Y:S01]  /*7720*/  ISETP.NE.U32.AND P0, PT, R172, RZ, PT ;  /* 0x000000ffac00720c */ /* 0x000fe20003f05070 */
[----:B------:R-:W1:Y:S03]  /*7730*/  LDCU.64 UR4, c[0x0][0x358] ;  /* 0x00006b00ff0477ac */ /* 0x000e660008000a00 */
[----:B------:R-:W-:Y:S11]  /*7740*/  ISETP.NE.AND.EX P0, PT, R173, RZ, PT, P0 ;  /* 0x000000ffad00720c */ /* 0x000ff60003f05300 */
[----:B------:R-:W-:Y:S02]  /*7750*/  @!UPT UIADD3 URZ, UPT, UPT, URZ, URZ, URZ ;  /* 0x000000fffffff290 */ /* 0x000fe4000fffe0ff */
[----:B------:R-:W3:Y:S01]  /*7760*/  @P0 LDC.64 R4, c[0x0][0xca8] ;  /* 0x00032a00ff040b82 */ /* 0x000ee20000000a00 */
[----:B------:R-:W-:Y:S04]  /*7770*/  @P0 IMAD R0, R174, UR44, RZ ;  /* 0x0000002cae000c24 */ /* 0x000fe8000f8e02ff */
[----:B---3--:R-:W-:Y:S05]  /*7780*/  @P0 IMAD.WIDE R4, R0, 0x4, R4 ;  /* 0x0000000400040825 */ /* 0x008fea00078e0204 */
[----:B-1---5:R1:W5:Y:S02]  /*7790*/  @P0 LDG.E R130, desc[UR4][R4.64] ;  /* 0x0000000404820981 */ /* 0x022364000c1e1900 */
[----:B-1----:R-:W3:Y:S02]  /*77a0*/  @!P0 LDC R130, c[0x0][0xca0] ;  /* 0x00032800ff828b82 */ /* 0x002ee40000000800 */
.L_x_115:
[----:B--2--5:R-:W-:Y:S01]  /*77b0*/  FSETP.NEU.AND P0, PT, R133, RZ, PT ;  /* 0x000000ff8500720b */ /* 0x024fe20003f0d000 */
[----:B------:R-:W-:Y:S01]  /*77c0*/  IMAD.U32 R3, RZ, RZ, UR43 ;  /* 0x0000002bff037e24 */ /* 0x000fe2000f8e00ff */
[----:B------:R-:W-:Y:S01]  /*77d0*/  SEL R5, RZ, 0xffffffff, P3 ;  /* 0xffffffffff057807 */ /* 0x000fe20001800000 */
[----:B------:R-:W-:Y:S01]  /*77e0*/  IMAD.SHL.U32 R200, R188, 0x10, RZ ;  /* 0x00000010bcc87824 */ /* 0x000fe200078e00ff */
[----:B------:R-:W-:Y:S01]  /*77f0*/  @!P4 LOP3.LUT P3, RZ, R180, 0xff, RZ, 0xc0, !PT ;  /* 0x000000ffb4ffc812 */ /* 0x000fe2000786c0ff */
[----:B------:R-:W-:Y:S01]  /*7800*/  IMAD R131, R3, 0xc0, R2 ;  /* 0x000000c003837824 */ /* 0x000fe200078e0202 */
[----:B------:R-:W-:Y:S01]  /*7810*/  @!P4 SEL R0, RZ, 0xffffffff, P0 ;  /* 0xffffffffff00c807 */ /* 0x000fe20000000000 */
[----:B------:R-:W-:Y:S01]  /*7820*/  IMAD.SHL.U32 R198, R187, 0x10, RZ ;  /* 0x00000010bbc67824 */ /* 0x000fe200078e00ff */
[----:B------:R-:W-:Y:S01]  /*7830*/  BSSY B1, `(.L_x_116) ;  /* 0x000004f000017945 */ /* 0x000fe20003800000 */
[----:B------:R-:W-:Y:S01]  /*7840*/  IMAD.IADD R199, R191, 0x1, R200 ;  /* 0x00000001bfc77824 */ /* 0x000fe200078e02c8 */
[C---:B------:R-:W-:Y:S01]  /*7850*/  @P2 SEL R0, R5.reuse, R0, !P3 ;  /* 0x0000000005002207 */ /* 0x040fe20005800000 */
[----:B------:R-:W-:Y:S01]  /*7860*/  IMAD.MOV.U32 R137, RZ, RZ, 0x1 ;  /* 0x00000001ff897424 */ /* 0x000fe200078e00ff */
[----:B------:R-:W-:Y:S01]  /*7870*/  CS2R R146, SRZ ;  /* 0x0000000000927805 */ /* 0x000fe2000001ff00 */
[----:B------:R-:W-:Y:S01]  /*7880*/  IMAD.MOV.U32 R138, RZ, RZ, RZ ;  /* 0x000000ffff8a7224 */ /* 0x000fe200078e00ff */
[----:B------:R-:W-:Y:S02]  /*7890*/  @!P4 LOP3.LUT R0, R0, 0x1, RZ, 0xc0, !PT ;  /* 0x000000010000c812 */ /* 0x000fe400078ec0ff */
[----:B------:R-:W-:Y:S02]  /*78a0*/  CS2R R144, SRZ ;  /* 0x0000000000907805 */ /* 0x000fe4000001ff00 */
[----:B------:R-:W-:Y:S02]  /*78b0*/  CS2R R142, SRZ ;  /* 0x00000000008e7805 */ /* 0x000fe4000001ff00 */
[----:B------:R-:W-:Y:S02]  /*78c0*/  CS2R R140, SRZ ;  /* 0x00000000008c7805 */ /* 0x000fe4000001ff00 */
[----:B------:R-:W-:Y:S01]  /*78d0*/  ISETP.NE.U32.OR P5, PT, R0, 0x1, P4 ;  /* 0x000000010000780c */ /* 0x000fe200027a5470 */
[----:B------:R-:W-:Y:S01]  /*78e0*/  IMAD.U32 R0, RZ, RZ, UR43 ;  /* 0x0000002bff007e24 */ /* 0x000fe2000f8e00ff */
[----:B------:R-:W-:Y:S02]  /*78f0*/  LOP3.LUT P4, R185, R180, 0xff, RZ, 0xc0, !PT ;  /* 0x000000ffb4b97812 */ /* 0x000fe4000788c0ff */
[----:B------:R-:W-:Y:S02]  /*7900*/  CS2R R150, SRZ ;  /* 0x0000000000967805 */ /* 0x000fe4000001ff00 */
[----:B------:R-:W-:Y:S02]  /*7910*/  P2R R195, PR, RZ, 0x20 ;  /* 0x00000020ffc37803 */ /* 0x000fe40000000000 */
[----:B------:R-:W-:Y:S02]  /*7920*/  CS2R R148, SRZ ;  /* 0x0000000000947805 */ /* 0x000fe4000001ff00 */
[----:B------:R-:W-:Y:S02]  /*7930*/  SHF.L.U32 R4, R0, 0x1f, RZ ;  /* 0x0000001f00047819 */ /* 0x000fe400000006ff */
[----:B------:R-:W-:Y:S02]  /*7940*/  CS2R R154, SRZ ;  /* 0x00000000009a7805 */ /* 0x000fe4000001ff00 */
[----:B------:R-:W-:Y:S02]  /*7950*/  SEL R0, RZ, 0xffffffff, P0 ;  /* 0xffffffffff007807 */ /* 0x000fe40000000000 */
[----:B------:R-:W-:Y:S02]  /*7960*/  CS2R R152, SRZ ;  /* 0x0000000000987805 */ /* 0x000fe4000001ff00 */
[----:B------:R-:W-:Y:S02]  /*7970*/  ISETP.NE.AND P0, PT, RZ, UR43, PT ;  /* 0x0000002bff007c0c */ /* 0x000fe4000bf05270 */
[----:B------:R-:W-:Y:S02]  /*7980*/  CS2R R158, SRZ ;  /* 0x00000000009e7805 */ /* 0x000fe4000001ff00 */
[----:B------:R-:W-:Y:S02]  /*7990*/  @P1 SEL R0, R5, R0, !P4 ;  /* 0x0000000005001207 */ /* 0x000fe40006000000 */
[----:B------:R-:W-:Y:S02]  /*79a0*/  CS2R R156, SRZ ;  /* 0x00000000009c7805 */ /* 0x000fe4000001ff00 */
[----:B------:R-:W-:Y:S02]  /*79b0*/  @P5 SHF.L.U32 R6, RZ, 0x1f, RZ ;  /* 0x0000001fff065819 */ /* 0x000fe400000006ff */
[----:B------:R-:W-:Y:S02]  /*79c0*/  CS2R R162, SRZ ;  /* 0x0000000000a27805 */ /* 0x000fe4000001ff00 */
[----:B------:R-:W-:Y:S02]  /*79d0*/  SEL R202, RZ, 0x60, P0 ;  /* 0x00000060ffca7807 */ /* 0x000fe40000000000 */
[----:B------:R-:W-:Y:S01]  /*79e0*/  CS2R R160, SRZ ;  /* 0x0000000000a07805 */ /* 0x000fe2000001ff00 */
[----:B------:R-:W1:Y:S01]  /*79f0*/  @P5 SYNCS.PHASECHK.TRANS64.TRYWAIT P3, [UR45+0xe0], R6 ;  /* 0x0000e006ff0055a7 */ /* 0x000e62000806112d */
[----:B------:R-:W-:Y:S02]  /*7a00*/  LOP3.LUT R0, R0, 0x1, RZ, 0xc0, !PT ;  /* 0x0000000100007812 */ /* 0x000fe400078ec0ff */
[----:B------:R-:W-:Y:S01]  /*7a10*/  CS2R R166, SRZ ;  /* 0x0000000000a67805 */ /* 0x000fe2000001ff00 */
[----:B------:R-:W-:Y:S01]  /*7a20*/  IMAD.IADD R201, R131, 0x1, R202 ;  /* 0x0000000183c97824 */ /* 0x000fe200078e02ca */
[----:B------:R-:W-:Y:S02]  /*7a30*/  CS2R R164, SRZ ;  /* 0x0000000000a47805 */ /* 0x000fe4000001ff00 */
[----:B------:R-:W-:Y:S02]  /*7a40*/  ISETP.NE.U32.AND P1, PT, R0, 0x1, PT ;  /* 0x000000010000780c */ /* 0x000fe40003f25070 */
[----:B------:R-:W-:Y:S02]  /*7a50*/  CS2R R170, SRZ ;  /* 0x0000000000aa7805 */ /* 0x000fe4000001ff00 */
[----:B------:R-:W-:Y:S02]  /*7a60*/  CS2R R168, SRZ ;  /* 0x0000000000a87805 */ /* 0x000fe4000001ff00 */
[----:B------:R-:W-:Y:S01]  /*7a70*/  SHF.R.U32.HI R0, RZ, 0x15, R201 ;  /* 0x00000015ff007819 */ /* 0x000fe200000116c9 */
[----:B------:R-:W-:Y:S01]  /*7a80*/  IMAD.IADD R197, R191, 0x1, R198 ;  /* 0x00000001bfc57824 */ /* 0x000fe200078e02c6 */
[----:B------:R-:W-:Y:S01]  /*7a90*/  P2R R139, PR, RZ, 0x2 ;  /* 0x00000002ff8b7803 */ /* 0x000fe20000000000 */
[----:B------:R-:W-:Y:S01]  /*7aa0*/  VIADD R202, R202, UR52 ;  /* 0x00000034caca7c36 */ /* 0x000fe20008000000 */
[----:B------:R-:W-:Y:S01]  /*7ab0*/  LOP3.LUT R203, R0, 0x3, RZ, 0xc0, !PT ;  /* 0x0000000300cb7812 */ /* 0x000fe200078ec0ff */
[----:B------:R-:W-:Y:S01]  /*7ac0*/  IMAD.IADD R196, R190, 0x1, R199 ;  /* 0x00000001bec47824 */ /* 0x000fe200078e02c7 */
[----:B------:R2:W4:Y:S01]  /*7ad0*/  SYNCS.PHASECHK.TRANS64.TRYWAIT P2, [UR45+0x150], R4 ;  /* 0x00015004ff0075a7 */ /* 0x000522000804112d */
[----:B-1----:R-:W-:Y:S01]  /*7ae0*/  @P5 SEL R137, RZ, 0x1, !P3 ;  /* 0x00000001ff895807 */ /* 0x002fe20005800000 */
[----:B--2---:R-:W-:Y:S06]  /*7af0*/  @!P5 BRA `(.L_x_117) ;  /* 0x000000000088d947 */ /* 0x004fec0003800000 */
[----:B------:R-:W-:Y:S01]  /*7b00*/  IMAD.MOV.U32 R147, RZ, RZ, RZ ;  /* 0x000000ffff937224 */ /* 0x000fe200078e00ff */
[----:B------:R-:W-:Y:S01]  /*7b10*/  ISETP.NE.AND P0, PT, R137, RZ, PT ;  /* 0x000000ff8900720c */ /* 0x000fe20003f05270 */
[----:B------:R-:W-:Y:S01]  /*7b20*/  BSSY B0, `(.L_x_118) ;  /* 0x0000014000007945 */ /* 0x000fe20003800000 */
[----:B------:R-:W-:Y:S02]  /*7b30*/  CS2R R170, SRZ ;  /* 0x0000000000aa7805 */ /* 0x000fe4000001ff00 */
        /* <DEDUP_REMOVED lines=13> */
[----:B------:R-:W-:Y:S01]  /*7c10*/  CS2R R144, SRZ ;  /* 0x0000000000907805 */ /* 0x000fe2000001ff00 */
[----:B------:R-:W-:Y:S06]  /*7c20*/  @P0 BRA `(.L_x_119) ;  /* 0x00000000000c0947 */ /* 0x000fec0003800000 */
[----:B------:R-:W-:Y:S04]  /*7c30*/  SHF.L.U32 R6, RZ, 0x1f, RZ ;  /* 0x0000001fff067819 */ /* 0x000fe800000006ff */
[----:B------:R-:W1:Y:S02]  /*7c40*/  SYNCS.PHASECHK.TRANS64.TRYWAIT P0, [UR45+0xe0], R6 ;  /* 0x0000e006ff0075a7 */ /* 0x000e64000800112d */
[----:B-1----:R-:W-:Y:S05]  /*7c50*/  @!P0 BRA `(.L_x_120) ;  /* 0x000000c400008947 */ /* 0x002fea0003800000 */
.L_x_119:
[----:B------:R-:W-:Y:S05]  /*7c60*/  BSYNC B0 ;  /* 0x0000000000007941 */ /* 0x000fea0003800000 */
.L_x_118:
[----:B------:R-:W-:Y:S01]  /*7c70*/  ISETP.NE.AND P0, PT, R139, RZ, PT ;  /* 0x000000ff8b00720c */ /* 0x000fe20003f05270 */
[----:B------:R-:W-:Y:S11]  /*7c80*/  HFMA2 R138, -RZ, RZ, 0, 5.9604644775390625e-08 ;  /* 0x00000001ff8a7431 */ /* 0x000ff600000001ff */
[----:B------:R-:W-:Y:S01]  /*7c90*/  @!UPT UIADD3 URZ, UPT, UPT, URZ, URZ, URZ ;  /* 0x000000fffffff290 */ /* 0x000fe2000fffe0ff */
[----:B------:R2:W1:Y:S04]  /*7ca0*/  @P0 LDS.128 R168, [R191] ;  /* 0x00000000bfa80984 */ /* 0x0004680000000c00 */
[----:B------:R2:W1:Y:S04]  /*7cb0*/  @P0 LDS.128 R164, [R199+0x10] ;  /* 0x00001000c7a40984 */ /* 0x0004680000000c00 */
[----:B------:R2:W1:Y:S04]  /*7cc0*/  @P0 LDS.128 R160, [R197+0x20] ;  /* 0x00002000c5a00984 */ /* 0x0004680000000c00 */
[----:B------:R2:W1:Y:S04]  /*7cd0*/  @P0 LDS.128 R156, [R196+0x10] ;  /* 0x00001000c49c0984 */ /* 0x0004680000000c00 */
[----:B------:R2:W1:Y:S04]  /*7ce0*/  @P0 LDS.128 R152, [R191+0x1000] ;  /* 0x00100000bf980984 */ /* 0x0004680000000c00 */
[----:B------:R2:W1:Y:S04]  /*7cf0*/  @P0 LDS.128 R148, [R199+0x1010] ;  /* 0x00101000c7940984 */ /* 0x0004680000000c00 */
[----:B------:R2:W1:Y:S04]  /*7d00*/  @P0 LDS.128 R140, [R197+0x1020] ;  /* 0x00102000c58c0984 */ /* 0x0004680000000c00 */
[----:B------:R2:W1:Y:S02]  /*7d10*/  @P0 LDS.128 R144, [R196+0x1010] ;  /* 0x00101000c4900984 */ /* 0x0004640000000c00 */
.L_x_117:
[----:B------:R-:W-:Y:S05]  /*7d20*/  BSYNC B1 ;  /* 0x0000000000017941 */ /* 0x000fea0003800000 */
.L_x_116:
[----:B------:R-:W-:Y:S02]  /*7d30*/  ISETP.NE.AND P0, PT, R192, R203, PT ;  /* 0x000000cbc000720c */ /* 0x000fe40003f05270 */
[----:B------:R-:W-:Y:S01]  /*7d40*/  MOV R55, RZ ;  /* 0x000000ff00377202 */ /* 0x000fe20000000f00 */
[----:B----4-:R-:W-:Y:S10]  /*7d50*/  @P2 BRA `(.L_x_121) ;  /* 0x0000000000082947 */ /* 0x010ff40003800000 */
[----:B------:R-:W4:Y:S02]  /*7d60*/  SYNCS.PHASECHK.TRANS64.TRYWAIT P1, [UR45+0x150], R4 ;  /* 0x00015004ff0075a7 */ /* 0x000f24000802112d */
[----:B----4-:R-:W-:Y:S05]  /*7d70*/  @!P1 BRA `(.L_x_122) ;  /* 0x000000c000d09947 */ /* 0x010fea0003800000 */
.L_x_121:
[----:B------:R-:W-:Y:S01]  /*7d80*/  IMAD.MOV.U32 R54, RZ, RZ, RZ ;  /* 0x000000ffff367224 */ /* 0x000fe200078e00ff */
        /* <DEDUP_REMOVED lines=32> */
[----:B------:R-:W-:Y:S11]  /*7f90*/  LOP3.LUT P0, RZ, R0, 0x3, R181, 0x48, !PT ;  /* 0x0000000300ff7812 */ /* 0x000ff600078048b5 */
[----:B------:R-:W-:Y:S02]  /*7fa0*/  @!UPT UIADD3 URZ, UPT, UPT, URZ, URZ, URZ ;  /* 0x000000fffffff290 */ /* 0x000fe4000fffe0ff */
[----:B------:R-:W-:Y:S05]  /*7fb0*/  @!P0 BRA `(.L_x_124) ;  /* 0x0000000000408947 */ /* 0x000fea0003800000 */
[----:B------:R-:W4:Y:S01]  /*7fc0*/  LDCU.64 UR8, c[0x4][0x70] ;  /* 0x01000e00ff0877ac */ /* 0x000f220008000a00 */
[----:B------:R-:W-:Y:S01]  /*7fd0*/  MOV R15, 0x0 ;  /* 0x00000000000f7802 */ /* 0x000fe20000000f00 */
[----:B------:R-:W-:Y:S02]  /*7fe0*/  HFMA2 R12, -RZ, RZ, 0, 5.9604644775390625e-08 ;  /* 0x00000001ff0c7431 */ /* 0x000fe400000001ff */
[----:B------:R-:W-:Y:S02]  /*7ff0*/  IMAD.MOV.U32 R8, RZ, RZ, 0x192 ;  /* 0x00000192ff087424 */ /* 0x000fe400078e00ff */
[----:B------:R-:W-:Y:S01]  /*8000*/  IMAD.MOV.U32 R13, RZ, RZ, RZ ;  /* 0x000000ffff0d7224 */ /* 0x000fe200078e00ff */
[----:B------:R-:W5:Y:S01]  /*8010*/  LDCU.64 UR6, c[0x4][0x78] ;  /* 0x01000f00ff0677ac */ /* 0x000f620008000a00 */
[----:B------:R-:W2:Y:S01]  /*8020*/  LDC.64 R14, c[0x4][R15] ;  /* 0x010000000f0e7b82 */ /* 0x000ea20000000a00 */
[----:B------:R-:W3:Y:S01]  /*8030*/  LDCU.64 UR4, c[0x4][0x10] ;  /* 0x01000200ff0477ac */ /* 0x000ee20008000a00 */
[----:B----4-:R-:W-:Y:S01]  /*8040*/  MOV R5, UR9 ;  /* 0x0000000900057c02 */ /* 0x010fe20008000f00 */
[----:B-1----:R-:W-:Y:S01]  /*8050*/  IMAD.U32 R4, RZ, RZ, UR8 ;  /* 0x00000008ff047e24 */ /* 0x002fe2000f8e00ff */
[----:B-----5:R-:W-:Y:S01]  /*8060*/  MOV R7, UR7 ;  /* 0x0000000700077c02 */ /* 0x020fe20008000f00 */
[----:B------:R-:W-:Y:S01]  /*8070*/  IMAD.U32 R6, RZ, RZ, UR6 ;  /* 0x00000006ff067e24 */ /* 0x000fe2000f8e00ff */
[----:B---3--:R-:W-:Y:S01]  /*8080*/  MOV R11, UR5 ;  /* 0x00000005000b7c02 */ /* 0x008fe20008000f00 */
[----:B------:R-:W-:Y:S02]  /*8090*/  IMAD.U32 R10, RZ, RZ, UR4 ;  /* 0x00000004ff0a7e24 */ /* 0x000fe4000f8e00ff */
[----:B------:R-:W-:Y:S07]  /*80a0*/  LEPC R20, `(.L_x_124) ;  /* 0x000000001014794e */ /* 0x000fee0000000000 */
[----:B--2---:R-:W-:Y:S05]  /*80b0*/  CALL.ABS.NOINC R14 ;  /* 0x000000000e007343 */ /* 0x004fea0003c00000 */
.L_x_124:
[----:B------:R-:W-:Y:S05]  /*80c0*/  WARPSYNC.ALL ;  /* 0x0000000000007948 */ /* 0x000fea0003800000 */
[C---:B------:R-:W-:Y:S01]  /*80d0*/  R2UR UR4, R201.reuse ;  /* 0x00000000c90472ca */ /* 0x040fe200000e0000 */
[----:B------:R-:W-:Y:S05]  /*80e0*/  VIADD R0, R201, 0x80 ;  /* 0x00000080c9007836 */ /* 0x000fea0000000000 */
[----:B------:R-:W-:Y:S04]  /*80f0*/  SHF.R.U32.HI R0, RZ, 0x15, R0 ;  /* 0x00000015ff007819 */ /* 0x000fe80000011600 */
[----:B------:R-:W-:Y:S03]  /*8100*/  LOP3.LUT P0, RZ, R0, 0x3, R181, 0x48, !PT ;  /* 0x0000000300ff7812 */ /* 0x000fe600078048b5 */
[----:B------:R-:W4:Y:S10]  /*8110*/  LDTM.x32 R24, tmem[UR4] ;  /* 0x00000004001879ee */ /* 0x000f3400082c0000 */
[----:B----4-:R-:W-:Y:S05]  /*8120*/  @!P0 BRA `(.L_x_125) ;  /* 0x0000000000408947 */ /* 0x010fea0003800000 */
        /* <DEDUP_REMOVED lines=16> */
.L_x_125:
[----:B------:R-:W-:Y:S05]  /*8230*/  WARPSYNC.ALL ;  /* 0x0000000000007948 */ /* 0x000fea0003800000 */
[----:B------:R-:W-:Y:S11]  /*8240*/  R2UR UR4, R201 ;  /* 0x00000000c90472ca */ /* 0x000ff600000e0000 */
[----:B------:R-:W-:Y:S02]  /*8250*/  @!UPT UIADD3 URZ, UPT, UPT, URZ, URZ, URZ ;  /* 0x000000fffffff290 */ /* 0x000fe4000fffe0ff */
[----:B------:R-:W4:Y:S02]  /*8260*/  LDTM.x32 R56, tmem[UR4+0x80] ;  /* 0x00008004003879ee */ /* 0x000f2400082c0000 */
[----:B----4-:R-:W-:Y:S01]  /*8270*/  NOP ;  /* 0x0000000000007918 */ /* 0x010fe20000000000 */
.L_x_123:
[----:B-1----:R-:W-:Y:S01]  /*8280*/  SHF.L.U32 R132, R168, 0x10, RZ ;  /* 0x00000010a8847819 */ /* 0x002fe200000006ff */
[----:B---3--:R-:W-:Y:S01]  /*8290*/  FMUL R0, R130, R24 ;  /* 0x0000001882007220 */ /* 0x008fe20000400000 */
[----:B------:R-:W-:Y:S01]  /*82a0*/  LOP3.LUT R134, R168, 0xffff0000, RZ, 0xc0, !PT ;  /* 0xffff0000a8867812 */ /* 0x000fe200078ec0ff */
[C---:B------:R-:W-:Y:S01]  /*82b0*/  FMUL R3, R130.reuse, R25 ;  /* 0x0000001982037220 */ /* 0x040fe20000400000 */
[----:B------:R-:W-:Y:S01]  /*82c0*/  SHF.L.U32 R135, R169, 0x10, RZ ;  /* 0x00000010a9877819 */ /* 0x000fe200000006ff */
[----:B------:R-:W-:Y:S01]  /*82d0*/  FMUL R4, R130, R26 ;  /* 0x0000001a82047220 */ /* 0x000fe20000400000 */
[----:B------:R-:W-:Y:S01]  /*82e0*/  LOP3.LUT R136, R165, 0xffff0000, RZ, 0xc0, !PT ;  /* 0xffff0000a5887812 */ /* 0x000fe200078ec0ff */
[----:B------:R-:W-:Y:S01]  /*82f0*/  FFMA R0, R133, R132, R0 ;  /* 0x0000008485007223 */ /* 0x000fe20000000000 */
[----:B------:R-:W-:Y:S01]  /*8300*/  LOP3.LUT R132, R169, 0xffff0000, RZ, 0xc0, !PT ;  /* 0xffff0000a9847812 */ /* 0x000fe200078ec0ff */
[C---:B------:R-:W-:Y:S01]  /*8310*/  FFMA R3, R133.reuse, R134, R3 ;  /* 0x0000008685037223 */ /* 0x040fe20000000003 */
[C---:B------:R-:W-:Y:S01]  /*8320*/  LOP3.LUT R134, R170.reuse, 0xffff0000, RZ, 0xc0, !PT ;  /* 0xffff0000aa867812 */ /* 0x040fe200078ec0ff */
[----:B------:R-:W-:Y:S01]  /*8330*/  FFMA R4, R133, R135, R4 ;  /* 0x0000008785047223 */ /* 0x000fe20000000004 */
[----:B------:R-:W-:Y:S01]  /*8340*/  SHF.L.U32 R135, R170, 0x10, RZ ;  /* 0x00000010aa877819 */ /* 0x000fe200000006ff */
[----:B------:R-:W-:Y:S01]  /*8350*/  FMUL R5, R130, R27 ;  /* 0x0000001b82057220 */ /* 0x000fe20000400000 */
[----:B------:R-:W-:Y:S01]  /*8360*/  ISETP.NE.AND P0, PT, R192, R203, PT ;  /* 0x000000cbc000720c */ /* 0x000fe20003f05270 */
[C---:B------:R-:W-:Y:S01]  /*8370*/  FMUL R6, R130.reuse, R28 ;  /* 0x0000001c82067220 */ /* 0x040fe20000400000 */
[----:B------:R-:W-:Y:S01]  /*8380*/  F2FP.BF16.F32.PACK_AB R204, R3, R0 ;  /* 0x0000000003cc723e */ /* 0x000fe200000010ff */
[----:B------:R-:W-:Y:S01]  /*8390*/  FMUL R7, R130, R29 ;  /* 0x0000001d82077220 */ /* 0x000fe20000400000 */
[----:B------:R-:W-:Y:S01]  /*83a0*/  ISETP.NE.AND P1, PT, R192, RZ, PT ;  /* 0x000000ffc000720c */ /* 0x000fe20003f25270 */
[----:B------:R-:W-:Y:S01]  /*83b0*/  FFMA R5, R133, R132, R5 ;  /* 0x0000008485057223 */ /* 0x000fe20000000005 */
[----:B------:R-:W-:Y:S01]  /*83c0*/  SHF.L.U32 R132, R171, 0x10, RZ ;  /* 0x00000010ab847819 */ /* 0x000fe200000006ff */
[----:B------:R-:W-:Y:S01]  /*83d0*/  FFMA R6, R133, R135, R6 ;  /* 0x0000008785067223 */ /* 0x000fe20000000006 */
[----:B------:R-:W-:Y:S01]  /*83e0*/  SHF.L.U32 R135, R165, 0x10, RZ ;  /* 0x00000010a5877819 */ /* 0x000fe200000006ff */
[----:B------:R-:W-:Y:S01]  /*83f0*/  FFMA R7, R133, R134, R7 ;  /* 0x0000008685077223 */ /* 0x000fe20000000007 */
[----:B------:R-:W-:Y:S01]  /*8400*/  LOP3.LUT R134, R171, 0xffff0000, RZ, 0xc0, !PT ;  /* 0xffff0000ab867812 */ /* 0x000fe200078ec0ff */
[C---:B------:R-:W-:Y:S01]  /*8410*/  FMUL R8, R130.reuse, R30 ;  /* 0x0000001e82087220 */ /* 0x040fe20000400000 */
[----:B------:R-:W-:Y:S01]  /*8420*/  F2FP.BF16.F32.PACK_AB R205, R5, R4 ;  /* 0x0000000405cd723e */ /* 0x000fe200000010ff */
[----:B------:R-:W-:Y:S01]  /*8430*/  FMUL R9, R130, R31 ;  /* 0x0000001f82097220 */ /* 0x000fe20000400000 */
[----:B------:R-:W-:Y:S01]  /*8440*/  F2FP.BF16.F32.PACK_AB R206, R7, R6 ;  /* 0x0000000607ce723e */ /* 0x000fe200000010ff */
[C---:B------:R-:W-:Y:S01]  /*8450*/  FFMA R8, R133.reuse, R132, R8 ;  /* 0x0000008485087223 */ /* 0x040fe20000000008 */
[C---:B------:R-:W-:Y:S01]  /*8460*/  SHF.L.U32 R132, R164.reuse, 0x10, RZ ;  /* 0x00000010a4847819 */ /* 0x040fe200000006ff */
[----:B------:R-:W-:Y:S01]  /*8470*/  FFMA R9, R133, R134, R9 ;  /* 0x0000008685097223 */ /* 0x000fe20000000009 */
[----:B------:R-:W-:Y:S01]  /*8480*/  LOP3.LUT R134, R164, 0xffff0000, RZ, 0xc0, !PT ;  /* 0xffff0000a4867812 */ /* 0x000fe200078ec0ff */
[C---:B------:R-:W-:Y:S01]  /*8490*/  FMUL R10, R130.reuse, R32 ;  /* 0x00000020820a7220 */ /* 0x040fe20000400000 */
[C---:B------:R-:W-:Y:S01]  /*84a0*/  FMUL R11, R130.reuse, R33 ;  /* 0x00000021820b7220 */ /* 0x040fe20000400000 */
        /* <DEDUP_REMOVED lines=10> */
[----:B------:R-:W-:Y:S01]  /*8550*/  FFMA R12, R133, R135, R12 ;  /* 0x00000087850c7223 */ /* 0x000fe2000000000c */
[----:B------:R-:W-:Y:S01]  /*8560*/  SHF.L.U32 R135, R167, 0x10, RZ ;  /* 0x00000010a7877819 */ /* 0x000fe200000006ff */
[----:B------:R-:W-:Y:S01]  /*8570*/  FFMA R13, R133, R136, R13 ;  /* 0x00000088850d7223 */ /* 0x000fe2000000000d */
[----:B------:R-:W-:Y:S01]  /*8580*/  LOP3.LUT R136, R167, 0xffff0000, RZ, 0xc0, !PT ;  /* 0xffff0000a7887812 */ /* 0x000fe200078ec0ff */
[----:B------:R-:W-:Y:S01]  /*8590*/  FFMA R14, R133, R132, R14 ;  /* 0x00000084850e7223 */ /* 0x000fe2000000000e */
[----:B------:R-:W-:Y:S01]  /*85a0*/  SHF.L.U32 R132, R160, 0x10, RZ ;  /* 0x00000010a0847819 */ /* 0x000fe200000006ff */
[----:B------:R-:W-:Y:S01]  /*85b0*/  FMUL R16, R130, R38 ;  /* 0x0000002682107220 */ /* 0x000fe20000400000 */
[----:B------:R-:W-:Y:S01]  /*85c0*/  F2FP.BF16.F32.PACK_AB R209, R13, R12 ;  /* 0x0000000c0dd1723e */ /* 0x000fe200000010ff */
[----:B------:R-:W-:Y:S01]  /*85d0*/  FFMA R15, R133, R134, R15 ;  /* 0x00000086850f7223 */ /* 0x000fe2000000000f */
[----:B------:R-:W-:Y:S01]  /*85e0*/  LOP3.LUT R134, R160, 0xffff0000, RZ, 0xc0, !PT ;  /* 0xffff0000a0867812 */ /* 0x000fe200078ec0ff */
[C---:B------:R-:W-:Y:S01]  /*85f0*/  FMUL R17, R130.reuse, R39 ;  /* 0x0000002782117220 */ /* 0x040fe20000400000 */
[C---:B------:R-:W-:Y:S01]  /*8600*/  FMUL R18, R130.reuse, R40 ;  /* 0x0000002882127220 */ /* 0x040fe20000400000 */
[----:B------:R-:W-:Y:S01]  /*8610*/  FMUL R19, R130, R41 ;  /* 0x0000002982137220 */ /* 0x000fe20000400000 */
[----:B------:R-:W-:Y:S01]  /*8620*/  F2FP.BF16.F32.PACK_AB R210, R15, R14 ;  /* 0x0000000e0fd2723e */ /* 0x000fe200000010ff */
[C---:B------:R-:W-:Y:S01]  /*8630*/  FFMA R16, R133.reuse, R135, R16 ;  /* 0x0000008785107223 */ /* 0x040fe20000000010 */
[----:B------:R-:W-:Y:S01]  /*8640*/  SHF.L.U32 R135, R162, 0x10, RZ ;  /* 0x00000010a2877819 */ /* 0x000fe200000006ff */
[----:B------:R-:W-:Y:S01]  /*8650*/  FFMA R17, R133, R136, R17 ;  /* 0x0000008885117223 */ /* 0x000fe20000000011 */
[----:B------:R-:W-:Y:S01]  /*8660*/  LOP3.LUT R136, R159, 0xffff0000, RZ, 0xc0, !PT ;  /* 0xffff00009f887812 */ /* 0x000fe200078ec0ff */
[----:B------:R-:W-:Y:S01]  /*8670*/  FFMA R18, R133, R132, R18 ;  /* 0x0000008485127223 */ /* 0x000fe20000000012 */
[----:B------:R-:W-:Y:S01]  /*8680*/  SHF.L.U32 R132, R161, 0x10, RZ ;  /* 0x00000010a1847819 */ /* 0x000fe200000006ff */
[----:B------:R-:W-:Y:S01]  /*8690*/  FFMA R19, R133, R134, R19 ;  /* 0x0000008685137223 */ /* 0x000fe20000000013 */
[----:B------:R-:W-:Y:S01]  /*86a0*/  LOP3.LUT R134, R161, 0xffff0000, RZ, 0xc0, !PT ;  /* 0xffff0000a1867812 */ /* 0x000fe200078ec0ff */
[C---:B------:R-:W-:Y:S01]  /*86b0*/  FMUL R20, R130.reuse, R42 ;  /* 0x0000002a82147220 */ /* 0x040fe20000400000 */
[----:B------:R-:W-:Y:S01]  /*86c0*/  F2FP.BF16.F32.PACK_AB R211, R17, R16 ;  /* 0x0000001011d3723e */ /* 0x000fe200000010ff */
[C---:B------:R-:W-:Y:S01]  /*86d0*/  FMUL R21, R130.reuse, R43 ;  /* 0x0000002b82157220 */ /* 0x040fe20000400000 */
[----:B------:R-:W-:Y:S01]  /*86e0*/  FMUL R22, R130, R44 ;  /* 0x0000002c82167220 */ /* 0x000fe20000400000 */
[C---:B------:R-:W-:Y:S01]  /*86f0*/  FFMA R20, R133.reuse, R132, R20 ;  /* 0x0000008485147223 */ /* 0x040fe20000000014 */
[----:B------:R-:W-:Y:S01]  /*8700*/  LOP3.LUT R132, R162, 0xffff0000, RZ, 0xc0, !PT ;  /* 0xffff0000a2847812 */ /* 0x000fe200078ec0ff */
[----:B------:R-:W-:Y:S01]  /*8710*/  FFMA R21, R133, R134, R21 ;  /* 0x0000008685157223 */ /* 0x000fe20000000015 */
[----:B------:R-:W-:Y:S01]  /*8720*/  LOP3.LUT R134, R163, 0xffff0000, RZ, 0xc0, !PT ;  /* 0xffff0000a3867812 */ /* 0x000fe200078ec0ff */
[----:B------:R-:W-:Y:S01]  /*8730*/  FFMA R22, R133, R135, R22 ;  /* 0x0000008785167223 */ /* 0x000fe20000000016 */
[----:B------:R-:W-:Y:S01]  /*8740*/  SHF.L.U32 R135, R163, 0x10, RZ ;  /* 0x00000010a3877819 */ /* 0x000fe200000006ff */
[C---:B------:R-:W-:Y:S01]  /*8750*/  FMUL R23, R130.reuse, R45 ;  /* 0x0000002d82177220 */ /* 0x040fe20000400000 */
[C---:B------:R-:W-:Y:S01]  /*8760*/  FMUL R88, R130.reuse, R46 ;  /* 0x0000002e82587220 */ /* 0x040fe20000400000 */
[C---:B------:R-:W-:Y:S01]  /*8770*/  FMUL R89, R130.reuse, R47 ;  /* 0x0000002f82597220 */ /* 0x040fe20000400000 */
[----:B------:R-:W-:Y:S01]  /*8780*/  FMUL R90, R130, R48 ;  /* 0x00000030825a7220 */ /* 0x000fe20000400000 */
[C---:B------:R-:W-:Y:S01]  /*8790*/  FFMA R23, R133.reuse, R132, R23 ;  /* 0x0000008485177223 */ /* 0x040fe20000000017 */
[C---:B------:R-:W-:Y:S01]  /*87a0*/  SHF.L.U32 R132, R156.reuse, 0x10, RZ ;  /* 0x000000109c847819 */ /* 0x040fe200000006ff */
[----:B------:R-:W-:Y:S01]  /*87b0*/  FFMA R88, R133, R135, R88 ;  /* 0x0000008785587223 */ /* 0x000fe20000000058 */
[----:B------:R-:W-:Y:S01]  /*87c0*/  SHF.L.U32 R135, R159, 0x10, RZ ;  /* 0x000000109f877819 */ /* 0x000fe200000006ff */
[C---:B------:R-:W-:Y:S01]  /*87d0*/  FFMA R89, R133.reuse, R134, R89 ;  /* 0x0000008685597223 */ /* 0x040fe20000000059 */
[----:B------:R-:W-:Y:S01]  /*87e0*/  LOP3.LUT R134, R156, 0xffff0000, RZ, 0xc0, !PT ;  /* 0xffff00009c867812 */ /* 0x000fe200078ec0ff */
[C---:B------:R-:W-:Y:S01]  /*87f0*/  FMUL R91, R130.reuse, R49 ;  /* 0x00000031825b7220 */ /* 0x040fe20000400000 */
[----:B------:R-:W-:Y:S01]  /*8800*/  FFMA R90, R133, R132, R90 ;  /* 0x00000084855a7223 */ /* 0x000fe2000000005a */
[----:B------:R-:W-:Y:S01]  /*8810*/  SHF.L.U32 R132, R157, 0x10, RZ ;  /* 0x000000109d847819 */ /* 0x000fe200000006ff */
[C---:B------:R-:W-:Y:S01]  /*8820*/  FMUL R92, R130.reuse, R50 ;  /* 0x00000032825c7220 */ /* 0x040fe20000400000 */
[----:B------:R-:W-:Y:S01]  /*8830*/  FFMA R91, R133, R134, R91 ;  /* 0x00000086855b7223 */ /* 0x000fe2000000005b */
[----:B------:R-:W-:Y:S01]  /*8840*/  LOP3.LUT R134, R157, 0xffff0000, RZ, 0xc0, !PT ;  /* 0xffff00009d867812 */ /* 0x000fe200078ec0ff */
[----:B------:R-:W-:Y:S01]  /*8850*/  FMUL R93, R130, R51 ;  /* 0x00000033825d7220 */ /* 0x000fe20000400000 */
[----:B------:R1:W-:Y:S01]  /*8860*/  @!P0 STS.128 [R191], R204 ;  /* 0x000000ccbf008388 */ /* 0x0003e20000000c00 */
[C---:B------:R-:W-:Y:S01]  /*8870*/  FFMA R92, R133.reuse, R132, R92 ;  /* 0x00000084855c7223 */ /* 0x040fe2000000005c */
[----:B------:R-:W-:Y:S01]  /*8880*/  SHF.L.U32 R132, R158, 0x10, RZ ;  /* 0x000000109e847819 */ /* 0x000fe200000006ff */
[----:B------:R-:W-:Y:S01]  /*8890*/  FMUL R94, R130, R52 ;  /* 0x00000034825e7220 */ /* 0x000fe20000400000 */
[C---:B------:R-:W-:Y:S01]  /*88a0*/  FFMA R93, R133.reuse, R134, R93 ;  /* 0x00000086855d7223 */ /* 0x040fe2000000005d */
[----:B------:R-:W-:Y:S01]  /*88b0*/  LOP3.LUT R134, R158, 0xffff0000, RZ, 0xc0, !PT ;  /* 0xffff00009e867812 */ /* 0x000fe200078ec0ff */
[----:B------:R-:W-:Y:S01]  /*88c0*/  FMUL R95, R130, R53 ;  /* 0x00000035825f7220 */ /* 0x000fe20000400000 */
[C---:B------:R-:W-:Y:S01]  /*88d0*/  FFMA R94, R133.reuse, R132, R94 ;  /* 0x00000084855e7223 */ /* 0x040fe2000000005e */
[----:B------:R-:W-:Y:S01]  /*88e0*/  SHF.L.U32 R132, R152, 0x10, RZ ;  /* 0x0000001098847819 */ /* 0x000fe200000006ff */
[C---:B------:R-:W-:Y:S01]  /*88f0*/  FMUL R96, R130.reuse, R54 ;  /* 0x0000003682607220 */ /* 0x040fe20000400000 */
[C---:B------:R-:W-:Y:S01]  /*8900*/  FMUL R97, R130.reuse, R55 ;  /* 0x0000003782617220 */ /* 0x040fe20000400000 */
[----:B------:R3:W-:Y:S01]  /*8910*/  @!P0 STS.128 [R199+0x10], R208 ;  /* 0x000010d0c7008388 */ /* 0x0007e20000000c00 */
[----:B------:R-:W-:Y:S01]  /*8920*/  FMUL R98, R130, R56 ;  /* 0x0000003882627220 */ /* 0x000fe20000400000 */
[C---:B------:R-:W-:Y:S01]  /*8930*/  FFMA R95, R133.reuse, R134, R95 ;  /* 0x00000086855f7223 */ /* 0x040fe2000000005f */
[----:B------:R-:W-:Y:S01]  /*8940*/  LOP3.LUT R134, R154, 0xffff0000, RZ, 0xc0, !PT ;  /* 0xffff00009a867812 */ /* 0x000fe200078ec0ff */
[----:B------:R-:W-:Y:S01]  /*8950*/  FFMA R96, R133, R135, R96 ;  /* 0x0000008785607223 */ /* 0x000fe20000000060 */
[----:B------:R-:W-:Y:S01]  /*8960*/  SHF.L.U32 R135, R153, 0x10, RZ ;  /* 0x0000001099877819 */ /* 0x000fe200000006ff */
[----:B------:R-:W-:Y:S01]  /*8970*/  FFMA R97, R133, R136, R97 ;  /* 0x0000008885617223 */ /* 0x000fe20000000061 */
[----:B------:R-:W-:Y:S01]  /*8980*/  LOP3.LUT R136, R145, 0xffff0000, RZ, 0xc0, !PT ;  /* 0xffff000091887812 */ /* 0x000fe200078ec0ff */
[C---:B------:R-:W-:Y:S01]  /*8990*/  FFMA R98, R133.reuse, R132, R98 ;  /* 0x0000008485627223 */ /* 0x040fe20000000062 */
[----:B------:R-:W-:Y:S01]  /*89a0*/  LOP3.LUT R132, R152, 0xffff0000, RZ, 0xc0, !PT ;  /* 0xffff000098847812 */ /* 0x000fe200078ec0ff */
[C---:B------:R-:W-:Y:S01]  /*89b0*/  FMUL R99, R130.reuse, R57 ;  /* 0x0000003982637220 */ /* 0x040fe20000400000 */
[C---:B------:R-:W-:Y:S01]  /*89c0*/  FMUL R100, R130.reuse, R58 ;  /* 0x0000003a82647220 */ /* 0x040fe20000400000 */
[C---:B------:R-:W-:Y:S01]  /*89d0*/  FMUL R101, R130.reuse, R59 ;  /* 0x0000003b82657220 */ /* 0x040fe20000400000 */
[----:B------:R-:W-:Y:S01]  /*89e0*/  FMUL R102, R130, R60 ;  /* 0x0000003c82667220 */ /* 0x000fe20000400000 */
[----:B------:R-:W-:Y:S01]  /*89f0*/  FFMA R99, R133, R132, R99 ;  /* 0x0000008485637223 */ /* 0x000fe20000000063 */
[----:B------:R-:W-:Y:S01]  /*8a00*/  LOP3.LUT R132, R153, 0xffff0000, RZ, 0xc0, !PT ;  /* 0xffff000099847812 */ /* 0x000fe200078ec0ff */
[----:B------:R-:W-:Y:S01]  /*8a10*/  FFMA R100, R133, R135, R100 ;  /* 0x0000008785647223 */ /* 0x000fe20000000064 */
[----:B------:R-:W-:Y:S01]  /*8a20*/  SHF.L.U32 R135, R154, 0x10, RZ ;  /* 0x000000109a877819 */ /* 0x000fe200000006ff */
[C---:B------:R-:W-:Y:S01]  /*8a30*/  FMUL R103, R130.reuse, R61 ;  /* 0x0000003d82677220 */ /* 0x040fe20000400000 */
[C---:B------:R-:W-:Y:S01]  /*8a40*/  FMUL R104, R130.reuse, R62 ;  /* 0x0000003e82687220 */ /* 0x040fe20000400000 */
[----:B-1----:R-:W-:Y:S01]  /*8a50*/  F2FP.BF16.F32.PACK_AB R204, R19, R18 ;  /* 0x0000001213cc723e */ /* 0x002fe200000010ff */
[----:B------:R-:W-:Y:S01]  /*8a60*/  FFMA R101, R133, R132, R101 ;  /* 0x0000008485657223 */ /* 0x000fe20000000065 */
[----:B------:R-:W-:Y:S01]  /*8a70*/  SHF.L.U32 R132, R155, 0x10, RZ ;  /* 0x000000109b847819 */ /* 0x000fe200000006ff */
[----:B------:R-:W-:Y:S01]  /*8a80*/  FFMA R102, R133, R135, R102 ;  /* 0x0000008785667223 */ /* 0x000fe20000000066 */
[----:B------:R-:W-:Y:S01]  /*8a90*/  F2FP.BF16.F32.PACK_AB R205, R21, R20 ;  /* 0x0000001415cd723e */ /* 0x000fe200000010ff */
[----:B------:R-:W-:Y:S01]  /*8aa0*/  FFMA R103, R133, R134, R103 ;  /* 0x0000008685677223 */ /* 0x000fe20000000067 */
[----:B------:R-:W-:Y:S01]  /*8ab0*/  LOP3.LUT R134, R155, 0xffff0000, RZ, 0xc0, !PT ;  /* 0xffff00009b867812 */ /* 0x000fe200078ec0ff */
[----:B------:R-:W-:Y:S01]  /*8ac0*/  FMUL R105, R130, R63 ;  /* 0x0000003f82697220 */ /* 0x000fe20000400000 */
[----:B------:R-:W-:Y:S01]  /*8ad0*/  F2FP.BF16.F32.PACK_AB R206, R23, R22 ;  /* 0x0000001617ce723e */ /* 0x000fe200000010ff */
[----:B------:R-:W-:Y:S01]  /*8ae0*/  FFMA R104, R133, R132, R104 ;  /* 0x0000008485687223 */ /* 0x000fe20000000068 */
[----:B------:R-:W-:Y:S01]  /*8af0*/  F2FP.BF16.F32.PACK_AB R207, R89, R88 ;  /* 0x0000005859cf723e */ /* 0x000fe200000010ff */
[----:B------:R-:W-:Y:S01]  /*8b00*/  FFMA R105, R133, R134, R105 ;  /* 0x0000008685697223 */ /* 0x000fe20000000069 */
[----:B------:R-:W-:Y:S01]  /*8b10*/  SHF.L.U32 R132, R148, 0x10, RZ ;  /* 0x0000001094847819 */ /* 0x000fe200000006ff */
[----:B------:R-:W-:Y:S01]  /*8b20*/  FMUL R106, R130, R64 ;  /* 0x00000040826a7220 */ /* 0x000fe20000400000 */
[----:B------:R-:W-:Y:S01]  /*8b30*/  LOP3.LUT R134, R148, 0xffff0000, RZ, 0xc0, !PT ;  /* 0xffff000094867812 */ /* 0x000fe200078ec0ff */
[----:B------:R1:W-:Y:S01]  /*8b40*/  @!P0 STS.128 [R197+0x20], R204 ;  /* 0x000020ccc5008388 */ /* 0x0003e20000000c00 */
[----:B------:R-:W-:Y:S01]  /*8b50*/  SHF.L.U32 R135, R149, 0x10, RZ ;  /* 0x0000001095877819 */ /* 0x000fe200000006ff */
[C---:B------:R-:W-:Y:S01]  /*8b60*/  FMUL R107, R130.reuse, R65 ;  /* 0x00000041826b7220 */ /* 0x040fe20000400000 */
[----:B---3--:R-:W-:Y:S01]  /*8b70*/  F2FP.BF16.F32.PACK_AB R208, R91, R90 ;  /* 0x0000005a5bd0723e */ /* 0x008fe200000010ff */
[C---:B------:R-:W-:Y:S01]  /*8b80*/  FMUL R108, R130.reuse, R66 ;  /* 0x00000042826c7220 */ /* 0x040fe20000400000 */
[----:B------:R-:W-:Y:S01]  /*8b90*/  F2FP.BF16.F32.PACK_AB R209, R93, R92 ;  /* 0x0000005c5dd1723e */ /* 0x000fe200000010ff */
[----:B------:R-:W-:Y:S01]  /*8ba0*/  FFMA R106, R133, R132, R106 ;  /* 0x00000084856a7223 */ /* 0x000fe2000000006a */
[----:B------:R-:W-:Y:S01]  /*8bb0*/  F2FP.BF16.F32.PACK_AB R210, R95, R94 ;  /* 0x0000005e5fd2723e */ /* 0x000fe200000010ff */
[----:B------:R-:W-:Y:S01]  /*8bc0*/  FFMA R107, R133, R134, R107 ;  /* 0x00000086856b7223 */ /* 0x000fe2000000006b */
[----:B------:R-:W-:Y:S01]  /*8bd0*/  F2FP.BF16.F32.PACK_AB R211, R97, R96 ;  /* 0x0000006061d3723e */ /* 0x000fe200000010ff */
[----:B------:R-:W-:Y:S01]  /*8be0*/  FFMA R108, R133, R135, R108 ;  /* 0x00000087856c7223 */ /* 0x000fe2000000006c */
[----:B------:R-:W-:Y:S01]  /*8bf0*/  LOP3.LUT R132, R149, 0xffff0000, RZ, 0xc0, !PT ;  /* 0xffff000095847812 */ /* 0x000fe200078ec0ff */
[----:B------:R-:W-:Y:S01]  /*8c00*/  FMUL R109, R130, R67 ;  /* 0x00000043826d7220 */ /* 0x000fe20000400000 */
[C---:B------:R-:W-:Y:S01]  /*8c10*/  SHF.L.U32 R135, R150.reuse, 0x10, RZ ;  /* 0x0000001096877819 */ /* 0x040fe200000006ff */
[----:B------:R3:W-:Y:S01]  /*8c20*/  @!P0 STS.128 [R196+0x10], R208 ;  /* 0x000010d0c4008388 */ /* 0x0007e20000000c00 */
[----:B------:R-:W-:Y:S01]  /*8c30*/  LOP3.LUT R134, R150, 0xffff0000, RZ, 0xc0, !PT ;  /* 0xffff000096867812 */ /* 0x000fe200078ec0ff */
[C---:B------:R-:W-:Y:S01]  /*8c40*/  FMUL R110, R130.reuse, R68 ;  /* 0x00000044826e7220 */ /* 0x040fe20000400000 */
[C---:B------:R-:W-:Y:S01]  /*8c50*/  FMUL R111, R130.reuse, R69 ;  /* 0x00000045826f7220 */ /* 0x040fe20000400000 */
[----:B------:R-:W-:Y:S01]  /*8c60*/  FFMA R109, R133, R132, R109 ;  /* 0x00000084856d7223 */ /* 0x000fe2000000006d */
[----:B------:R-:W-:Y:S01]  /*8c70*/  SHF.L.U32 R132, R151, 0x10, RZ ;  /* 0x0000001097847819 */ /* 0x000fe200000006ff */
[----:B------:R-:W-:Y:S01]  /*8c80*/  FFMA R110, R133, R135, R110 ;  /* 0x00000087856e7223 */ /* 0x000fe2000000006e */
[----:B------:R-:W-:Y:S01]  /*8c90*/  SHF.L.U32 R135, R141, 0x10, RZ ;  /* 0x000000108d877819 */ /* 0x000fe200000006ff */
[----:B------:R-:W-:Y:S01]  /*8ca0*/  FFMA R111, R133, R134, R111 ;  /* 0x00000086856f7223 */ /* 0x000fe2000000006f */
[----:B------:R-:W-:Y:S01]  /*8cb0*/  LOP3.LUT R134, R151, 0xffff0000, RZ, 0xc0, !PT ;  /* 0xffff000097867812 */ /* 0x000fe200078ec0ff */
[C---:B------:R-:W-:Y:S01]  /*8cc0*/  FMUL R112, R130.reuse, R70 ;  /* 0x0000004682707220 */ /* 0x040fe20000400000 */
[C---:B------:R-:W-:Y:S01]  /*8cd0*/  FMUL R113, R130.reuse, R71 ;  /* 0x0000004782717220 */ /* 0x040fe20000400000 */
[C---:B------:R-:W-:Y:S01]  /*8ce0*/  FMUL R114, R130.reuse, R72 ;  /* 0x0000004882727220 */ /* 0x040fe20000400000 */
[----:B------:R-:W-:Y:S01]  /*8cf0*/  FMUL R115, R130, R73 ;  /* 0x0000004982737220 */ /* 0x000fe20000400000 */
[C---:B------:R-:W-:Y:S01]  /*8d00*/  FFMA R112, R133.reuse, R132, R112 ;  /* 0x0000008485707223 */ /* 0x040fe20000000070 */
[C---:B------:R-:W-:Y:S01]  /*8d10*/  SHF.L.U32 R132, R140.reuse, 0x10, RZ ;  /* 0x000000108c847819 */ /* 0x040fe200000006ff */
[----:B------:R-:W-:Y:S01]  /*8d20*/  FFMA R113, R133, R134, R113 ;  /* 0x0000008685717223 */ /* 0x000fe20000000071 */
[----:B------:R-:W-:Y:S01]  /*8d30*/  LOP3.LUT R134, R140, 0xffff0000, RZ, 0xc0, !PT ;  /* 0xffff00008c867812 */ /* 0x000fe200078ec0ff */
[----:B------:R-:W-:Y:S01]  /*8d40*/  FMUL R116, R130, R74 ;  /* 0x0000004a82747220 */ /* 0x000fe20000400000 */
[----:B-1----:R-:W-:Y:S01]  /*8d50*/  F2FP.BF16.F32.PACK_AB R204, R99, R98 ;  /* 0x0000006263cc723e */ /* 0x002fe200000010ff */
[----:B------:R-:W-:Y:S01]  /*8d60*/  FFMA R114, R133, R132, R114 ;  /* 0x0000008485727223 */ /* 0x000fe20000000072 */
[----:B------:R-:W-:Y:S01]  /*8d70*/  LOP3.LUT R132, R141, 0xffff0000, RZ, 0xc0, !PT ;  /* 0xffff00008d847812 */ /* 0x000fe200078ec0ff */
[C---:B------:R-:W-:Y:S01]  /*8d80*/  FFMA R115, R133.reuse, R134, R115 ;  /* 0x0000008685737223 */ /* 0x040fe20000000073 */
[C---:B------:R-:W-:Y:S01]  /*8d90*/  LOP3.LUT R134, R142.reuse, 0xffff0000, RZ, 0xc0, !PT ;  /* 0xffff00008e867812 */ /* 0x040fe200078ec0ff */
[----:B------:R-:W-:Y:S01]  /*8da0*/  FFMA R116, R133, R135, R116 ;  /* 0x0000008785747223 */ /* 0x000fe20000000074 */
[----:B------:R-:W-:Y:S01]  /*8db0*/  SHF.L.U32 R135, R142, 0x10, RZ ;  /* 0x000000108e877819 */ /* 0x000fe200000006ff */
[C---:B------:R-:W-:Y:S01]  /*8dc0*/  FMUL R117, R130.reuse, R75 ;  /* 0x0000004b82757220 */ /* 0x040fe20000400000 */
[----:B------:R-:W-:Y:S01]  /*8dd0*/  F2FP.BF16.F32.PACK_AB R205, R101, R100 ;  /* 0x0000006465cd723e */ /* 0x000fe200000010ff */
[C---:B------:R-:W-:Y:S01]  /*8de0*/  FMUL R118, R130.reuse, R76 ;  /* 0x0000004c82767220 */ /* 0x040fe20000400000 */
[----:B------:R-:W-:Y:S01]  /*8df0*/  F2FP.BF16.F32.PACK_AB R206, R103, R102 ;  /* 0x0000006667ce723e */ /* 0x000fe200000010ff */
[C---:B------:R-:W-:Y:S01]  /*8e00*/  FMUL R119, R130.reuse, R77 ;  /* 0x0000004d82777220 */ /* 0x040fe20000400000 */
[C---:B------:R-:W-:Y:S01]  /*8e10*/  FFMA R117, R133.reuse, R132, R117 ;  /* 0x0000008485757223 */ /* 0x040fe20000000075 */
[----:B------:R-:W-:Y:S01]  /*8e20*/  FFMA R118, R133, R135, R118 ;  /* 0x0000008785767223 */ /* 0x000fe20000000076 */
[----:B------:R-:W-:Y:S01]  /*8e30*/  SHF.L.U32 R132, R143, 0x10, RZ ;  /* 0x000000108f847819 */ /* 0x000fe200000006ff */
[----:B------:R-:W-:Y:S01]  /*8e40*/  FFMA R119, R133, R134, R119 ;  /* 0x0000008685777223 */ /* 0x000fe20000000077 */
[----:B------:R-:W-:Y:S01]  /*8e50*/  F2FP.BF16.F32.PACK_AB R207, R105, R104 ;  /* 0x0000006869cf723e */ /* 0x000fe200000010ff */
[C---:B------:R-:W-:Y:S01]  /*8e60*/  FMUL R120, R130.reuse, R78 ;  /* 0x0000004e82787220 */ /* 0x040fe20000400000 */
[----:B------:R-:W-:Y:S01]  /*8e70*/  LOP3.LUT R134, R143, 0xffff0000, RZ, 0xc0, !PT ;  /* 0xffff00008f867812 */ /* 0x000fe200078ec0ff */
[----:B------:R-:W-:Y:S01]  /*8e80*/  FMUL R121, R130, R79 ;  /* 0x0000004f82797220 */ /* 0x000fe20000400000 */
[----:B---3--:R-:W-:Y:S01]  /*8e90*/  F2FP.BF16.F32.PACK_AB R208, R107, R106 ;  /* 0x0000006a6bd0723e */ /* 0x008fe200000010ff */
[----:B------:R1:W-:Y:S01]  /*8ea0*/  @!P0 STS.128 [R191+0x1000], R204 ;  /* 0x001000ccbf008388 */ /* 0x0003e20000000c00 */
[C---:B------:R-:W-:Y:S01]  /*8eb0*/  FFMA R120, R133.reuse, R132, R120 ;  /* 0x0000008485787223 */ /* 0x040fe20000000078 */
[----:B------:R-:W-:Y:S01]  /*8ec0*/  FFMA R121, R133, R134, R121 ;  /* 0x0000008685797223 */ /* 0x000fe20000000079 */
[----:B------:R-:W-:Y:S01]  /*8ed0*/  SHF.L.U32 R132, R144, 0x10, RZ ;  /* 0x0000001090847819 */ /* 0x000fe200000006ff */
[----:B------:R-:W-:Y:S01]  /*8ee0*/  FMUL R122, R130, R80 ;  /* 0x00000050827a7220 */ /* 0x000fe20000400000 */
[----:B------:R-:W-:Y:S01]  /*8ef0*/  LOP3.LUT R134, R144, 0xffff0000, RZ, 0xc0, !PT ;  /* 0xffff000090867812 */ /* 0x000fe200078ec0ff */
[C---:B------:R-:W-:Y:S01]  /*8f00*/  FMUL R123, R130.reuse, R81 ;  /* 0x00000051827b7220 */ /* 0x040fe20000400000 */
[----:B------:R-:W-:Y:S01]  /*8f10*/  SHF.L.U32 R135, R145, 0x10, RZ ;  /* 0x0000001091877819 */ /* 0x000fe200000006ff */
[C---:B------:R-:W-:Y:S01]  /*8f20*/  FMUL R124, R130.reuse, R82 ;  /* 0x00000052827c7220 */ /* 0x040fe20000400000 */
[----:B------:R-:W-:Y:S01]  /*8f30*/  F2FP.BF16.F32.PACK_AB R209, R109, R108 ;  /* 0x0000006c6dd1723e */ /* 0x000fe200000010ff */
[----:B------:R-:W-:Y:S01]  /*8f40*/  FMUL R125, R130, R83 ;  /* 0x00000053827d7220 */ /* 0x000fe20000400000 */
[----:B------:R-:W-:Y:S01]  /*8f50*/  F2FP.BF16.F32.PACK_AB R210, R111, R110 ;  /* 0x0000006e6fd2723e */ /* 0x000fe200000010ff */
[----:B------:R-:W-:Y:S01]  /*8f60*/  FFMA R122, R133, R132, R122 ;  /* 0x00000084857a7223 */ /* 0x000fe2000000007a */
[----:B------:R-:W-:Y:S01]  /*8f70*/  F2FP.BF16.F32.PACK_AB R211, R113, R112 ;  /* 0x0000007071d3723e */ /* 0x000fe200000010ff */
[C---:B------:R-:W-:Y:S01]  /*8f80*/  FFMA R123, R133.reuse, R134, R123 ;  /* 0x00000086857b7223 */ /* 0x040fe2000000007b */
[----:B------:R-:W-:Y:S01]  /*8f90*/  SHF.L.U32 R132, R146, 0x10, RZ ;  /* 0x0000001092847819 */ /* 0x000fe200000006ff */
[C---:B------:R-:W-:Y:S01]  /*8fa0*/  FFMA R124, R133.reuse, R135, R124 ;  /* 0x00000087857c7223 */ /* 0x040fe2000000007c */
[----:B------:R-:W-:Y:S01]  /*8fb0*/  FMUL R126, R130, R84 ;  /* 0x00000054827e7220 */ /* 0x000fe20000400000 */
[----:B------:R1:W-:Y:S01]  /*8fc0*/  @!P0 STS.128 [R199+0x1010], R208 ;  /* 0x001010d0c7008388 */ /* 0x0003e20000000c00 */
[----:B------:R-:W-:Y:S01]  /*8fd0*/  LOP3.LUT R134, R146, 0xffff0000, RZ, 0xc0, !PT ;  /* 0xffff000092867812 */ /* 0x000fe200078ec0ff */
[----:B------:R-:W-:Y:S01]  /*8fe0*/  FFMA R125, R133, R136, R125 ;  /* 0x00000088857d7223 */ /* 0x000fe2000000007d */
[C---:B------:R-:W-:Y:S01]  /*8ff0*/  FMUL R127, R130.reuse, R85 ;  /* 0x00000055827f7220 */ /* 0x040fe20000400000 */
[C---:B------:R-:W-:Y:S01]  /*9000*/  SHF.L.U32 R135, R147.reuse, 0x10, RZ ;  /* 0x0000001093877819 */ /* 0x040fe200000006ff */
[C---:B------:R-:W-:Y:S01]  /*9010*/  FMUL R128, R130.reuse, R86 ;  /* 0x0000005682807220 */ /* 0x040fe20000400000 */
[----:B------:R-:W-:Y:S01]  /*9020*/  LOP3.LUT R136, R147, 0xffff0000, RZ, 0xc0, !PT ;  /* 0xffff000093887812 */ /* 0x000fe200078ec0ff */
[----:B------:R-:W-:Y:S01]  /*9030*/  FMUL R129, R130, R87 ;  /* 0x0000005782817220 */ /* 0x000fe20000400000 */
[----:B------:R-:W-:Y:S01]  /*9040*/  F2FP.BF16.F32.PACK_AB R212, R115, R114 ;  /* 0x0000007273d4723e */ /* 0x000fe200000010ff */
[----:B------:R-:W-:Y:S01]  /*9050*/  FFMA R126, R133, R132, R126 ;  /* 0x00000084857e7223 */ /* 0x000fe2000000007e */
[----:B------:R-:W-:Y:S01]  /*9060*/  F2FP.BF16.F32.PACK_AB R213, R117, R116 ;  /* 0x0000007475d5723e */ /* 0x000fe200000010ff */
[----:B------:R-:W-:Y:S01]  /*9070*/  FFMA R127, R133, R134, R127 ;  /* 0x00000086857f7223 */ /* 0x000fe2000000007f */
[----:B------:R-:W-:Y:S01]  /*9080*/  F2FP.BF16.F32.PACK_AB R214, R119, R118 ;  /* 0x0000007677d6723e */ /* 0x000fe200000010ff */
[----:B------:R-:W-:Y:S01]  /*9090*/  FFMA R128, R133, R135, R128 ;  /* 0x0000008785807223 */ /* 0x000fe20000000080 */
[----:B------:R-:W-:Y:S01]  /*90a0*/  F2FP.BF16.F32.PACK_AB R215, R121, R120 ;  /* 0x0000007879d7723e */ /* 0x000fe200000010ff */
[----:B------:R-:W-:Y:S01]  /*90b0*/  FFMA R129, R133, R136, R129 ;  /* 0x0000008885817223 */ /* 0x000fe20000000081 */
[----:B------:R-:W-:Y:S02]  /*90c0*/  F2FP.BF16.F32.PACK_AB R216, R123, R122 ;  /* 0x0000007a7bd8723e */ /* 0x000fe400000010ff */
[----:B------:R-:W-:Y:S01]  /*90d0*/  F2FP.BF16.F32.PACK_AB R217, R125, R124 ;  /* 0x0000007c7dd9723e */ /* 0x000fe200000010ff */
[----:B------:R1:W-:Y:S01]  /*90e0*/  @!P0 STS.128 [R197+0x1020], R212 ;  /* 0x001020d4c5008388 */ /* 0x0003e20000000c00 */
[----:B------:R-:W-:Y:S02]  /*90f0*/  F2FP.BF16.F32.PACK_AB R218, R127, R126 ;  /* 0x0000007e7fda723e */ /* 0x000fe400000010ff */
[----:B------:R-:W-:Y:S05]  /*9100*/  F2FP.BF16.F32.PACK_AB R219, R129, R128 ;  /* 0x0000008081db723e */ /* 0x000fea00000010ff */
[----:B------:R1:W-:Y:S01]  /*9110*/  @!P0 STS.128 [R196+0x1010], R216 ;  /* 0x001010d8c4008388 */ /* 0x0003e20000000c00 */
[----:B------:R-:W-:Y:S01]  /*9120*/  @!PT LDS RZ, [RZ] ;  /* 0x00000000fffff984 */ /* 0x000fe20000000800 */
[----:B------:R-:W-:Y:S01]  /*9130*/  @!PT LDS RZ, [RZ] ;  /* 0x00000000fffff984 */ /* 0x000fe20000000800 */
[----:B------:R-:W-:Y:S01]  /*9140*/  @!PT LDS RZ, [RZ] ;  /* 0x00000000fffff984 */ /* 0x000fe20000000800 */
[----:B------:R-:W-:Y:S01]  /*9150*/  @!PT LDS RZ, [RZ] ;  /* 0x00000000fffff984 */ /* 0x000fe20000000800 */
[----:B------:R3:W-:Y:S07]  /*9160*/  MEMBAR.ALL.CTA ;  /* 0x0000000000007992 */ /* 0x0007ee0000008000 */
[----:B---3--:R-:W3:Y:S01]  /*9170*/  FENCE.VIEW.ASYNC.S ;  /* 0x00000000000073c6 */ /* 0x008ee20000000000 */
[----:B------:R-:W-:Y:S05]  /*9180*/  WARPSYNC.ALL ;  /* 0x0000000000007948 */ /* 0x000fea0003800000 */
[----:B------:R-:W-:Y:S01]  /*9190*/  BSSY.RECONVERGENT B0, `(.L_x_126) ;  /* 0x0000012000007945 */ /* 0x000fe20003800200 */
[----:B---3--:R-:W-:Y:S06]  /*91a0*/  BAR.SYNC.DEFER_BLOCKING 0x1, 0x80 ;  /* 0x0042000000007b1d */ /* 0x008fec0000010000 */
[----:B------:R-:W-:Y:S05]  /*91b0*/  @P1 BRA `(.L_x_127) ;  /* 0x00000000003c1947 */ /* 0x000fea0003800000 */
[----:B------:R-:W-:Y:S01]  /*91c0*/  UIADD3 UR4, UPT, UPT, UR45, 0x200, URZ ;  /* 0x000002002d047890 */ /* 0x000fe2000fffe0ff */
[----:B------:R-:W-:Y:S01]  /*91d0*/  R2UR UR49, R202 ;  /* 0x00000000ca3172ca */ /* 0x000fe200000e0000 */
[----:B------:R-:W-:Y:S01]  /*91e0*/  UMOV UR51, UR44 ;  /* 0x0000002c00337c82 */ /* 0x000fe20008000000 */
[----:B------:R-:W-:Y:S01]  /*91f0*/  UIADD3 UR8, UPT, UPT, UR45, 0x1200, URZ ;  /* 0x000012002d087890 */ /* 0x000fe2000fffe0ff */
[----:B------:R-:W-:Y:S02]  /*9200*/  UMOV UR10, UR50 ;  /* 0x00000032000a7c82 */ /* 0x000fe40008000000 */
[----:B------:R-:W-:Y:S01]  /*9210*/  IMAD.U32 R184, RZ, RZ, UR4 ;  /* 0x00000004ffb87e24 */ /* 0x000fe2000f8e00ff */
[----:B------:R-:W-:Y:S01]  /*9220*/  UIADD3 UR4, UP0, UPT, UR54, 0xa80, URZ ;  /* 0x00000a8036047890 */ /* 0x000fe2000ff1e0ff */
[----:B------:R-:W-:Y:S03]  /*9230*/  UMOV UR11, UR44 ;  /* 0x0000002c000b7c82 */ /* 0x000fe60008000000 */
[----:B------:R-:W-:Y:S01]  /*9240*/  R2UR UR48, R184 ;  /* 0x00000000b83072ca */ /* 0x000fe200000e0000 */
[----:B------:R-:W-:Y:S02]  /*9250*/  UIADD3.X UR5, UPT, UPT, URZ, UR55, URZ, UP0, !UPT ;  /* 0x00000037ff057290 */ /* 0x000fe400087fe4ff */
[----:B------:R-:W-:Y:S10]  /*9260*/  UIADD3 UR9, UPT, UPT, UR49, 0x80, URZ ;  /* 0x0000008031097890 */ /* 0x000ff4000fffe0ff */
[----:B------:R3:W-:Y:S01]  /*9270*/  UTMASTG.3D [UR48], [UR4] ;  /* 0x00000030040073b5 */ /* 0x0007e20008010000 */
[----:B------:R3:W-:Y:S01]  /*9280*/  UTMASTG.3D [UR8], [UR4] ;  /* 0x00000008040073b5 */ /* 0x0007e20008010000 */
[----:B------:R0:W-:Y:S01]  /*9290*/  UTMACMDFLUSH ;  /* 0x00000000000079b7 */ /* 0x0001e20000000000 */
[----:B---3--:R-:W-:Y:S04]  /*92a0*/  DEPBAR.LE SB0, 0x1 ;  /* 0x000080400000791a */ /* 0x008fe80000000000 */
.L_x_127:
[----:B------:R-:W-:Y:S05]  /*92b0*/  BSYNC.RECONVERGENT B0 ;  /* 0x0000000000007941 */ /* 0x000fea0003800200 */
.L_x_126:
[----:B------:R-:W-:Y:S01]  /*92c0*/  BAR.SYNC.DEFER_BLOCKING 0x1, 0x80 ;  /* 0x0042000000007b1d */ /* 0x000fe20000010000 */
[----:B------:R-:W-:Y:S01]  /*92d0*/  ISETP.NE.AND P1, PT, R195, RZ, PT ;  /* 0x000000ffc300720c */ /* 0x000fe20003f25270 */
[----:B------:R-:W-:Y:S01]  /*92e0*/  UISETP.NE.AND UP0, UPT, UR53, URZ, UPT ;  /* 0x000000ff3500728c */ /* 0x000fe2000bf05270 */
[----:B------:R-:W-:Y:S11]  /*92f0*/  LEA R3, R138, UR45, 0x3 ;  /* 0x0000002d8a037c11 */ /* 0x000ff6000f8e18ff */
[----:B------:R-:W-:Y:S01]  /*9300*/  @P1 SHF.L.U32 R6, RZ, 0x1f, RZ ;  /* 0x0000001fff061819 */ /* 0x000fe200000006ff */
[----:B------:R-:W-:Y:S06]  /*9310*/  BRA.U !UP0, `(.L_x_128) ;  /* 0x0000000108247547 */ /* 0x000fec000b800000 */
[----:B------:R-:W3:Y:S01]  /*9320*/  S2R R0, SR_CgaCtaId ;  /* 0x0000000000007919 */ /* 0x000ee20000008800 */
[----:B------:R-:W-:Y:S01]  /*9330*/  IMAD.U32 R4, RZ, RZ, UR47 ;  /* 0x0000002fff047e24 */ /* 0x000fe2000f8e00ff */
[----:B------:R-:W-:Y:S04]  /*9340*/  UIADD3 UR4, UPT, UPT, UR47, 0x1, URZ ;  /* 0x000000012f047890 */ /* 0x000fe8000fffe0ff */
[----:B------:R-:W-:Y:S01]  /*9350*/  @P1 LEA R4, R4, UR45, 0x3 ;  /* 0x0000002d04041c11 */ /* 0x000fe2000f8e18ff */
[----:B------:R-:W-:Y:S04]  /*9360*/  UISETP.NE.AND UP0, UPT, UR4, 0x4, UPT ;  /* 0x000000040400788c */ /* 0x000fe8000bf05270 */
[----:B------:R-:W-:Y:S01]  /*9370*/  @P1 VIADD R5, R4, 0x100 ;  /* 0x0000010004051836 */ /* 0x000fe20000000000 */
[----:B------:R-:W-:Y:S04]  /*9380*/  USEL UR47, UR4, URZ, UP0 ;  /* 0x000000ff042f7287 */ /* 0x000fe80008000000 */
[----:B---3--:R-:W-:Y:S04]  /*9390*/  @P1 PRMT R0, R0, 0x654, R5 ;  /* 0x0000065400001816 */ /* 0x008fe80000000005 */
[----:B------:R3:W-:Y:S04]  /*93a0*/  @P1 SYNCS.ARRIVE.TRANS64.RED.A1T0 RZ, [R0+URZ], RZ ;  /* 0x000000ff00ff19a7 */ /* 0x0007e800081004ff */
.L_x_128:
[----:B------:R-:W4:Y:S01]  /*93b0*/  @P1 SYNCS.PHASECHK.TRANS64.TRYWAIT P0, [R3+URZ+0xe0], R6 ;  /* 0x0000e006030015a7 */ /* 0x000f2200080011ff */
[----:B------:R-:W-:Y:S01]  /*93c0*/  BSSY B1, `(.L_x_129) ;  /* 0x0000019000017945 */ /* 0x000fe20003800000 */
[----:B----4-:R-:W-:Y:S03]  /*93d0*/  @P1 SEL R137, RZ, 0x1, !P0 ;  /* 0x00000001ff891807 */ /* 0x010fe60004000000 */
[----:B------:R-:W-:Y:S05]  /*93e0*/  @!P1 BRA `(.L_x_130) ;  /* 0x0000000000589947 */ /* 0x000fea0003800000 */
[----:B------:R-:W-:Y:S01]  /*93f0*/  ISETP.NE.AND P1, PT, R139, RZ, PT ;  /* 0x000000ff8b00720c */ /* 0x000fe20003f25270 */
[----:B------:R-:W-:Y:S01]  /*9400*/  BSSY B0, `(.L_x_131) ;  /* 0x000000a000007945 */ /* 0x000fe20003800000 */
[----:B------:R-:W-:Y:S11]  /*9410*/  ISETP.NE.AND P0, PT, R137, RZ, PT ;  /* 0x000000ff8900720c */ /* 0x000ff60003f05270 */
[----:B------:R-:W-:Y:S04]  /*9420*/  @P1 IMAD R9, R138, 0x2000, R191 ;  /* 0x000020008a091824 */ /* 0x000fe800078e02bf */
[----:B------:R-:W-:Y:S01]  /*9430*/  @P1 IMAD.IADD R7, R200, 0x1, R9 ;  /* 0x00000001c8071824 */ /* 0x000fe200078e0209 */
[----:B------:R-:W-:Y:S03]  /*9440*/  @P1 IADD3 R5, PT, PT, R198, R9, RZ ;  /* 0x00000009c6051210 */ /* 0x000fe60007ffe0ff */
[----:B------:R-:W-:Y:S01]  /*9450*/  @P1 IMAD.IADD R4, R190, 0x1, R7 ;  /* 0x00000001be041824 */ /* 0x000fe200078e0207 */
[----:B------:R-:W-:Y:S06]  /*9460*/  @P0 BRA `(.L_x_132) ;  /* 0x00000000000c0947 */ /* 0x000fec0003800000 */
[----:B---3--:R-:W-:Y:S04]  /*9470*/  SHF.L.U32 R0, RZ, 0x1f, RZ ;  /* 0x0000001fff007819 */ /* 0x008fe800000006ff */
[----:B------:R-:W3:Y:S02]  /*9480*/  SYNCS.PHASECHK.TRANS64.TRYWAIT P0, [R3+URZ+0xe0], R0 ;  /* 0x0000e000030075a7 */ /* 0x000ee400080011ff */
[----:B---3--:R-:W-:Y:S05]  /*9490*/  @!P0 BRA `(.L_x_133) ;  /* 0x000000ac00208947 */ /* 0x008fea0003800000 */
.L_x_132:
[----:B------:R-:W-:Y:S05]  /*94a0*/  BSYNC B0 ;  /* 0x0000000000007941 */ /* 0x000fea0003800000 */
.L_x_131:
[----:B------:R-:W-:Y:S02]  /*94b0*/  ISETP.NE.AND P0, PT, R139, RZ, PT ;  /* 0x000000ff8b00720c */ /* 0x000fe40003f05270 */
[----:B------:R-:W-:Y:S11]  /*94c0*/  IADD3 R138, PT, PT, R138, 0x1, RZ ;  /* 0x000000018a8a7810 */ /* 0x000ff60007ffe0ff */
[----:B------:R4:W1:Y:S04]  /*94d0*/  @P0 LDS.128 R160, [R5+0x20] ;  /* 0x0000200005a00984 */ /* 0x0008680000000c00 */
[----:B------:R4:W1:Y:S04]  /*94e0*/  @P0 LDS.128 R140, [R5+0x1020] ;  /* 0x00102000058c0984 */ /* 0x0008680000000c00 */
[----:B------:R4:W1:Y:S04]  /*94f0*/  @P0 LDS.128 R168, [R9] ;  /* 0x0000000009a80984 */ /* 0x0008680000000c00 */
[----:B------:R4:W1:Y:S04]  /*9500*/  @P0 LDS.128 R152, [R9+0x1000] ;  /* 0x0010000009980984 */ /* 0x0008680000000c00 */
[----:B------:R4:W1:Y:S04]  /*9510*/  @P0 LDS.128 R164, [R7+0x10] ;  /* 0x0000100007a40984 */ /* 0x0008680000000c00 */
[----:B------:R4:W1:Y:S04]  /*9520*/  @P0 LDS.128 R148, [R7+0x1010] ;  /* 0x0010100007940984 */ /* 0x0008680000000c00 */
[----:B------:R4:W1:Y:S04]  /*9530*/  @P0 LDS.128 R156, [R4+0x10] ;  /* 0x00001000049c0984 */ /* 0x0008680000000c00 */
[----:B------:R4:W1:Y:S02]  /*9540*/  @P0 LDS.128 R144, [R4+0x1010] ;  /* 0x0010100004900984 */ /* 0x0008640000000c00 */
.L_x_130:
[----:B------:R-:W-:Y:S05]  /*9550*/  BSYNC B1 ;  /* 0x0000000000017941 */ /* 0x000fea0003800000 */
.L_x_129:
[----:B------:R-:W-:Y:S05]  /*9560*/  VIADD R201, R201, 0x400000 ;  /* 0x00400000c9c97836 */ /* 0x000fea0000000000 */
[----:B---3--:R-:W-:Y:S04]  /*9570*/  SHF.R.U32.HI R0, RZ, 0x15, R201 ;  /* 0x00000015ff007819 */ /* 0x008fe800000116c9 */
[----:B------:R-:W-:Y:S04]  /*9580*/  LOP3.LUT R17, R0, 0x3, RZ, 0xc0, !PT ;  /* 0x0000000300117812 */ /* 0x000fe800078ec0ff */
[----:B------:R-:W-:Y:S11]  /*9590*/  ISETP.NE.AND P0, PT, R192, R17, PT ;  /* 0x00000011c000720c */ /* 0x000ff60003f05270 */
[----:B------:R-:W-:Y:S02]  /*95a0*/  @!UPT UIADD3 URZ, UPT, UPT, URZ, URZ, URZ ;  /* 0x000000fffffff290 */ /* 0x000fe4000fffe0ff */
[----:B------:R-:W-:Y:S05]  /*95b0*/  @P0 BRA `(.L_x_134) ;  /* 0x0000000000bc0947 */ /* 0x000fea0003800000 */
        /* <DEDUP_REMOVED lines=8> */
[----:B------:R-:W3:Y:S01]  /*9640*/  LDCU.64 UR6, c[0x4][0x78] ;  /* 0x01000f00ff0677ac */ /* 0x000ee20008000a00 */
[----:B------:R-:W1:Y:S01]  /*9650*/  LDC.64 R14, c[0x4][R15] ;  /* 0x010000000f0e7b82 */ /* 0x000e620000000a00 */
[----:B------:R-:W5:Y:S01]  /*9660*/  LDCU.64 UR4, c[0x4][0x10] ;  /* 0x01000200ff0477ac */ /* 0x000f620008000a00 */
[----:B----4-:R-:W-:Y:S01]  /*9670*/  MOV R5, UR9 ;  /* 0x0000000900057c02 */ /* 0x010fe20008000f00 */
[----:B------:R-:W-:Y:S01]  /*9680*/  IMAD.U32 R4, RZ, RZ, UR8 ;  /* 0x00000008ff047e24 */ /* 0x000fe2000f8e00ff */
[----:B---3--:R-:W-:Y:S01]  /*9690*/  MOV R7, UR7 ;  /* 0x0000000700077c02 */ /* 0x008fe20008000f00 */
[----:B------:R-:W-:Y:S01]  /*96a0*/  IMAD.U32 R6, RZ, RZ, UR6 ;  /* 0x00000006ff067e24 */ /* 0x000fe2000f8e00ff */
[----:B-----5:R-:W-:Y:S01]  /*96b0*/  MOV R11, UR5 ;  /* 0x00000005000b7c02 */ /* 0x020fe20008000f00 */
[----:B------:R-:W-:Y:S02]  /*96c0*/  IMAD.U32 R10, RZ, RZ, UR4 ;  /* 0x00000004ff0a7e24 */ /* 0x000fe4000f8e00ff */
[----:B------:R-:W-:Y:S07]  /*96d0*/  LEPC R20, `(.L_x_135) ;  /* 0x000000001014794e */ /* 0x000fee0000000000 */
[----:B-12---:R-:W-:Y:S05]  /*96e0*/  CALL.ABS.NOINC R14 ;  /* 0x000000000e007343 */ /* 0x006fea0003c00000 */
.L_x_135:
[----:B------:R-:W-:Y:S05]  /*96f0*/  WARPSYNC.ALL ;  /* 0x0000000000007948 */ /* 0x000fea0003800000 */
[C---:B------:R-:W-:Y:S01]  /*9700*/  R2UR UR4, R201.reuse ;  /* 0x00000000c90472ca */ /* 0x040fe200000e0000 */
[----:B------:R-:W-:Y:S05]  /*9710*/  VIADD R0, R201, 0x80 ;  /* 0x00000080c9007836 */ /* 0x000fea0000000000 */
[----:B------:R-:W-:Y:S04]  /*9720*/  SHF.R.U32.HI R0, RZ, 0x15, R0 ;  /* 0x00000015ff007819 */ /* 0x000fe80000011600 */
[----:B------:R-:W-:Y:S03]  /*9730*/  LOP3.LUT P0, RZ, R0, 0x3, R181, 0x48, !PT ;  /* 0x0000000300ff7812 */ /* 0x000fe600078048b5 */
[----:B------:R-:W3:Y:S10]  /*9740*/  LDTM.x32 R24, tmem[UR4] ;  /* 0x00000004001879ee */ /* 0x000ef400082c0000 */
[----:B---3--:R-:W-:Y:S05]  /*9750*/  @!P0 BRA `(.L_x_136) ;  /* 0x0000000000408947 */ /* 0x008fea0003800000 */
        /* <DEDUP_REMOVED lines=16> */
.L_x_136:
[----:B------:R-:W-:Y:S05]  /*9860*/  WARPSYNC.ALL ;  /* 0x0000000000007948 */ /* 0x000fea0003800000 */
[----:B------:R-:W-:Y:S11]  /*9870*/  R2UR UR4, R201 ;  /* 0x00000000c90472ca */ /* 0x000ff600000e0000 */
[----:B------:R-:W-:Y:S02]  /*9880*/  @!UPT UIADD3 URZ, UPT, UPT, URZ, URZ, URZ ;  /* 0x000000fffffff290 */ /* 0x000fe4000fffe0ff */
[----:B------:R-:W3:Y:S02]  /*9890*/  LDTM.x32 R56, tmem[UR4+0x80] ;  /* 0x00008004003879ee */ /* 0x000ee400082c0000 */
[----:B---3--:R-:W-:Y:S01]  /*98a0*/  NOP ;  /* 0x0000000000007918 */ /* 0x008fe20000000000 */
.L_x_134:
[----:B-1----:R-:W-:Y:S01]  /*98b0*/  SHF.L.U32 R18, R168, 0x10, RZ ;  /* 0x00000010a8127819 */ /* 0x002fe200000006ff */
[----:B------:R-:W-:Y:S01]  /*98c0*/  FMUL R0, R130, R24 ;  /* 0x0000001882007220 */ /* 0x000fe20000400000 */
[C---:B------:R-:W-:Y:S01]  /*98d0*/  SHF.L.U32 R19, R169.reuse, 0x10, RZ ;  /* 0x00000010a9137819 */ /* 0x040fe200000006ff */
[----:B------:R-:W-:Y:S05]  /*98e0*/  WARPSYNC.ALL ;  /* 0x0000000000007948 */ /* 0x000fea0003800000 */
[----:B------:R-:W-:Y:S01]  /*98f0*/  LOP3.LUT R20, R169, 0xffff0000, RZ, 0xc0, !PT ;  /* 0xffff0000a9147812 */ /* 0x000fe200078ec0ff */
[----:B------:R-:W1:Y:S01]  /*9900*/  S2UR UR5, SR_CgaCtaId ;  /* 0x00000000000579c3 */ /* 0x000e620000008800 */
[----:B------:R-:W-:Y:S01]  /*9910*/  ISETP.NE.AND P1, PT, R192, R17, PT ;  /* 0x00000011c000720c */ /* 0x000fe20003f25270 */
[----:B------:R-:W-:Y:S01]  /*9920*/  FFMA R0, R133, R18, R0 ;  /* 0x0000001285007223 */ /* 0x000fe20000000000 */
[----:B------:R-:W-:Y:S01]  /*9930*/  LOP3.LUT R18, R168, 0xffff0000, RZ, 0xc0, !PT ;  /* 0xffff0000a8127812 */ /* 0x000fe200078ec0ff */
[----:B------:R-:W-:Y:S01]  /*9940*/  FMUL R3, R130, R25 ;  /* 0x0000001982037220 */ /* 0x000fe20000400000 */
[----:B------:R-:W-:Y:S01]  /*9950*/  LOP3.LUT R16, R164, 0xffff0000, RZ, 0xc0, !PT ;  /* 0xffff0000a4107812 */ /* 0x000fe200078ec0ff */
[C---:B----4-:R-:W-:Y:S01]  /*9960*/  FMUL R4, R130.reuse, R26 ;  /* 0x0000001a82047220 */ /* 0x050fe20000400000 */
[----:B------:R-:W-:Y:S01]  /*9970*/  SHF.L.U32 R15, R165, 0x10, RZ ;  /* 0x00000010a50f7819 */ /* 0x000fe200000006ff */
[----:B------:R-:W-:Y:S01]  /*9980*/  FMUL R5, R130, R27 ;  /* 0x0000001b82057220 */ /* 0x000fe20000400000 */
[----:B------:R-:W-:Y:S01]  /*9990*/  SHF.L.U32 R17, R166, 0x10, RZ ;  /* 0x00000010a6117819 */ /* 0x000fe200000006ff */
[C---:B------:R-:W-:Y:S01]  /*99a0*/  FFMA R3, R133.reuse, R18, R3 ;  /* 0x0000001285037223 */ /* 0x040fe20000000003 */
[----:B------:R-:W-:Y:S01]  /*99b0*/  SHF.L.U32 R18, R170, 0x10, RZ ;  /* 0x00000010aa127819 */ /* 0x000fe200000006ff */
[C---:B------:R-:W-:Y:S01]  /*99c0*/  FFMA R4, R133.reuse, R19, R4 ;  /* 0x0000001385047223 */ /* 0x040fe20000000004 */
[----:B------:R-:W-:Y:S01]  /*99d0*/  SHF.L.U32 R19, R164, 0x10, RZ ;  /* 0x00000010a4137819 */ /* 0x000fe200000006ff */
[----:B------:R-:W-:Y:S01]  /*99e0*/  FFMA R5, R133, R20, R5 ;  /* 0x0000001485057223 */ /* 0x000fe20000000005 */
[----:B------:R-:W-:Y:S01]  /*99f0*/  LOP3.LUT R20, R170, 0xffff0000, RZ, 0xc0, !PT ;  /* 0xffff0000aa147812 */ /* 0x000fe200078ec0ff */
[C---:B------:R-:W-:Y:S01]  /*9a00*/  FMUL R6, R130.reuse, R28 ;  /* 0x0000001c82067220 */ /* 0x040fe20000400000 */
[----:B------:R-:W-:Y:S01]  /*9a10*/  F2FP.BF16.F32.PACK_AB R88, R3, R0 ;  /* 0x000000000358723e */ /* 0x000fe200000010ff */
[C---:B------:R-:W-:Y:S01]  /*9a20*/  FMUL R7, R130.reuse, R29 ;  /* 0x0000001d82077220 */ /* 0x040fe20000400000 */
[----:B------:R-:W-:Y:S01]  /*9a30*/  F2FP.BF16.F32.PACK_AB R89, R5, R4 ;  /* 0x000000040559723e */ /* 0x000fe200000010ff */
[----:B------:R-:W-:Y:S01]  /*9a40*/  FFMA R6, R133, R18, R6 ;  /* 0x0000001285067223 */ /* 0x000fe20000000006 */
[----:B------:R-:W-:Y:S01]  /*9a50*/  SHF.L.U32 R18, R171, 0x10, RZ ;  /* 0x00000010ab127819 */ /* 0x000fe200000006ff */
[----:B------:R-:W-:Y:S01]  /*9a60*/  FFMA R7, R133, R20, R7 ;  /* 0x0000001485077223 */ /* 0x000fe20000000007 */
[----:B------:R-:W-:Y:S01]  /*9a70*/  LOP3.LUT R20, R171, 0xffff0000, RZ, 0xc0, !PT ;  /* 0xffff0000ab147812 */ /* 0x000fe200078ec0ff */
[C---:B------:R-:W-:Y:S01]  /*9a80*/  FMUL R8, R130.reuse, R30 ;  /* 0x0000001e82087220 */ /* 0x040fe20000400000 */
[----:B------:R-:W-:Y:S01]  /*9a90*/  ISETP.NE.AND P2, PT, R195, RZ, PT ;  /* 0x000000ffc300720c */ /* 0x000fe20003f45270 */
[----:B------:R-:W-:Y:S01]  /*9aa0*/  FMUL R9, R130, R31 ;  /* 0x0000001f82097220 */ /* 0x000fe20000400000 */
[----:B------:R-:W-:Y:S01]  /*9ab0*/  F2FP.BF16.F32.PACK_AB R90, R7, R6 ;  /* 0x00000006075a723e */ /* 0x000fe200000010ff */
[----:B------:R-:W-:Y:S01]  /*9ac0*/  UIADD3 UR4, UPT, UPT, UR45, 0x158, URZ ;  /* 0x000001582d047890 */ /* 0x000fe2000fffe0ff */
[----:B------:R-:W-:Y:S01]  /*9ad0*/  ISETP.NE.AND P0, PT, R192, RZ, PT ;  /* 0x000000ffc000720c */ /* 0x000fe20003f05270 */
[----:B------:R-:W-:Y:S01]  /*9ae0*/  FFMA R8, R133, R18, R8 ;  /* 0x0000001285087223 */ /* 0x000fe20000000008 */
[----:B------:R-:W-:Y:S01]  /*9af0*/  LOP3.LUT R18, R165, 0xffff0000, RZ, 0xc0, !PT ;  /* 0xffff0000a5127812 */ /* 0x000fe200078ec0ff */
[----:B------:R-:W-:Y:S01]  /*9b00*/  FFMA R9, R133, R20, R9 ;  /* 0x0000001485097223 */ /* 0x000fe20000000009 */
[----:B------:R-:W-:Y:S01]  /*9b10*/  LOP3.LUT R20, R167, 0xffff0000, RZ, 0xc0, !PT ;  /* 0xffff0000a7147812 */ /* 0x000fe200078ec0ff */
[----:B-1----:R-:W-:Y:S01]  /*9b20*/  UPRMT UR4, UR5, 0x654, UR4 ;  /* 0x0000065405047896 */ /* 0x002fe20008000004 */
[----:B------:R-:W-:Y:S01]  /*9b30*/  NOP ;  /* 0x0000000000007918 */ /* 0x000fe20000000000 */
[C---:B------:R-:W-:Y:S01]  /*9b40*/  FMUL R10, R130.reuse, R32 ;  /* 0x00000020820a7220 */ /* 0x040fe20000400000 */
[----:B------:R-:W-:Y:S01]  /*9b50*/  F2FP.BF16.F32.PACK_AB R91, R9, R8 ;  /* 0x00000008095b723e */ /* 0x000fe200000010ff */
[C---:B------:R-:W-:Y:S01]  /*9b60*/  FMUL R11, R130.reuse, R33 ;  /* 0x00000021820b7220 */ /* 0x040fe20000400000 */
[C---:B------:R-:W-:Y:S01]  /*9b70*/  FMUL R12, R130.reuse, R34 ;  /* 0x00000022820c7220 */ /* 0x040fe20000400000 */
[----:B------:R-:W-:Y:S01]  /*9b80*/  FMUL R13, R130, R35 ;  /* 0x00000023820d7220 */ /* 0x000fe20000400000 */
[----:B------:R-:W-:Y:S01]  /*9b90*/  FFMA R10, R133, R19, R10 ;  /* 0x00000013850a7223 */ /* 0x000fe2000000000a */
[----:B------:R-:W-:Y:S01]  /*9ba0*/  SHF.L.U32 R19, R167, 0x10, RZ ;  /* 0x00000010a7137819 */ /* 0x000fe200000006ff */
[----:B------:R-:W-:Y:S01]  /*9bb0*/  SYNCS.ARRIVE.TRANS64.RED.A1T0 RZ, [UR4], RZ ;  /* 0x000000ffffff79a7 */ /* 0x000fe20008100404 */
[----:B------:R1:W-:Y:S01]  /*9bc0*/  @!P1 STS.128 [R191+0x2000], R88 ;  /* 0x00200058bf009388 */ /* 0x0003e20000000c00 */
[C---:B------:R-:W-:Y:S01]  /*9bd0*/  FFMA R11, R133.reuse, R16, R11 ;  /* 0x00000010850b7223 */ /* 0x040fe2000000000b */
[C---:B------:R-:W-:Y:S01]  /*9be0*/  FFMA R12, R133.reuse, R15, R12 ;  /* 0x0000000f850c7223 */ /* 0x040fe2000000000c */
[----:B------:R-:W-:Y:S01]  /*9bf0*/  FFMA R13, R133, R18, R13 ;  /* 0x00000012850d7223 */ /* 0x000fe2000000000d */
[----:B------:R-:W-:Y:S01]  /*9c00*/  LOP3.LUT R18, R166, 0xffff0000, RZ, 0xc0, !PT ;  /* 0xffff0000a6127812 */ /* 0x000fe200078ec0ff */
[C---:B------:R-:W-:Y:S01]  /*9c10*/  FMUL R14, R130.reuse, R36 ;  /* 0x00000024820e7220 */ /* 0x040fe20000400000 */
[----:B------:R-:W-:Y:S01]  /*9c20*/  F2FP.BF16.F32.PACK_AB R92, R11, R10 ;  /* 0x0000000a0b5c723e */ /* 0x000fe200000010ff */
[----:B------:R-:W-:Y:S01]  /*9c30*/  FMUL R15, R130, R37 ;  /* 0x00000025820f7220 */ /* 0x000fe20000400000 */
[----:B------:R-:W-:Y:S01]  /*9c40*/  SHF.L.U32 R11, R160, 0x10, RZ ;  /* 0x00000010a00b7819 */ /* 0x000fe200000006ff */
[----:B------:R-:W-:Y:S01]  /*9c50*/  FFMA R14, R133, R17, R14 ;  /* 0x00000011850e7223 */ /* 0x000fe2000000000e */
[----:B------:R-:W-:Y:S01]  /*9c60*/  F2FP.BF16.F32.PACK_AB R93, R13, R12 ;  /* 0x0000000c0d5d723e */ /* 0x000fe200000010ff */
[----:B------:R-:W-:Y:S01]  /*9c70*/  FMUL R16, R130, R38 ;  /* 0x0000002682107220 */ /* 0x000fe20000400000 */
[----:B------:R-:W-:Y:S01]  /*9c80*/  LOP3.LUT R12, R160, 0xffff0000, RZ, 0xc0, !PT ;  /* 0xffff0000a00c7812 */ /* 0x000fe200078ec0ff */
[----:B------:R-:W-:Y:S01]  /*9c90*/  FMUL R17, R130, R39 ;  /* 0x0000002782117220 */ /* 0x000fe20000400000 */
[----:B------:R-:W-:Y:S01]  /*9ca0*/  SHF.L.U32 R13, R161, 0x10, RZ ;  /* 0x00000010a10d7819 */ /* 0x000fe200000006ff */
[C---:B------:R-:W-:Y:S01]  /*9cb0*/  FFMA R15, R133.reuse, R18, R15 ;  /* 0x00000012850f7223 */ /* 0x040fe2000000000f */
[----:B------:R-:W-:Y:S01]  /*9cc0*/  LOP3.LUT R18, R158, 0xffff0000, RZ, 0xc0, !PT ;  /* 0xffff00009e127812 */ /* 0x000fe200078ec0ff */
[C---:B------:R-:W-:Y:S01]  /*9cd0*/  FFMA R16, R133.reuse, R19, R16 ;  /* 0x0000001385107223 */ /* 0x040fe20000000010 */
[C---:B------:R-:W-:Y:S01]  /*9ce0*/  FMUL R8, R130.reuse, R40 ;  /* 0x0000002882087220 */ /* 0x040fe20000400000 */
[----:B------:R-:W-:Y:S01]  /*9cf0*/  FFMA R17, R133, R20, R17 ;  /* 0x0000001485117223 */ /* 0x000fe20000000011 */
[----:B------:R-:W-:Y:S01]  /*9d00*/  F2FP.BF16.F32.PACK_AB R94, R15, R14 ;  /* 0x0000000e0f5e723e */ /* 0x000fe200000010ff */
[C---:B------:R-:W-:Y:S01]  /*9d10*/  FMUL R9, R130.reuse, R41 ;  /* 0x0000002982097220 */ /* 0x040fe20000400000 */
[----:B------:R-:W-:Y:S01]  /*9d20*/  LOP3.LUT R14, R161, 0xffff0000, RZ, 0xc0, !PT ;  /* 0xffff0000a10e7812 */ /* 0x000fe200078ec0ff */
[----:B------:R-:W-:Y:S01]  /*9d30*/  FFMA R8, R133, R11, R8 ;  /* 0x0000000b85087223 */ /* 0x000fe20000000008 */
[----:B------:R-:W-:Y:S01]  /*9d40*/  F2FP.BF16.F32.PACK_AB R95, R17, R16 ;  /* 0x00000010115f723e */ /* 0x000fe200000010ff */
[----:B------:R-:W-:Y:S01]  /*9d50*/  FMUL R10, R130, R42 ;  /* 0x0000002a820a7220 */ /* 0x000fe20000400000 */
[----:B------:R-:W-:Y:S01]  /*9d60*/  SHF.L.U32 R15, R162, 0x10, RZ ;  /* 0x00000010a20f7819 */ /* 0x000fe200000006ff */
[----:B------:R-:W-:Y:S01]  /*9d70*/  FMUL R11, R130, R43 ;  /* 0x0000002b820b7220 */ /* 0x000fe20000400000 */
[----:B------:R-:W-:Y:S01]  /*9d80*/  LOP3.LUT R16, R157, 0xffff0000, RZ, 0xc0, !PT ;  /* 0xffff00009d107812 */ /* 0x000fe200078ec0ff */
[----:B------:R-:W-:Y:S01]  /*9d90*/  FFMA R9, R133, R12, R9 ;  /* 0x0000000c85097223 */ /* 0x000fe20000000009 */
[----:B------:R-:W-:Y:S01]  /*9da0*/  SHF.L.U32 R17, R159, 0x10, RZ ;  /* 0x000000109f117819 */ /* 0x000fe200000006ff */
[----:B------:R-:W-:Y:S01]  /*9db0*/  FFMA R10, R133, R13, R10 ;  /* 0x0000000d850a7223 */ /* 0x000fe2000000000a */
[----:B------:R-:W-:Y:S01]  /*9dc0*/  LOP3.LUT R20, R159, 0xffff0000, RZ, 0xc0, !PT ;  /* 0xffff00009f147812 */ /* 0x000fe200078ec0ff */
[----:B------:R-:W-:Y:S01]  /*9dd0*/  FFMA R11, R133, R14, R11 ;  /* 0x0000000e850b7223 */ /* 0x000fe2000000000b */
[----:B------:R-:W-:Y:S01]  /*9de0*/  LOP3.LUT R14, R162, 0xffff0000, RZ, 0xc0, !PT ;  /* 0xffff0000a20e7812 */ /* 0x000fe200078ec0ff */
[C---:B------:R-:W-:Y:S01]  /*9df0*/  FMUL R12, R130.reuse, R44 ;  /* 0x0000002c820c7220 */ /* 0x040fe20000400000 */
[----:B-1----:R-:W-:Y:S01]  /*9e00*/  F2FP.BF16.F32.PACK_AB R88, R9, R8 ;  /* 0x000000080958723e */ /* 0x002fe200000010ff */
[----:B------:R1:W-:Y:S01]  /*9e10*/  @!P1 STS.128 [R199+0x2010], R92 ;  /* 0x0020105cc7009388 */ /* 0x0003e20000000c00 */
[----:B------:R-:W-:Y:S01]  /*9e20*/  F2FP.BF16.F32.PACK_AB R89, R11, R10 ;  /* 0x0000000a0b59723e */ /* 0x000fe200000010ff */
[----:B------:R-:W-:Y:S01]  /*9e30*/  FMUL R13, R130, R45 ;  /* 0x0000002d820d7220 */ /* 0x000fe20000400000 */
[----:B------:R-:W-:Y:S01]  /*9e40*/  SHF.L.U32 R11, R163, 0x10, RZ ;  /* 0x00000010a30b7819 */ /* 0x000fe200000006ff */
[C---:B------:R-:W-:Y:S01]  /*9e50*/  FFMA R12, R133.reuse, R15, R12 ;  /* 0x0000000f850c7223 */ /* 0x040fe2000000000c */
[----:B------:R-:W-:Y:S01]  /*9e60*/  SHF.L.U32 R15, R156, 0x10, RZ ;  /* 0x000000109c0f7819 */ /* 0x000fe200000006ff */
[----:B------:R-:W-:Y:S01]  /*9e70*/  FFMA R13, R133, R14, R13 ;  /* 0x0000000e850d7223 */ /* 0x000fe2000000000d */
[----:B------:R-:W-:Y:S01]  /*9e80*/  LOP3.LUT R14, R163, 0xffff0000, RZ, 0xc0, !PT ;  /* 0xffff0000a30e7812 */ /* 0x000fe200078ec0ff */
[C---:B------:R-:W-:Y:S01]  /*9e90*/  FMUL R8, R130.reuse, R46 ;  /* 0x0000002e82087220 */ /* 0x040fe20000400000 */
[C---:B------:R-:W-:Y:S01]  /*9ea0*/  FMUL R9, R130.reuse, R47 ;  /* 0x0000002f82097220 */ /* 0x040fe20000400000 */
[----:B------:R-:W-:Y:S01]  /*9eb0*/  FMUL R10, R130, R48 ;  /* 0x00000030820a7220 */ /* 0x000fe20000400000 */
[----:B------:R-:W-:Y:S01]  /*9ec0*/  F2FP.BF16.F32.PACK_AB R90, R13, R12 ;  /* 0x0000000c0d5a723e */ /* 0x000fe200000010ff */
[C---:B------:R-:W-:Y:S01]  /*9ed0*/  FFMA R8, R133.reuse, R11, R8 ;  /* 0x0000000b85087223 */ /* 0x040fe20000000008 */
[C---:B------:R-:W-:Y:S01]  /*9ee0*/  FFMA R9, R133.reuse, R14, R9 ;  /* 0x0000000e85097223 */ /* 0x040fe20000000009 */
[----:B------:R-:W-:Y:S01]  /*9ef0*/  LOP3.LUT R14, R156, 0xffff0000, RZ, 0xc0, !PT ;  /* 0xffff00009c0e7812 */ /* 0x000fe200078ec0ff */
[----:B------:R-:W-:Y:S01]  /*9f00*/  FFMA R10, R133, R15, R10 ;  /* 0x0000000f850a7223 */ /* 0x000fe2000000000a */
[----:B------:R-:W-:Y:S01]  /*9f10*/  SHF.L.U32 R15, R157, 0x10, RZ ;  /* 0x000000109d0f7819 */ /* 0x000fe200000006ff */
[C---:B------:R-:W-:Y:S01]  /*9f20*/  FMUL R11, R130.reuse, R49 ;  /* 0x00000031820b7220 */ /* 0x040fe20000400000 */
[----:B------:R-:W-:Y:S01]  /*9f30*/  F2FP.BF16.F32.PACK_AB R91, R9, R8 ;  /* 0x00000008095b723e */ /* 0x000fe200000010ff */
[C---:B------:R-:W-:Y:S01]  /*9f40*/  FMUL R12, R130.reuse, R50 ;  /* 0x00000032820c7220 */ /* 0x040fe20000400000 */
[C---:B------:R-:W-:Y:S01]  /*9f50*/  FMUL R13, R130.reuse, R51 ;  /* 0x00000033820d7220 */ /* 0x040fe20000400000 */
[C---:B------:R-:W-:Y:S01]  /*9f60*/  FFMA R11, R133.reuse, R14, R11 ;  /* 0x0000000e850b7223 */ /* 0x040fe2000000000b */
[----:B------:R-:W-:Y:S01]  /*9f70*/  FMUL R8, R130, R52 ;  /* 0x0000003482087220 */ /* 0x000fe20000400000 */
[C---:B------:R-:W-:Y:S01]  /*9f80*/  FFMA R12, R133.reuse, R15, R12 ;  /* 0x0000000f850c7223 */ /* 0x040fe2000000000c */
[C---:B------:R-:W-:Y:S01]  /*9f90*/  FFMA R13, R133.reuse, R16, R13 ;  /* 0x00000010850d7223 */ /* 0x040fe2000000000d */
[----:B------:R-:W-:Y:S01]  /*9fa0*/  SHF.L.U32 R16, R158, 0x10, RZ ;  /* 0x000000109e107819 */ /* 0x000fe200000006ff */
[C---:B------:R-:W-:Y:S01]  /*9fb0*/  FMUL R9, R130.reuse, R53 ;  /* 0x0000003582097220 */ /* 0x040fe20000400000 */
[C---:B------:R-:W-:Y:S01]  /*9fc0*/  FMUL R14, R130.reuse, R54 ;  /* 0x00000036820e7220 */ /* 0x040fe20000400000 */
[----:B------:R-:W-:Y:S01]  /*9fd0*/  FMUL R15, R130, R55 ;  /* 0x00000037820f7220 */ /* 0x000fe20000400000 */
[----:B------:R3:W-:Y:S01]  /*9fe0*/  @!P1 STS.128 [R197+0x2020], R88 ;  /* 0x00202058c5009388 */ /* 0x0007e20000000c00 */
[----:B------:R-:W-:Y:S01]  /*9ff0*/  FFMA R8, R133, R16, R8 ;  /* 0x0000001085087223 */ /* 0x000fe20000000008 */
[----:B-1----:R-:W-:Y:S01]  /*a000*/  F2FP.BF16.F32.PACK_AB R93, R13, R12 ;  /* 0x0000000c0d5d723e */ /* 0x002fe200000010ff */
[C---:B------:R-:W-:Y:S01]  /*a010*/  FFMA R9, R133.reuse, R18, R9 ;  /* 0x0000001285097223 */ /* 0x040fe20000000009 */
[C---:B------:R-:W-:Y:S01]  /*a020*/  LOP3.LUT R12, R152.reuse, 0xffff0000, RZ, 0xc0, !PT ;  /* 0xffff0000980c7812 */ /* 0x040fe200078ec0ff */
[C---:B------:R-:W-:Y:S01]  /*a030*/  FFMA R14, R133.reuse, R17, R14 ;  /* 0x00000011850e7223 */ /* 0x040fe2000000000e */
[----:B------:R-:W-:Y:S01]  /*a040*/  SHF.L.U32 R17, R152, 0x10, RZ ;  /* 0x0000001098117819 */ /* 0x000fe200000006ff */
[----:B------:R-:W-:Y:S01]  /*a050*/  FFMA R15, R133, R20, R15 ;  /* 0x00000014850f7223 */ /* 0x000fe2000000000f */
[----:B------:R-:W-:Y:S01]  /*a060*/  F2FP.BF16.F32.PACK_AB R94, R9, R8 ;  /* 0x00000008095e723e */ /* 0x000fe200000010ff */
        /* <DEDUP_REMOVED lines=8> */
[----:B------:R-:W-:Y:S01]  /*a0f0*/  FMUL R9, R130, R58 ;  /* 0x0000003a82097220 */ /* 0x000fe20000400000 */
[----:B------:R-:W-:Y:S01]  /*a100*/  SHF.L.U32 R18, R154, 0x10, RZ ;  /* 0x000000109a127819 */ /* 0x000fe200000006ff */
[----:B------:R-:W-:Y:S01]  /*a110*/  FMUL R10, R130, R59 ;  /* 0x0000003b820a7220 */ /* 0x000fe20000400000 */
[----:B------:R-:W-:Y:S01]  /*a120*/  LOP3.LUT R15, R154, 0xffff0000, RZ, 0xc0, !PT ;  /* 0xffff00009a0f7812 */ /* 0x000fe200078ec0ff */
[----:B------:R-:W-:Y:S01]  /*a130*/  FMUL R11, R130, R60 ;  /* 0x0000003c820b7220 */ /* 0x000fe20000400000 */
[----:B------:R-:W-:Y:S01]  /*a140*/  LOP3.LUT R17, R155, 0xffff0000, RZ, 0xc0, !PT ;  /* 0xffff00009b117812 */ /* 0x000fe200078ec0ff */
[C---:B------:R-:W-:Y:S01]  /*a150*/  FFMA R9, R133.reuse, R14, R9 ;  /* 0x0000000e85097223 */ /* 0x040fe20000000009 */
[----:B------:R-:W-:Y:S01]  /*a160*/  F2FP.BF16.F32.PACK_AB R96, R8, R16 ;  /* 0x000000100860723e */ /* 0x000fe200000010ff */
[----:B------:R-:W-:Y:S01]  /*a170*/  FFMA R10, R133, R13, R10 ;  /* 0x0000000d850a7223 */ /* 0x000fe2000000000a */
[----:B------:R-:W-:Y:S01]  /*a180*/  LOP3.LUT R16, R141, 0xffff0000, RZ, 0xc0, !PT ;  /* 0xffff00008d107812 */ /* 0x000fe200078ec0ff */
[C---:B------:R-:W-:Y:S01]  /*a190*/  FMUL R12, R130.reuse, R61 ;  /* 0x0000003d820c7220 */ /* 0x040fe20000400000 */
[----:B------:R-:W-:Y:S01]  /*a1a0*/  LOP3.LUT R20, R147, 0xffff0000, RZ, 0xc0, !PT ;  /* 0xffff000093147812 */ /* 0x000fe200078ec0ff */
[----:B------:R-:W-:Y:S01]  /*a1b0*/  FFMA R11, R133, R18, R11 ;  /* 0x00000012850b7223 */ /* 0x000fe2000000000b */
[----:B------:R-:W-:Y:S01]  /*a1c0*/  SHF.L.U32 R18, R155, 0x10, RZ ;  /* 0x000000109b127819 */ /* 0x000fe200000006ff */
[----:B------:R-:W-:Y:S01]  /*a1d0*/  FMUL R13, R130, R62 ;  /* 0x0000003e820d7220 */ /* 0x000fe20000400000 */
[----:B------:R-:W-:Y:S01]  /*a1e0*/  F2FP.BF16.F32.PACK_AB R97, R10, R9 ;  /* 0x000000090a61723e */ /* 0x000fe200000010ff */
[C---:B------:R-:W-:Y:S01]  /*a1f0*/  FFMA R12, R133.reuse, R15, R12 ;  /* 0x0000000f850c7223 */ /* 0x040fe2000000000c */
[----:B------:R-:W-:Y:S01]  /*a200*/  SHF.L.U32 R15, R150, 0x10, RZ ;  /* 0x00000010960f7819 */ /* 0x000fe200000006ff */
[----:B------:R-:W-:Y:S01]  /*a210*/  FMUL R14, R130, R63 ;  /* 0x0000003f820e7220 */ /* 0x000fe20000400000 */
[----:B------:R-:W-:Y:S01]  /*a220*/  FFMA R13, R133, R18, R13 ;  /* 0x00000012850d7223 */ /* 0x000fe2000000000d */
[----:B------:R-:W-:Y:S01]  /*a230*/  LOP3.LUT R18, R145, 0xffff0000, RZ, 0xc0, !PT ;  /* 0xffff000091127812 */ /* 0x000fe200078ec0ff */
[----:B------:R1:W-:Y:S01]  /*a240*/  @!P1 STS.128 [R196+0x2010], R92 ;  /* 0x0020105cc4009388 */ /* 0x0003e20000000c00 */
[----:B------:R-:W-:Y:S01]  /*a250*/  F2FP.BF16.F32.PACK_AB R98, R12, R11 ;  /* 0x0000000b0c62723e */ /* 0x000fe200000010ff */
[C---:B------:R-:W-:Y:S01]  /*a260*/  FFMA R14, R133.reuse, R17, R14 ;  /* 0x00000011850e7223 */ /* 0x040fe2000000000e */
[----:B------:R-:W-:Y:S01]  /*a270*/  SHF.L.U32 R11, R148, 0x10, RZ ;  /* 0x00000010940b7819 */ /* 0x000fe200000006ff */
[----:B------:R-:W-:Y:S01]  /*a280*/  FMUL R8, R130, R64 ;  /* 0x0000004082087220 */ /* 0x000fe20000400000 */
[----:B------:R-:W-:Y:S01]  /*a290*/  LOP3.LUT R12, R148, 0xffff0000, RZ, 0xc0, !PT ;  /* 0xffff0000940c7812 */ /* 0x000fe200078ec0ff */
[----:B------:R-:W-:Y:S01]  /*a2a0*/  FMUL R9, R130, R65 ;  /* 0x0000004182097220 */ /* 0x000fe20000400000 */
[----:B------:R-:W-:Y:S01]  /*a2b0*/  F2FP.BF16.F32.PACK_AB R99, R14, R13 ;  /* 0x0000000d0e63723e */ /* 0x000fe200000010ff */
[----:B------:R-:W-:Y:S01]  /*a2c0*/  FFMA R8, R133, R11, R8 ;  /* 0x0000000b85087223 */ /* 0x000fe20000000008 */
[----:B------:R-:W-:Y:S01]  /*a2d0*/  SHF.L.U32 R13, R149, 0x10, RZ ;  /* 0x00000010950d7819 */ /* 0x000fe200000006ff */
[----:B------:R-:W-:Y:S01]  /*a2e0*/  FFMA R9, R133, R12, R9 ;  /* 0x0000000c85097223 */ /* 0x000fe20000000009 */
[----:B------:R-:W-:Y:S01]  /*a2f0*/  LOP3.LUT R14, R149, 0xffff0000, RZ, 0xc0, !PT ;  /* 0xffff0000950e7812 */ /* 0x000fe200078ec0ff */
[C---:B------:R-:W-:Y:S01]  /*a300*/  FMUL R10, R130.reuse, R66 ;  /* 0x00000042820a7220 */ /* 0x040fe20000400000 */
[----:B------:R-:W-:Y:S01]  /*a310*/  SHF.L.U32 R17, R147, 0x10, RZ ;  /* 0x0000001093117819 */ /* 0x000fe200000006ff */
[C---:B------:R-:W-:Y:S01]  /*a320*/  FMUL R11, R130.reuse, R67 ;  /* 0x00000043820b7220 */ /* 0x040fe20000400000 */
[----:B---3--:R-:W-:Y:S01]  /*a330*/  F2FP.BF16.F32.PACK_AB R88, R9, R8 ;  /* 0x000000080958723e */ /* 0x008fe200000010ff */
[C---:B------:R-:W-:Y:S01]  /*a340*/  FFMA R10, R133.reuse, R13, R10 ;  /* 0x0000000d850a7223 */ /* 0x040fe2000000000a */
[----:B------:R-:W-:Y:S01]  /*a350*/  FMUL R12, R130, R68 ;  /* 0x00000044820c7220 */ /* 0x000fe20000400000 */
[C---:B------:R-:W-:Y:S01]  /*a360*/  FFMA R11, R133.reuse, R14, R11 ;  /* 0x0000000e850b7223 */ /* 0x040fe2000000000b */
[----:B------:R-:W-:Y:S01]  /*a370*/  LOP3.LUT R14, R150, 0xffff0000, RZ, 0xc0, !PT ;  /* 0xffff0000960e7812 */ /* 0x000fe200078ec0ff */
[C---:B------:R-:W-:Y:S01]  /*a380*/  FMUL R13, R130.reuse, R69 ;  /* 0x00000045820d7220 */ /* 0x040fe20000400000 */
[----:B------:R3:W-:Y:S01]  /*a390*/  @!P1 STS.128 [R191+0x3000], R96 ;  /* 0x00300060bf009388 */ /* 0x0007e20000000c00 */
[----:B------:R-:W-:Y:S01]  /*a3a0*/  FFMA R12, R133, R15, R12 ;  /* 0x0000000f850c7223 */ /* 0x000fe2000000000c */
[----:B------:R-:W-:Y:S01]  /*a3b0*/  F2FP.BF16.F32.PACK_AB R89, R11, R10 ;  /* 0x0000000a0b59723e */ /* 0x000fe200000010ff */
[----:B------:R-:W-:Y:S01]  /*a3c0*/  FFMA R13, R133, R14, R13 ;  /* 0x0000000e850d7223 */ /* 0x000fe2000000000d */
[C---:B------:R-:W-:Y:S01]  /*a3d0*/  SHF.L.U32 R11, R151.reuse, 0x10, RZ ;  /* 0x00000010970b7819 */ /* 0x040fe200000006ff */
[C---:B------:R-:W-:Y:S01]  /*a3e0*/  FMUL R8, R130.reuse, R70 ;  /* 0x0000004682087220 */ /* 0x040fe20000400000 */
[----:B------:R-:W-:Y:S01]  /*a3f0*/  LOP3.LUT R14, R151, 0xffff0000, RZ, 0xc0, !PT ;  /* 0xffff0000970e7812 */ /* 0x000fe200078ec0ff */
[----:B------:R-:W-:Y:S01]  /*a400*/  FMUL R9, R130, R71 ;  /* 0x0000004782097220 */ /* 0x000fe20000400000 */
[----:B------:R-:W-:Y:S01]  /*a410*/  SHF.L.U32 R15, R140, 0x10, RZ ;  /* 0x000000108c0f7819 */ /* 0x000fe200000006ff */
        /* <DEDUP_REMOVED lines=10> */
[----:B------:R-:W-:Y:S01]  /*a4c0*/  FMUL R13, R130, R75 ;  /* 0x0000004b820d7220 */ /* 0x000fe20000400000 */
[C---:B------:R-:W-:Y:S01]  /*a4d0*/  FFMA R11, R133.reuse, R14, R11 ;  /* 0x0000000e850b7223 */ /* 0x040fe2000000000b */
[----:B------:R-:W-:Y:S01]  /*a4e0*/  SHF.L.U32 R14, R142, 0x10, RZ ;  /* 0x000000108e0e7819 */ /* 0x000fe200000006ff */
[C---:B------:R-:W-:Y:S01]  /*a4f0*/  FFMA R12, R133.reuse, R15, R12 ;  /* 0x0000000f850c7223 */ /* 0x040fe2000000000c */
[----:B------:R-:W-:Y:S01]  /*a500*/  SHF.L.U32 R15, R144, 0x10, RZ ;  /* 0x00000010900f7819 */ /* 0x000fe200000006ff */
[----:B------:R-:W-:Y:S01]  /*a510*/  FFMA R13, R133, R16, R13 ;  /* 0x00000010850d7223 */ /* 0x000fe2000000000d */
[----:B------:R-:W-:Y:S01]  /*a520*/  LOP3.LUT R16, R142, 0xffff0000, RZ, 0xc0, !PT ;  /* 0xffff00008e107812 */ /* 0x000fe200078ec0ff */
[----:B------:R4:W-:Y:S01]  /*a530*/  @!P1 STS.128 [R199+0x3010], R88 ;  /* 0x00301058c7009388 */ /* 0x0009e20000000c00 */
[----:B-1----:R-:W-:Y:S01]  /*a540*/  F2FP.BF16.F32.PACK_AB R92, R11, R10 ;  /* 0x0000000a0b5c723e */ /* 0x002fe200000010ff */
[C---:B------:R-:W-:Y:S01]  /*a550*/  FMUL R8, R130.reuse, R76 ;  /* 0x0000004c82087220 */ /* 0x040fe20000400000 */
[----:B------:R-:W-:Y:S01]  /*a560*/  F2FP.BF16.F32.PACK_AB R93, R13, R12 ;  /* 0x0000000c0d5d723e */ /* 0x000fe200000010ff */
[C---:B------:R-:W-:Y:S01]  /*a570*/  FMUL R9, R130.reuse, R77 ;  /* 0x0000004d82097220 */ /* 0x040fe20000400000 */
[----:B------:R-:W-:Y:S01]  /*a580*/  SHF.L.U32 R13, R143, 0x10, RZ ;  /* 0x000000108f0d7819 */ /* 0x000fe200000006ff */
[----:B------:R-:W-:Y:S01]  /*a590*/  FFMA R8, R133, R14, R8 ;  /* 0x0000000e85087223 */ /* 0x000fe20000000008 */
[----:B------:R-:W-:Y:S01]  /*a5a0*/  LOP3.LUT R14, R143, 0xffff0000, RZ, 0xc0, !PT ;  /* 0xffff00008f0e7812 */ /* 0x000fe200078ec0ff */
[----:B------:R-:W1:Y:S01]  /*a5b0*/  S2R R201, SR_CgaCtaId ;  /* 0x0000000000c97919 */ /* 0x000e620000008800 */
[C---:B------:R-:W-:Y:S01]  /*a5c0*/  FMUL R10, R130.reuse, R78 ;  /* 0x0000004e820a7220 */ /* 0x040fe20000400000 */
[----:B------:R-:W-:Y:S01]  /*a5d0*/  FFMA R9, R133, R16, R9 ;  /* 0x0000001085097223 */ /* 0x000fe20000000009 */
[----:B------:R-:W-:Y:S01]  /*a5e0*/  SHF.L.U32 R16, R145, 0x10, RZ ;  /* 0x0000001091107819 */ /* 0x000fe200000006ff */
[C---:B------:R-:W-:Y:S01]  /*a5f0*/  FMUL R11, R130.reuse, R79 ;  /* 0x0000004f820b7220 */ /* 0x040fe20000400000 */
[----:B------:R-:W-:Y:S01]  /*a600*/  FFMA R10, R133, R13, R10 ;  /* 0x0000000d850a7223 */ /* 0x000fe2000000000a */
[----:B------:R-:W-:Y:S01]  /*a610*/  FMUL R12, R130, R80 ;  /* 0x00000050820c7220 */ /* 0x000fe20000400000 */
[----:B------:R-:W-:Y:S01]  /*a620*/  F2FP.BF16.F32.PACK_AB R94, R9, R8 ;  /* 0x00000008095e723e */ /* 0x000fe200000010ff */
[C---:B------:R-:W-:Y:S01]  /*a630*/  FFMA R11, R133.reuse, R14, R11 ;  /* 0x0000000e850b7223 */ /* 0x040fe2000000000b */
[----:B------:R-:W-:Y:S01]  /*a640*/  LOP3.LUT R14, R144, 0xffff0000, RZ, 0xc0, !PT ;  /* 0xffff0000900e7812 */ /* 0x000fe200078ec0ff */
[C---:B------:R-:W-:Y:S01]  /*a650*/  FMUL R8, R130.reuse, R81 ;  /* 0x0000005182087220 */ /* 0x040fe20000400000 */
[C---:B------:R-:W-:Y:S01]  /*a660*/  FMUL R9, R130.reuse, R82 ;  /* 0x0000005282097220 */ /* 0x040fe20000400000 */
[----:B------:R-:W-:Y:S01]  /*a670*/  FMUL R13, R130, R83 ;  /* 0x00000053820d7220 */ /* 0x000fe20000400000 */
[C---:B------:R-:W-:Y:S01]  /*a680*/  FFMA R12, R133.reuse, R15, R12 ;  /* 0x0000000f850c7223 */ /* 0x040fe2000000000c */
[C---:B------:R-:W-:Y:S01]  /*a690*/  FFMA R8, R133.reuse, R14, R8 ;  /* 0x0000000e85087223 */ /* 0x040fe20000000008 */
[----:B------:R-:W-:Y:S01]  /*a6a0*/  FFMA R9, R133, R16, R9 ;  /* 0x0000001085097223 */ /* 0x000fe20000000009 */
[----:B------:R-:W-:Y:S01]  /*a6b0*/  F2FP.BF16.F32.PACK_AB R95, R11, R10 ;  /* 0x0000000a0b5f723e */ /* 0x000fe200000010ff */
[C---:B------:R-:W-:Y:S01]  /*a6c0*/  FFMA R13, R133.reuse, R18, R13 ;  /* 0x00000012850d7223 */ /* 0x040fe2000000000d */
[----:B------:R-:W-:Y:S01]  /*a6d0*/  SHF.L.U32 R16, R146, 0x10, RZ ;  /* 0x0000001092107819 */ /* 0x000fe200000006ff */
[----:B------:R-:W-:Y:S01]  /*a6e0*/  FMUL R10, R130, R84 ;  /* 0x00000054820a7220 */ /* 0x000fe20000400000 */
[----:B------:R-:W-:Y:S01]  /*a6f0*/  LOP3.LUT R18, R146, 0xffff0000, RZ, 0xc0, !PT ;  /* 0xffff000092127812 */ /* 0x000fe200078ec0ff */
[----:B------:R4:W-:Y:S01]  /*a700*/  @!P1 STS.128 [R197+0x3020], R92 ;  /* 0x0030205cc5009388 */ /* 0x0009e20000000c00 */
[C---:B------:R-:W-:Y:S01]  /*a710*/  FMUL R11, R130.reuse, R85 ;  /* 0x00000055820b7220 */ /* 0x040fe20000400000 */
[C---:B------:R-:W-:Y:S01]  /*a720*/  FMUL R14, R130.reuse, R86 ;  /* 0x00000056820e7220 */ /* 0x040fe20000400000 */
[----:B------:R-:W-:Y:S01]  /*a730*/  FMUL R15, R130, R87 ;  /* 0x00000057820f7220 */ /* 0x000fe20000400000 */
[C---:B------:R-:W-:Y:S01]  /*a740*/  FFMA R10, R133.reuse, R16, R10 ;  /* 0x00000010850a7223 */ /* 0x040fe2000000000a */
[C---:B------:R-:W-:Y:S01]  /*a750*/  FFMA R11, R133.reuse, R18, R11 ;  /* 0x00000012850b7223 */ /* 0x040fe2000000000b */
[C---:B------:R-:W-:Y:S01]  /*a760*/  FFMA R14, R133.reuse, R17, R14 ;  /* 0x00000011850e7223 */ /* 0x040fe2000000000e */
[----:B------:R-:W-:Y:S01]  /*a770*/  FFMA R15, R133, R20, R15 ;  /* 0x00000014850f7223 */ /* 0x000fe2000000000f */
[----:B---3--:R-:W-:Y:S01]  /*a780*/  F2FP.BF16.F32.PACK_AB R96, R8, R12 ;  /* 0x0000000c0860723e */ /* 0x008fe200000010ff */
[----:B------:R-:W-:Y:S01]  /*a790*/  BSSY.RECONVERGENT B0, `(.L_x_137) ;  /* 0x0000021000007945 */ /* 0x000fe20003800200 */
[----:B------:R-:W-:Y:S02]  /*a7a0*/  F2FP.BF16.F32.PACK_AB R97, R13, R9 ;  /* 0x000000090d61723e */ /* 0x000fe400000010ff */
[----:B------:R-:W-:Y:S02]  /*a7b0*/  F2FP.BF16.F32.PACK_AB R98, R11, R10 ;  /* 0x0000000a0b62723e */ /* 0x000fe400000010ff */
[----:B------:R-:W-:Y:S02]  /*a7c0*/  F2FP.BF16.F32.PACK_AB R99, R15, R14 ;  /* 0x0000000e0f63723e */ /* 0x000fe400000010ff */
[----:B------:R-:W-:Y:S02]  /*a7d0*/  MOV R12, UR47 ;  /* 0x0000002f000c7c02 */ /* 0x000fe40008000f00 */
[----:B------:R-:W-:Y:S01]  /*a7e0*/  LEA R11, R138, UR45, 0x3 ;  /* 0x0000002d8a0b7c11 */ /* 0x000fe2000f8e18ff */
[----:B------:R4:W-:Y:S01]  /*a7f0*/  @!P1 STS.128 [R196+0x3010], R96 ;  /* 0x00301060c4009388 */ /* 0x0009e20000000c00 */
[----:B------:R-:W-:Y:S02]  /*a800*/  @P2 LEA R12, R12, UR45, 0x3 ;  /* 0x0000002d0c0c2c11 */ /* 0x000fe4000f8e18ff */
[----:B------:R-:W-:Y:S02]  /*a810*/  @P2 SHF.L.U32 R14, RZ, 0x1f, RZ ;  /* 0x0000001fff0e2819 */ /* 0x000fe400000006ff */
[----:B------:R-:W-:Y:S01]  /*a820*/  @P2 IADD3 R12, PT, PT, R12, 0x100, RZ ;  /* 0x000001000c0c2810 */ /* 0x000fe20007ffe0ff */
[----:B------:R-:W-:Y:S01]  /*a830*/  @!PT LDS RZ, [RZ] ;  /* 0x00000000fffff984 */ /* 0x000fe20000000800 */
[----:B------:R-:W-:Y:S01]  /*a840*/  @!PT LDS RZ, [RZ] ;  /* 0x00000000fffff984 */ /* 0x000fe20000000800 */
[----:B------:R-:W-:Y:S01]  /*a850*/  @!PT LDS RZ, [RZ] ;  /* 0x00000000fffff984 */ /* 0x000fe20000000800 */
[----:B------:R-:W-:Y:S01]  /*a860*/  @!PT LDS RZ, [RZ] ;  /* 0x00000000fffff984 */ /* 0x000fe20000000800 */
[----:B------:R3:W-:Y:S06]  /*a870*/  MEMBAR.ALL.CTA ;  /* 0x0000000000007992 */ /* 0x0007ec0000008000 */
[----:B---3--:R-:W3:Y:S01]  /*a880*/  FENCE.VIEW.ASYNC.S ;  /* 0x00000000000073c6 */ /* 0x008ee20000000000 */
[----:B-1----:R-:W-:Y:S01]  /*a890*/  @P2 PRMT R12, R201, 0x654, R12 ;  /* 0x00000654c90c2816 */ /* 0x002fe2000000000c */
[----:B---3--:R-:W-:Y:S06]  /*a8a0*/  BAR.SYNC.DEFER_BLOCKING 0x1, 0x80 ;  /* 0x0042000000007b1d */ /* 0x008fec0000010000 */
[----:B------:R-:W-:Y:S05]  /*a8b0*/  @P0 BRA `(.L_x_138) ;  /* 0x0000000000380947 */ /* 0x000fea0003800000 */
[----:B------:R-:W-:Y:S01]  /*a8c0*/  R2UR UR9, R202 ;  /* 0x00000000ca0972ca */ /* 0x000fe200000e0000 */
[----:B------:R-:W-:Y:S02]  /*a8d0*/  UIADD3 UR4, UP0, UPT, UR54, 0xa80, URZ ;  /* 0x00000a8036047890 */ /* 0x000fe4000ff1e0ff */
[----:B------:R-:W-:Y:S02]  /*a8e0*/  UIADD3 UR10, UPT, UPT, UR50, 0x40, URZ ;  /* 0x00000040320a7890 */ /* 0x000fe4000fffe0ff */
[----:B------:R-:W-:Y:S02]  /*a8f0*/  UIADD3 UR8, UPT, UPT, UR45, 0x2200, URZ ;  /* 0x000022002d087890 */ /* 0x000fe4000fffe0ff */
[----:B------:R-:W-:Y:S01]  /*a900*/  UIADD3.X UR5, UPT, UPT, URZ, UR55, URZ, UP0, !UPT ;  /* 0x00000037ff057290 */ /* 0x000fe200087fe4ff */
[----:B------:R-:W-:Y:S01]  /*a910*/  UMOV UR11, UR44 ;  /* 0x0000002c000b7c82 */ /* 0x000fe20008000000 */
[----:B------:R-:W-:Y:S01]  /*a920*/  UIADD3 UR12, UPT, UPT, UR45, 0x3200, URZ ;  /* 0x000032002d0c7890 */ /* 0x000fe2000fffe0ff */
[----:B------:R-:W-:Y:S03]  /*a930*/  UMOV UR15, UR44 ;  /* 0x0000002c000f7c82 */ /* 0x000fe60008000000 */
[----:B------:R-:W-:Y:S01]  /*a940*/  UIADD3 UR13, UPT, UPT, UR9, 0x80, URZ ;  /* 0x00000080090d7890 */ /* 0x000fe2000fffe0ff */
[----:B------:R-:W-:Y:S02]  /*a950*/  UMOV UR14, UR10 ;  /* 0x0000000a000e7c82 */ /* 0x000fe40008000000 */
[----:B------:R1:W-:Y:S06]  /*a960*/  UTMASTG.3D [UR8], [UR4] ;  /* 0x00000008040073b5 */ /* 0x0003ec0008010000 */
[----:B------:R1:W-:Y:S01]  /*a970*/  UTMASTG.3D [UR12], [UR4] ;  /* 0x0000000c040073b5 */ /* 0x0003e20008010000 */
[----:B------:R0:W-:Y:S01]  /*a980*/  UTMACMDFLUSH ;  /* 0x00000000000079b7 */ /* 0x0001e20000000000 */
[----:B-1----:R-:W-:Y:S04]  /*a990*/  DEPBAR.LE SB0, 0x1 ;  /* 0x000080400000791a */ /* 0x002fe80000000000 */
.L_x_138:
[----:B------:R-:W-:Y:S05]  /*a9a0*/  BSYNC.RECONVERGENT B0 ;  /* 0x0000000000007941 */ /* 0x000fea0003800200 */
.L_x_137:
[----:B------:R-:W-:Y:S01]  /*a9b0*/  BAR.SYNC.DEFER_BLOCKING 0x1, 0x80 ;  /* 0x0042000000007b1d */ /* 0x000fe20000010000 */
[----:B------:R-:W-:Y:S02]  /*a9c0*/  UISETP.NE.AND UP0, UPT, UR43, URZ, UPT ;  /* 0x000000ff2b00728c */ /* 0x000fe4000bf05270 */
[----:B------:R-:W-:Y:S03]  /*a9d0*/  UIADD3 UR5, UPT, UPT, UR47, 0x1, URZ ;  /* 0x000000012f057890 */ /* 0x000fe6000fffe0ff */
[----:B------:R1:W-:Y:S01]  /*a9e0*/  @P2 SYNCS.ARRIVE.TRANS64.RED.A1T0 RZ, [R12+URZ], RZ ;  /* 0x000000ff0cff29a7 */ /* 0x0003e200081004ff */
[----:B------:R-:W-:Y:S01]  /*a9f0*/  UMOV UR4, 0x40 ;  /* 0x0000004000047882 */ /* 0x000fe20000000000 */
[----:B------:R-:W-:Y:S01]  /*aa00*/  BSSY B1, `(.L_x_139) ;  /* 0x0000021000017945 */ /* 0x000fe20003800000 */
[----:B------:R-:W-:Y:S02]  /*aa10*/  USEL UR4, UR4, 0x20, !UP0 ;  /* 0x0000002004047887 */ /* 0x000fe4000c000000 */
[----:B------:R-:W-:Y:S02]  /*aa20*/  UISETP.NE.AND UP0, UPT, UR5, 0x4, UPT ;  /* 0x000000040500788c */ /* 0x000fe4000bf05270 */
[----:B------:R-:W-:Y:S01]  /*aa30*/  UIADD3 UR49, UPT, UPT, UR52, UR4, URZ ;  /* 0x0000000434317290 */ /* 0x000fe2000fffe0ff */
[----:B------:R-:W3:Y:S01]  /*aa40*/  @P2 SYNCS.PHASECHK.TRANS64.TRYWAIT P0, [R11+URZ+0xe0], R14 ;  /* 0x0000e00e0b0025a7 */ /* 0x000ee200080011ff */
[----:B----4-:R-:W-:Y:S01]  /*aa50*/  VIADD R92, R131, UR4 ;  /* 0x00000004835c7c36 */ /* 0x010fe20008000000 */
[----:B------:R-:W-:Y:S04]  /*aa60*/  USEL UR46, UR5, URZ, UP0 ;  /* 0x000000ff052e7287 */ /* 0x000fe80008000000 */
[----:B------:R-:W-:Y:S04]  /*aa70*/  SHF.R.U32.HI R6, RZ, 0x15, R92 ;  /* 0x00000015ff067819 */ /* 0x000fe8000001165c */
[----:B------:R-:W-:Y:S02]  /*aa80*/  LOP3.LUT R17, R6, 0x3, RZ, 0xc0, !PT ;  /* 0x0000000306117812 */ /* 0x000fe400078ec0ff */
[----:B---3--:R-:W-:Y:S01]  /*aa90*/  @P2 SEL R137, RZ, 0x1, !P0 ;  /* 0x00000001ff892807 */ /* 0x008fe20004000000 */
[----:B-1----:R-:W-:Y:S06]  /*aaa0*/  @!P2 BRA `(.L_x_140) ;  /* 0x000000000058a947 */ /* 0x002fec0003800000 */
        /* <DEDUP_REMOVED lines=8> */
[----:B------:R-:W-:Y:S04]  /*ab30*/  SHF.L.U32 R4, RZ, 0x1f, RZ ;  /* 0x0000001fff047819 */ /* 0x000fe800000006ff */
[----:B------:R-:W1:Y:S02]  /*ab40*/  SYNCS.PHASECHK.TRANS64.TRYWAIT P0, [R11+URZ+0xe0], R4 ;  /* 0x0000e0040b0075a7 */ /* 0x000e6400080011ff */
[----:B-1----:R-:W-:Y:S05]  /*ab50*/  @!P0 BRA `(.L_x_143) ;  /* 0x0000009400848947 */ /* 0x002fea0003800000 */
.L_x_142:
[----:B------:R-:W-:Y:S05]  /*ab60*/  BSYNC B0 ;  /* 0x0000000000007941 */ /* 0x000fea0003800000 */
.L_x_141:
[----:B------:R-:W-:Y:S02]  /*ab70*/  ISETP.NE.AND P0, PT, R139, RZ, PT ;  /* 0x000000ff8b00720c */ /* 0x000fe40003f05270 */
[----:B------:R-:W-:Y:S11]  /*ab80*/  IADD3 R138, PT, PT, R138, 0x1, RZ ;  /* 0x000000018a8a7810 */ /* 0x000ff60007ffe0ff */
[----:B------:R3:W4:Y:S04]  /*ab90*/  @P0 LDS.128 R160, [R3+0x20] ;  /* 0x0000200003a00984 */ /* 0x0007280000000c00 */
[----:B------:R3:W1:Y:S04]  /*aba0*/  @P0 LDS.128 R140, [R3+0x1020] ;  /* 0x00102000038c0984 */ /* 0x0006680000000c00 */
[----:B------:R3:W1:Y:S04]  /*abb0*/  @P0 LDS.128 R168, [R7] ;  /* 0x0000000007a80984 */ /* 0x0006680000000c00 */
[----:B------:R3:W1:Y:S04]  /*abc0*/  @P0 LDS.128 R152, [R7+0x1000] ;  /* 0x0010000007980984 */ /* 0x0006680000000c00 */
[----:B------:R3:W1:Y:S04]  /*abd0*/  @P0 LDS.128 R164, [R5+0x10] ;  /* 0x0000100005a40984 */ /* 0x0006680000000c00 */
[----:B------:R3:W1:Y:S04]  /*abe0*/  @P0 LDS.128 R148, [R5+0x1010] ;  /* 0x0010100005940984 */ /* 0x0006680000000c00 */
[----:B------:R3:W1:Y:S04]  /*abf0*/  @P0 LDS.128 R156, [R0+0x10] ;  /* 0x00001000009c0984 */ /* 0x0006680000000c00 */
[----:B------:R3:W1:Y:S02]  /*ac00*/  @P0 LDS.128 R144, [R0+0x1010] ;  /* 0x0010100000900984 */ /* 0x0006640000000c00 */
.L_x_140:
[----:B------:R-:W-:Y:S05]  /*ac10*/  BSYNC B1 ;  /* 0x0000000000017941 */ /* 0x000fea0003800000 */
.L_x_139:
[----:B------:R-:W-:Y:S11]  /*ac20*/  ISETP.NE.AND P0, PT, R192, R17, PT ;  /* 0x00000011c000720c */ /* 0x000ff60003f05270 */
[----:B------:R-:W-:Y:S02]  /*ac30*/  @!UPT UIADD3 URZ, UPT, UPT, URZ, URZ, URZ ;  /* 0x000000fffffff290 */ /* 0x000fe4000fffe0ff */
[----:B------:R-:W-:Y:S05]  /*ac40*/  @P0 BRA `(.L_x_144) ;  /* 0x0000000000bc0947 */ /* 0x000fea0003800000 */
[----:B------:R-:W-:Y:S11]  /*ac50*/  LOP3.LUT P0, RZ, R6, 0x3, R181, 0x48, !PT ;  /* 0x0000000306ff7812 */ /* 0x000ff600078048b5 */
[----:B------:R-:W-:Y:S02]  /*ac60*/  @!UPT UIADD3 URZ, UPT, UPT, URZ, URZ, URZ ;  /* 0x000000fffffff290 */ /* 0x000fe4000fffe0ff */
[----:B------:R-:W-:Y:S05]  /*ac70*/  @!P0 BRA `(.L_x_145) ;  /* 0x0000000000408947 */ /* 0x000fea0003800000 */
[----:B------:R-:W3:Y:S01]  /*ac80*/  LDCU.64 UR8, c[0x4][0x70] ;  /* 0x01000e00ff0877ac */ /* 0x000ee20008000a00 */
[----:B------:R-:W-:Y:S01]  /*ac90*/  MOV R15, 0x0 ;  /* 0x00000000000f7802 */ /* 0x000fe20000000f00 */
[----:B------:R-:W-:Y:S02]  /*aca0*/  HFMA2 R12, -RZ, RZ, 0, 5.9604644775390625e-08 ;  /* 0x00000001ff0c7431 */ /* 0x000fe400000001ff */
[----:B------:R-:W-:Y:S02]  /*acb0*/  IMAD.MOV.U32 R8, RZ, RZ, 0x192 ;  /* 0x00000192ff087424 */ /* 0x000fe400078e00ff */
[----:B------:R-:W-:Y:S01]  /*acc0*/  IMAD.MOV.U32 R13, RZ, RZ, RZ ;  /* 0x000000ffff0d7224 */ /* 0x000fe200078e00ff */
[----:B------:R-:W5:Y:S01]  /*acd0*/  LDCU.64 UR6, c[0x4][0x78] ;  /* 0x01000f00ff0677ac */ /* 0x000f620008000a00 */
[----:B------:R-:W2:Y:S01]  /*ace0*/  LDC.64 R14, c[0x4][R15] ;  /* 0x010000000f0e7b82 */ /* 0x000ea20000000a00 */
[----:B------:R-:W4:Y:S01]  /*acf0*/  LDCU.64 UR4, c[0x4][0x10] ;  /* 0x01000200ff0477ac */ /* 0x000f220008000a00 */
[----:B---3--:R-:W-:Y:S01]  /*ad00*/  MOV R5, UR9 ;  /* 0x0000000900057c02 */ /* 0x008fe20008000f00 */
[----:B-1----:R-:W-:Y:S01]  /*ad10*/  IMAD.U32 R4, RZ, RZ, UR8 ;  /* 0x00000008ff047e24 */ /* 0x002fe2000f8e00ff */
[----:B-----5:R-:W-:Y:S01]  /*ad20*/  MOV R7, UR7 ;  /* 0x0000000700077c02 */ /* 0x020fe20008000f00 */
[----:B------:R-:W-:Y:S01]  /*ad30*/  IMAD.U32 R6, RZ, RZ, UR6 ;  /* 0x00000006ff067e24 */ /* 0x000fe2000f8e00ff */
[----:B----4-:R-:W-:Y:S01]  /*ad40*/  MOV R11, UR5 ;  /* 0x00000005000b7c02 */ /* 0x010fe20008000f00 */
[----:B------:R-:W-:Y:S02]  /*ad50*/  IMAD.U32 R10, RZ, RZ, UR4 ;  /* 0x00000004ff0a7e24 */ /* 0x000fe4000f8e00ff */
[----:B------:R-:W-:Y:S07]  /*ad60*/  LEPC R20, `(.L_x_145) ;  /* 0x000000001014794e */ /* 0x000fee0000000000 */
[----:B--2---:R-:W-:Y:S05]  /*ad70*/  CALL.ABS.NOINC R14 ;  /* 0x000000000e007343 */ /* 0x004fea0003c00000 */
.L_x_145:
[----:B------:R-:W-:Y:S05]  /*ad80*/  WARPSYNC.ALL ;  /* 0x0000000000007948 */ /* 0x000fea0003800000 */
[C---:B------:R-:W-:Y:S01]  /*ad90*/  R2UR UR4, R92.reuse ;  /* 0x000000005c0472ca */ /* 0x040fe200000e0000 */
[----:B---3--:R-:W-:Y:S05]  /*ada0*/  VIADD R0, R92, 0x80 ;  /* 0x000000805c007836 */ /* 0x008fea0000000000 */
[----:B------:R-:W-:Y:S04]  /*adb0*/  SHF.R.U32.HI R0, RZ, 0x15, R0 ;  /* 0x00000015ff007819 */ /* 0x000fe80000011600 */
[----:B------:R-:W-:Y:S03]  /*adc0*/  LOP3.LUT P0, RZ, R0, 0x3, R181, 0x48, !PT ;  /* 0x0000000300ff7812 */ /* 0x000fe600078048b5 */
[----:B------:R-:W3:Y:S10]  /*add0*/  LDTM.x32 R24, tmem[UR4] ;  /* 0x00000004001879ee */ /* 0x000ef400082c0000 */
[----:B---3--:R-:W-:Y:S05]  /*ade0*/  @!P0 BRA `(.L_x_146) ;  /* 0x0000000000408947 */ /* 0x008fea0003800000 */
        /* <DEDUP_REMOVED lines=16> */
.L_x_146:
[----:B------:R-:W-:Y:S05]  /*aef0*/  WARPSYNC.ALL ;  /* 0x0000000000007948 */ /* 0x000fea0003800000 */
[----:B------:R-:W-:Y:S11]  /*af00*/  R2UR UR4, R92 ;  /* 0x000000005c0472ca */ /* 0x000ff600000e0000 */
[----:B------:R-:W-:Y:S02]  /*af10*/  @!UPT UIADD3 URZ, UPT, UPT, URZ, URZ, URZ ;  /* 0x000000fffffff290 */ /* 0x000fe4000fffe0ff */
[----:B------:R-:W3:Y:S02]  /*af20*/  LDTM.x32 R56, tmem[UR4+0x80] ;  /* 0x00008004003879ee */ /* 0x000ee400082c0000 */
[----:B---3--:R-:W-:Y:S01]  /*af30*/  NOP ;  /* 0x0000000000007918 */ /* 0x008fe20000000000 */
.L_x_144:
[----:B-1----:R-:W-:Y:S01]  /*af40*/  SHF.L.U32 R4, R168, 0x10, RZ ;  /* 0x00000010a8047819 */ /* 0x002fe200000006ff */
[----:B---3--:R-:W-:Y:S01]  /*af50*/  FMUL R0, R130, R24 ;  /* 0x0000001882007220 */ /* 0x008fe20000400000 */
[----:B------:R-:W-:Y:S01]  /*af60*/  LOP3.LUT R6, R168, 0xffff0000, RZ, 0xc0, !PT ;  /* 0xffff0000a8067812 */ /* 0x000fe200078ec0ff */
[C---:B------:R-:W-:Y:S01]  /*af70*/  FMUL R3, R130.reuse, R25 ;  /* 0x0000001982037220 */ /* 0x040fe20000400000 */
[----:B------:R-:W-:Y:S01]  /*af80*/  SHF.L.U32 R7, R169, 0x10, RZ ;  /* 0x00000010a9077819 */ /* 0x000fe200000006ff */
[----:B------:R-:W-:Y:S01]  /*af90*/  FFMA R0, R133, R4, R0 ;  /* 0x0000000485007223 */ /* 0x000fe20000000000 */
[----:B------:R-:W-:Y:S01]  /*afa0*/  LOP3.LUT R8, R169, 0xffff0000, RZ, 0xc0, !PT ;  /* 0xffff0000a9087812 */ /* 0x000fe200078ec0ff */
[----:B------:R-:W-:Y:S01]  /*afb0*/  FMUL R4, R130, R26 ;  /* 0x0000001a82047220 */ /* 0x000fe20000400000 */
[C---:B------:R-:W-:Y:S01]  /*afc0*/  SHF.L.U32 R9, R170.reuse, 0x10, RZ ;  /* 0x00000010aa097819 */ /* 0x040fe200000006ff */
[----:B------:R-:W-:Y:S01]  /*afd0*/  FFMA R3, R133, R6, R3 ;  /* 0x0000000685037223 */ /* 0x000fe20000000003 */
[----:B------:R-:W-:Y:S01]  /*afe0*/  LOP3.LUT R10, R170, 0xffff0000, RZ, 0xc0, !PT ;  /* 0xffff0000aa0a7812 */ /* 0x000fe200078ec0ff */
[C---:B------:R-:W-:Y:S01]  /*aff0*/  FMUL R5, R130.reuse, R27 ;  /* 0x0000001b82057220 */ /* 0x040fe20000400000 */
[C---:B------:R-:W-:Y:S01]  /*b000*/  SHF.L.U32 R11, R171.reuse, 0x10, RZ ;  /* 0x00000010ab0b7819 */ /* 0x040fe200000006ff */
[----:B------:R-:W-:Y:S01]  /*b010*/  FMUL R6, R130, R28 ;  /* 0x0000001c82067220 */ /* 0x000fe20000400000 */
[----:B------:R-:W-:Y:S01]  /*b020*/  LOP3.LUT R12, R171, 0xffff0000, RZ, 0xc0, !PT ;  /* 0xffff0000ab0c7812 */ /* 0x000fe200078ec0ff */
[C---:B------:R-:W-:Y:S01]  /*b030*/  FFMA R4, R133.reuse, R7, R4 ;  /* 0x0000000785047223 */ /* 0x040fe20000000004 */
[----:B------:R-:W-:Y:S01]  /*b040*/  ISETP.NE.AND P1, PT, R192, R17, PT ;  /* 0x00000011c000720c */ /* 0x000fe20003f25270 */
[----:B------:R-:W-:Y:S01]  /*b050*/  FFMA R5, R133, R8, R5 ;  /* 0x0000000885057223 */ /* 0x000fe20000000005 */
[----:B------:R-:W-:Y:S01]  /*b060*/  F2FP.BF16.F32.PACK_AB R16, R3, R0 ;  /* 0x000000000310723e */ /* 0x000fe200000010ff */
[C---:B------:R-:W-:Y:S01]  /*b070*/  FMUL R7, R130.reuse, R29 ;  /* 0x0000001d82077220 */ /* 0x040fe20000400000 */
[----:B------:R-:W-:Y:S01]  /*b080*/  LOP3.LUT R14, R159, 0xffff0000, RZ, 0xc0, !PT ;  /* 0xffff00009f0e7812 */ /* 0x000fe200078ec0ff */
[----:B------:R-:W-:Y:S01]  /*b090*/  FFMA R6, R133, R9, R6 ;  /* 0x0000000985067223 */ /* 0x000fe20000000006 */
[----:B------:R-:W-:Y:S01]  /*b0a0*/  F2FP.BF16.F32.PACK_AB R17, R5, R4 ;  /* 0x000000040511723e */ /* 0x000fe200000010ff */
[C---:B------:R-:W-:Y:S01]  /*b0b0*/  FMUL R8, R130.reuse, R30 ;  /* 0x0000001e82087220 */ /* 0x040fe20000400000 */
[----:B------:R-:W-:Y:S01]  /*b0c0*/  ISETP.NE.AND P2, PT, R195, RZ, PT ;  /* 0x000000ffc300720c */ /* 0x000fe20003f45270 */
[----:B------:R-:W-:Y:S01]  /*b0d0*/  FMUL R9, R130, R31 ;  /* 0x0000001f82097220 */ /* 0x000fe20000400000 */
[----:B------:R-:W-:Y:S01]  /*b0e0*/  ISETP.NE.AND P0, PT, R192, RZ, PT ;  /* 0x000000ffc000720c */ /* 0x000fe20003f05270 */
[C---:B------:R-:W-:Y:S01]  /*b0f0*/  FFMA R7, R133.reuse, R10, R7 ;  /* 0x0000000a85077223 */ /* 0x040fe20000000007 */
[C---:B------:R-:W-:Y:S01]  /*b100*/  FFMA R8, R133.reuse, R11, R8 ;  /* 0x0000000b85087223 */ /* 0x040fe20000000008 */
[----:B------:R-:W-:Y:S01]  /*b110*/  SHF.L.U32 R11, R164, 0x10, RZ ;  /* 0x00000010a40b7819 */ /* 0x000fe200000006ff */
[----:B------:R-:W-:Y:S01]  /*b120*/  FFMA R9, R133, R12, R9 ;  /* 0x0000000c85097223 */ /* 0x000fe20000000009 */
[----:B------:R-:W-:Y:S01]  /*b130*/  SHF.L.U32 R12, R166, 0x10, RZ ;  /* 0x00000010a60c7819 */ /* 0x000fe200000006ff */
[C---:B------:R-:W-:Y:S01]  /*b140*/  FMUL R10, R130.reuse, R32 ;  /* 0x00000020820a7220 */ /* 0x040fe20000400000 */
[----:B------:R-:W-:Y:S01]  /*b150*/  F2FP.BF16.F32.PACK_AB R18, R7, R6 ;  /* 0x000000060712723e */ /* 0x000fe200000010ff */
[----:B------:R-:W-:Y:S01]  /*b160*/  FMUL R0, R130, R33 ;  /* 0x0000002182007220 */ /* 0x000fe20000400000 */
[----:B------:R-:W-:Y:S01]  /*b170*/  F2FP.BF16.F32.PACK_AB R19, R9, R8 ;  /* 0x000000080913723e */ /* 0x000fe200000010ff */
[----:B------:R-:W-:Y:S01]  /*b180*/  FFMA R10, R133, R11, R10 ;  /* 0x0000000b850a7223 */ /* 0x000fe2000000000a */
[----:B------:R-:W-:Y:S01]  /*b190*/  LOP3.LUT R6, R164, 0xffff0000, RZ, 0xc0, !PT ;  /* 0xffff0000a4067812 */ /* 0x000fe200078ec0ff */
[C---:B------:R-:W-:Y:S01]  /*b1a0*/  FMUL R3, R130.reuse, R34 ;  /* 0x0000002282037220 */ /* 0x040fe20000400000 */
[C---:B------:R-:W-:Y:S01]  /*b1b0*/  SHF.L.U32 R8, R165.reuse, 0x10, RZ ;  /* 0x00000010a5087819 */ /* 0x040fe200000006ff */
[----:B------:R1:W-:Y:S01]  /*b1c0*/  @!P1 STS.128 [R191+0x4000], R16 ;  /* 0x00400010bf009388 */ /* 0x0003e20000000c00 */
[----:B------:R-:W-:Y:S01]  /*b1d0*/  LOP3.LUT R7, R165, 0xffff0000, RZ, 0xc0, !PT ;  /* 0xffff0000a5077812 */ /* 0x000fe200078ec0ff */
[----:B------:R-:W-:Y:S01]  /*b1e0*/  FMUL R4, R130, R35 ;  /* 0x0000002382047220 */ /* 0x000fe20000400000 */
[----:B------:R-:W-:Y:S01]  /*b1f0*/  LOP3.LUT R9, R166, 0xffff0000, RZ, 0xc0, !PT ;  /* 0xffff0000a6097812 */ /* 0x000fe200078ec0ff */
[C---:B------:R-:W-:Y:S01]  /*b200*/  FMUL R5, R130.reuse, R36 ;  /* 0x0000002482057220 */ /* 0x040fe20000400000 */
[----:B------:R-:W-:Y:S01]  /*b210*/  LOP3.LUT R11, R167, 0xffff0000, RZ, 0xc0, !PT ;  /* 0xffff0000a70b7812 */ /* 0x000fe200078ec0ff */
[C---:B------:R-:W-:Y:S01]  /*b220*/  FFMA R0, R133.reuse, R6, R0 ;  /* 0x0000000685007223 */ /* 0x040fe20000000000 */
[C---:B------:R-:W-:Y:S01]  /*b230*/  FFMA R3, R133.reuse, R8, R3 ;  /* 0x0000000885037223 */ /* 0x040fe20000000003 */
[C---:B------:R-:W-:Y:S01]  /*b240*/  FFMA R4, R133.reuse, R7, R4 ;  /* 0x0000000785047223 */ /* 0x040fe20000000004 */
[----:B------:R-:W-:Y:S01]  /*b250*/  FFMA R5, R133, R12, R5 ;  /* 0x0000000c85057223 */ /* 0x000fe20000000005 */
[----:B------:R-:W-:Y:S01]  /*b260*/  SHF.L.U32 R12, R167, 0x10, RZ ;  /* 0x00000010a70c7819 */ /* 0x000fe200000006ff */
[----:B------:R-:W-:Y:S01]  /*b270*/  FMUL R6, R130, R37 ;  /* 0x0000002582067220 */ /* 0x000fe20000400000 */
[----:B------:R-:W-:Y:S01]  /*b280*/  F2FP.BF16.F32.PACK_AB R20, R0, R10 ;  /* 0x0000000a0014723e */ /* 0x000fe200000010ff */
[----:B------:R-:W-:Y:S01]  /*b290*/  FMUL R7, R130, R38 ;  /* 0x0000002682077220 */ /* 0x000fe20000400000 */
[----:B------:R-:W-:Y:S01]  /*b2a0*/  F2FP.BF16.F32.PACK_AB R21, R4, R3 ;  /* 0x000000030415723e */ /* 0x000fe200000010ff */
[----:B------:R-:W-:Y:S01]  /*b2b0*/  FMUL R8, R130, R39 ;  /* 0x0000002782087220 */ /* 0x000fe20000400000 */
[----:B----4-:R-:W-:Y:S01]  /*b2c0*/  SHF.L.U32 R3, R160, 0x10, RZ ;  /* 0x00000010a0037819 */ /* 0x010fe200000006ff */
[C---:B------:R-:W-:Y:S01]  /*b2d0*/  FFMA R6, R133.reuse, R9, R6 ;  /* 0x0000000985067223 */ /* 0x040fe20000000006 */
[----:B------:R-:W-:Y:S01]  /*b2e0*/  SHF.L.U32 R9, R162, 0x10, RZ ;  /* 0x00000010a2097819 */ /* 0x000fe200000006ff */
[----:B------:R-:W-:Y:S01]  /*b2f0*/  FFMA R7, R133, R12, R7 ;  /* 0x0000000c85077223 */ /* 0x000fe20000000007 */
[----:B------:R-:W-:Y:S01]  /*b300*/  LOP3.LUT R10, R157, 0xffff0000, RZ, 0xc0, !PT ;  /* 0xffff00009d0a7812 */ /* 0x000fe200078ec0ff */
[C---:B------:R-:W-:Y:S01]  /*b310*/  FFMA R8, R133.reuse, R11, R8 ;  /* 0x0000000b85087223 */ /* 0x040fe20000000008 */
[----:B------:R-:W-:Y:S01]  /*b320*/  F2FP.BF16.F32.PACK_AB R22, R6, R5 ;  /* 0x000000050616723e */ /* 0x000fe200000010ff */
[----:B------:R-:W-:Y:S01]  /*b330*/  FMUL R0, R130, R40 ;  /* 0x0000002882007220 */ /* 0x000fe20000400000 */
[----:B------:R-:W-:Y:S01]  /*b340*/  LOP3.LUT R6, R160, 0xffff0000, RZ, 0xc0, !PT ;  /* 0xffff0000a0067812 */ /* 0x000fe200078ec0ff */
[----:B------:R-:W-:Y:S01]  /*b350*/  FMUL R4, R130, R42 ;  /* 0x0000002a82047220 */ /* 0x000fe20000400000 */
[----:B------:R-:W-:Y:S01]  /*b360*/  F2FP.BF16.F32.PACK_AB R23, R8, R7 ;  /* 0x000000070817723e */ /* 0x000fe200000010ff */
[----:B------:R-:W-:Y:S01]  /*b370*/  FFMA R0, R133, R3, R0 ;  /* 0x0000000385007223 */ /* 0x000fe20000000000 */
[C---:B------:R-:W-:Y:S01]  /*b380*/  SHF.L.U32 R7, R161.reuse, 0x10, RZ ;  /* 0x00000010a1077819 */ /* 0x040fe200000006ff */
[C---:B------:R-:W-:Y:S01]  /*b390*/  FMUL R3, R130.reuse, R41 ;  /* 0x0000002982037220 */ /* 0x040fe20000400000 */
[----:B------:R-:W-:Y:S01]  /*b3a0*/  LOP3.LUT R8, R161, 0xffff0000, RZ, 0xc0, !PT ;  /* 0xffff0000a1087812 */ /* 0x000fe200078ec0ff */
[----:B------:R-:W-:Y:S01]  /*b3b0*/  FMUL R5, R130, R43 ;  /* 0x0000002b82057220 */ /* 0x000fe20000400000 */
[----:B------:R-:W-:Y:S01]  /*b3c0*/  LOP3.LUT R12, R158, 0xffff0000, RZ, 0xc0, !PT ;  /* 0xffff00009e0c7812 */ /* 0x000fe200078ec0ff */
[----:B------:R-:W-:Y:S01]  /*b3d0*/  FFMA R3, R133, R6, R3 ;  /* 0x0000000685037223 */ /* 0x000fe20000000003 */
[----:B------:R-:W-:Y:S01]  /*b3e0*/  SHF.L.U32 R11, R159, 0x10, RZ ;  /* 0x000000109f0b7819 */ /* 0x000fe200000006ff */
[C---:B------:R-:W-:Y:S01]  /*b3f0*/  FFMA R4, R133.reuse, R7, R4 ;  /* 0x0000000785047223 */ /* 0x040fe20000000004 */
        /* <DEDUP_REMOVED lines=60> */
[----:B------:R-:W-:Y:S01]  /*b7c0*/  FFMA R5, R133, R12, R5 ;  /* 0x0000000c85057223 */ /* 0x000fe20000000005 */
[----:B------:R-:W-:Y:S01]  /*b7d0*/  SHF.L.U32 R12, R155, 0x10, RZ ;  /* 0x000000109b0c7819 */ /* 0x000fe200000006ff */
[----:B------:R-:W-:Y:S01]  /*b7e0*/  FMUL R6, R130, R61 ;  /* 0x0000003d82067220 */ /* 0x000fe20000400000 */
[----:B------:R-:W-:Y:S01]  /*b7f0*/  F2FP.BF16.F32.PACK_AB R89, R4, R3 ;  /* 0x000000030459723e */ /* 0x000fe200000010ff */
[----:B------:R-:W-:Y:S01]  /*b800*/  FMUL R7, R130, R62 ;  /* 0x0000003e82077220 */ /* 0x000fe20000400000 */
[----:B------:R-:W-:Y:S01]  /*b810*/  SHF.L.U32 R3, R148, 0x10, RZ ;  /* 0x0000001094037819 */ /* 0x000fe200000006ff */
[----:B------:R-:W-:Y:S01]  /*b820*/  FMUL R8, R130, R63 ;  /* 0x0000003f82087220 */ /* 0x000fe20000400000 */
[----:B------:R-:W-:Y:S01]  /*b830*/  LOP3.LUT R14, R147, 0xffff0000, RZ, 0xc0, !PT ;  /* 0xffff0000930e7812 */ /* 0x000fe200078ec0ff */
        /* <DEDUP_REMOVED lines=8> */
[----:B------:R1:W-:Y:S01]  /*b8c0*/  @!P1 STS.128 [R196+0x4010], R20 ;  /* 0x00401014c4009388 */ /* 0x0003e20000000c00 */
[----:B------:R-:W-:Y:S01]  /*b8d0*/  F2FP.BF16.F32.PACK_AB R91, R8, R7 ;  /* 0x00000007085b723e */ /* 0x000fe200000010ff */
[----:B------:R-:W-:Y:S01]  /*b8e0*/  FFMA R0, R133, R3, R0 ;  /* 0x0000000385007223 */ /* 0x000fe20000000000 */
[C---:B------:R-:W-:Y:S01]  /*b8f0*/  SHF.L.U32 R7, R149.reuse, 0x10, RZ ;  /* 0x0000001095077819 */ /* 0x040fe200000006ff */
[C---:B------:R-:W-:Y:S01]  /*b900*/  FMUL R3, R130.reuse, R65 ;  /* 0x0000004182037220 */ /* 0x040fe20000400000 */
[----:B------:R-:W-:Y:S01]  /*b910*/  LOP3.LUT R8, R149, 0xffff0000, RZ, 0xc0, !PT ;  /* 0xffff000095087812 */ /* 0x000fe200078ec0ff */
[C---:B------:R-:W-:Y:S01]  /*b920*/  FMUL R4, R130.reuse, R66 ;  /* 0x0000004282047220 */ /* 0x040fe20000400000 */
[----:B------:R-:W-:Y:S01]  /*b930*/  SHF.L.U32 R11, R147, 0x10, RZ ;  /* 0x00000010930b7819 */ /* 0x000fe200000006ff */
[C---:B------:R-:W-:Y:S01]  /*b940*/  FMUL R5, R130.reuse, R67 ;  /* 0x0000004382057220 */ /* 0x040fe20000400000 */
[C---:B------:R-:W-:Y:S01]  /*b950*/  FFMA R3, R133.reuse, R6, R3 ;  /* 0x0000000685037223 */ /* 0x040fe20000000003 */
[C---:B------:R-:W-:Y:S01]  /*b960*/  FFMA R4, R133.reuse, R7, R4 ;  /* 0x0000000785047223 */ /* 0x040fe20000000004 */
[----:B------:R-:W-:Y:S01]  /*b970*/  FMUL R6, R130, R68 ;  /* 0x0000004482067220 */ /* 0x000fe20000400000 */
[----:B------:R-:W-:Y:S01]  /*b980*/  FFMA R5, R133, R8, R5 ;  /* 0x0000000885057223 */ /* 0x000fe20000000005 */
[----:B------:R-:W-:Y:S01]  /*b990*/  LOP3.LUT R8, R150, 0xffff0000, RZ, 0xc0, !PT ;  /* 0xffff000096087812 */ /* 0x000fe200078ec0ff */
[C---:B------:R-:W-:Y:S01]  /*b9a0*/  FMUL R7, R130.reuse, R69 ;  /* 0x0000004582077220 */ /* 0x040fe20000400000 */
[----:B---3--:R-:W-:Y:S01]  /*b9b0*/  F2FP.BF16.F32.PACK_AB R16, R3, R0 ;  /* 0x000000000310723e */ /* 0x008fe200000010ff */
[----:B------:R3:W-:Y:S01]  /*b9c0*/  @!P1 STS.128 [R191+0x5000], R88 ;  /* 0x00500058bf009388 */ /* 0x0007e20000000c00 */
[----:B------:R-:W-:Y:S01]  /*b9d0*/  F2FP.BF16.F32.PACK_AB R17, R5, R4 ;  /* 0x000000040511723e */ /* 0x000fe200000010ff */
[----:B------:R-:W-:Y:S01]  /*b9e0*/  FFMA R6, R133, R9, R6 ;  /* 0x0000000985067223 */ /* 0x000fe20000000006 */
[----:B------:R-:W-:Y:S01]  /*b9f0*/  SHF.L.U32 R5, R151, 0x10, RZ ;  /* 0x0000001097057819 */ /* 0x000fe200000006ff */
[----:B------:R-:W-:Y:S01]  /*ba00*/  FFMA R7, R133, R8, R7 ;  /* 0x0000000885077223 */ /* 0x000fe20000000007 */
[----:B------:R-:W-:Y:S01]  /*ba10*/  LOP3.LUT R8, R151, 0xffff0000, RZ, 0xc0, !PT ;  /* 0xffff000097087812 */ /* 0x000fe200078ec0ff */
[----:B------:R-:W-:Y:S01]  /*ba20*/  FMUL R0, R130, R70 ;  /* 0x0000004682007220 */ /* 0x000fe20000400000 */
[----:B------:R-:W-:Y:S01]  /*ba30*/  SHF.L.U32 R9, R140, 0x10, RZ ;  /* 0x000000108c097819 */ /* 0x000fe200000006ff */
[C---:B------:R-:W-:Y:S01]  /*ba40*/  FMUL R3, R130.reuse, R71 ;  /* 0x0000004782037220 */ /* 0x040fe20000400000 */
[----:B------:R-:W-:Y:S01]  /*ba50*/  F2FP.BF16.F32.PACK_AB R18, R7, R6 ;  /* 0x000000060712723e */ /* 0x000fe200000010ff */
[----:B------:R-:W-:Y:S01]  /*ba60*/  FMUL R4, R130, R72 ;  /* 0x0000004882047220 */ /* 0x000fe20000400000 */
        /* <DEDUP_REMOVED lines=15> */
[C---:B------:R-:W-:Y:S01]  /*bb60*/  FMUL R0, R130.reuse, R76 ;  /* 0x0000004c82007220 */ /* 0x040fe20000400000 */
[----:B-1----:R-:W-:Y:S01]  /*bb70*/  F2FP.BF16.F32.PACK_AB R20, R5, R4 ;  /* 0x000000040514723e */ /* 0x002fe200000010ff */
[C---:B------:R-:W-:Y:S01]  /*bb80*/  FMUL R3, R130.reuse, R77 ;  /* 0x0000004d82037220 */ /* 0x040fe20000400000 */
[----:B------:R-:W-:Y:S01]  /*bb90*/  F2FP.BF16.F32.PACK_AB R21, R7, R6 ;  /* 0x000000060715723e */ /* 0x000fe200000010ff */
[----:B------:R3:W-:Y:S01]  /*bba0*/  @!P1 STS.128 [R199+0x5010], R16 ;  /* 0x00501010c7009388 */ /* 0x0007e20000000c00 */
[----:B------:R-:W-:Y:S01]  /*bbb0*/  SHF.L.U32 R7, R143, 0x10, RZ ;  /* 0x000000108f077819 */ /* 0x000fe200000006ff */
[----:B------:R-:W-:Y:S01]  /*bbc0*/  FFMA R0, R133, R8, R0 ;  /* 0x0000000885007223 */ /* 0x000fe20000000000 */
[----:B------:R-:W-:Y:S01]  /*bbd0*/  LOP3.LUT R8, R143, 0xffff0000, RZ, 0xc0, !PT ;  /* 0xffff00008f087812 */ /* 0x000fe200078ec0ff */
        /* <DEDUP_REMOVED lines=28> */
[----:B------:R-:W-:Y:S02]  /*bda0*/  F2FP.BF16.F32.PACK_AB R12, R0, R6 ;  /* 0x00000006000c723e */ /* 0x000fe400000010ff */
[----:B------:R-:W-:Y:S02]  /*bdb0*/  F2FP.BF16.F32.PACK_AB R13, R7, R3 ;  /* 0x00000003070d723e */ /* 0x000fe400000010ff */
[----:B------:R-:W-:Y:S02]  /*bdc0*/  F2FP.BF16.F32.PACK_AB R14, R5, R4 ;  /* 0x00000004050e723e */ /* 0x000fe400000010ff */
[----:B------:R-:W-:Y:S02]  /*bdd0*/  F2FP.BF16.F32.PACK_AB R15, R9, R8 ;  /* 0x00000008090f723e */ /* 0x000fe400000010ff */
[----:B------:R-:W-:Y:S02]  /*bde0*/  MOV R0, UR46 ;  /* 0x0000002e00007c02 */ /* 0x000fe40008000f00 */
[----:B------:R-:W-:Y:S01]  /*bdf0*/  @P2 SHF.L.U32 R3, RZ, 0x1f, RZ ;  /* 0x0000001fff032819 */ /* 0x000fe200000006ff */
[----:B------:R3:W-:Y:S01]  /*be00*/  @!P1 STS.128 [R196+0x5010], R12 ;  /* 0x0050100cc4009388 */ /* 0x0007e20000000c00 */
[----:B------:R-:W-:Y:S04]  /*be10*/  @P2 LEA R0, R0, UR45, 0x3 ;  /* 0x0000002d00002c11 */ /* 0x000fe8000f8e18ff */
[----:B------:R-:W-:Y:S02]  /*be20*/  @P2 IADD3 R4, PT, PT, R0, 0x100, RZ ;  /* 0x0000010000042810 */ /* 0x000fe40007ffe0ff */
[----:B------:R-:W-:Y:S01]  /*be30*/  LEA R0, R138, UR45, 0x3 ;  /* 0x0000002d8a007c11 */ /* 0x000fe2000f8e18ff */
[----:B------:R-:W-:Y:S01]  /*be40*/  @!PT LDS RZ, [RZ] ;  /* 0x00000000fffff984 */ /* 0x000fe20000000800 */
[----:B------:R-:W-:Y:S01]  /*be50*/  @!PT LDS RZ, [RZ] ;  /* 0x00000000fffff984 */ /* 0x000fe20000000800 */
[----:B------:R-:W-:Y:S01]  /*be60*/  @!PT LDS RZ, [RZ] ;  /* 0x00000000fffff984 */ /* 0x000fe20000000800 */
[----:B------:R-:W-:Y:S01]  /*be70*/  @!PT LDS RZ, [RZ] ;  /* 0x00000000fffff984 */ /* 0x000fe20000000800 */
[----:B------:R1:W-:Y:S06]  /*be80*/  MEMBAR.ALL.CTA ;  /* 0x0000000000007992 */ /* 0x0003ec0000008000 */
[----:B-1----:R-:W1:Y:S02]  /*be90*/  FENCE.VIEW.ASYNC.S ;  /* 0x00000000000073c6 */ /* 0x002e640000000000 */
[----:B------:R-:W-:Y:S05]  /*bea0*/  WARPSYNC.ALL ;  /* 0x0000000000007948 */ /* 0x000fea0003800000 */
[----:B------:R-:W-:Y:S01]  /*beb0*/  BSSY.RECONVERGENT B0, `(.L_x_147) ;  /* 0x0000010000007945 */ /* 0x000fe20003800200 */
[----:B------:R-:W-:Y:S01]  /*bec0*/  @P2 PRMT R4, R201, 0x654, R4 ;  /* 0x00000654c9042816 */ /* 0x000fe20000000004 */
[----:B-1----:R-:W-:Y:S06]  /*bed0*/  BAR.SYNC.DEFER_BLOCKING 0x1, 0x80 ;  /* 0x0042000000007b1d */ /* 0x002fec0000010000 */
[----:B------:R-:W-:Y:S05]  /*bee0*/  @P0 BRA `(.L_x_148) ;  /* 0x0000000000300947 */ /* 0x000fea0003800000 */
[----:B------:R-:W-:Y:S02]  /*bef0*/  UIADD3 UR4, UP0, UPT, UR54, 0xa80, URZ ;  /* 0x00000a8036047890 */ /* 0x000fe4000ff1e0ff */
[----:B------:R-:W-:Y:S02]  /*bf00*/  UIADD3 UR48, UPT, UPT, UR45, 0x4200, URZ ;  /* 0x000042002d307890 */ /* 0x000fe4000fffe0ff */
[----:B------:R-:W-:Y:S01]  /*bf10*/  UIADD3.X UR5, UPT, UPT, URZ, UR55, URZ, UP0, !UPT ;  /* 0x00000037ff057290 */ /* 0x000fe200087fe4ff */
[----:B------:R-:W-:Y:S01]  /*bf20*/  UMOV UR51, UR44 ;  /* 0x0000002c00337c82 */ /* 0x000fe20008000000 */
[----:B------:R-:W-:Y:S02]  /*bf30*/  UIADD3 UR9, UPT, UPT, UR49, 0x80, URZ ;  /* 0x0000008031097890 */ /* 0x000fe4000fffe0ff */
[----:B------:R-:W-:Y:S01]  /*bf40*/  UIADD3 UR8, UPT, UPT, UR45, 0x5200, URZ ;  /* 0x000052002d087890 */ /* 0x000fe2000fffe0ff */
[----:B------:R-:W-:Y:S01]  /*bf50*/  UMOV UR10, UR50 ;  /* 0x00000032000a7c82 */ /* 0x000fe20008000000 */
[----:B------:R-:W-:Y:S03]  /*bf60*/  UMOV UR11, UR44 ;  /* 0x0000002c000b7c82 */ /* 0x000fe60008000000 */
[----:B------:R1:W-:Y:S04]  /*bf70*/  UTMASTG.3D [UR48], [UR4] ;  /* 0x00000030040073b5 */ /* 0x0003e80008010000 */
[----:B------:R1:W-:Y:S01]  /*bf80*/  UTMASTG.3D [UR8], [UR4] ;  /* 0x00000008040073b5 */ /* 0x0003e20008010000 */
[----:B------:R0:W-:Y:S01]  /*bf90*/  UTMACMDFLUSH ;  /* 0x00000000000079b7 */ /* 0x0001e20000000000 */
[----:B-1----:R-:W-:Y:S04]  /*bfa0*/  DEPBAR.LE SB0, 0x1 ;  /* 0x000080400000791a */ /* 0x002fe80000000000 */
.L_x_148:
[----:B------:R-:W-:Y:S05]  /*bfb0*/  BSYNC.RECONVERGENT B0 ;  /* 0x0000000000007941 */ /* 0x000fea0003800200 */
.L_x_147:
[----:B------:R-:W-:Y:S01]  /*bfc0*/  BAR.SYNC.DEFER_BLOCKING 0x1, 0x80 ;  /* 0x0042000000007b1d */ /* 0x000fe20000010000 */
[----:B------:R-:W-:Y:S01]  /*bfd0*/  UIADD3 UR4, UPT, UPT, UR46, 0x1, URZ ;  /* 0x000000012e047890 */ /* 0x000fe2000fffe0ff */
[----:B---3--:R-:W-:Y:S03]  /*bfe0*/  HFMA2 R16, -RZ, RZ, 0, 0 ;  /* 0x00000000ff107431 */ /* 0x008fe600000001ff */
[----:B------:R-:W-:Y:S04]  /*bff0*/  UISETP.NE.AND UP0, UPT, UR4, 0x4, UPT ;  /* 0x000000040400788c */ /* 0x000fe8000bf05270 */
[----:B------:R-:W-:Y:S01]  /*c000*/  USEL UR47, UR4, URZ, UP0 ;  /* 0x000000ff042f7287 */ /* 0x000fe20008000000 */
[----:B------:R1:W-:Y:S01]  /*c010*/  @P2 SYNCS.ARRIVE.TRANS64.RED.A1T0 RZ, [R4+URZ], RZ ;  /* 0x000000ff04ff29a7 */ /* 0x0003e200081004ff */
[----:B------:R-:W-:Y:S01]  /*c020*/  BSSY B1, `(.L_x_149) ;  /* 0x000001e000017945 */ /* 0x000fe20003800000 */
[----:B------:R-:W3:Y:S02]  /*c030*/  @P2 SYNCS.PHASECHK.TRANS64.TRYWAIT P0, [R0+URZ+0xe0], R3 ;  /* 0x0000e003000025a7 */ /* 0x000ee400080011ff */
        /* <DEDUP_REMOVED lines=13> */
.L_x_152:
[----:B------:R-:W-:Y:S05]  /*c110*/  BSYNC B0 ;  /* 0x0000000000007941 */ /* 0x000fea0003800000 */
.L_x_151:
[----:B------:R-:W-:Y:S01]  /*c120*/  ISETP.NE.AND P0, PT, R139, RZ, PT ;  /* 0x000000ff8b00720c */ /* 0x000fe20003f05270 */
[----:B------:R-:W-:Y:S11]  /*c130*/  VIADD R138, R138, 0x1 ;  /* 0x000000018a8a7836 */ /* 0x000ff60000000000 */
[----:B------:R-:W-:Y:S01]  /*c140*/  @!UPT UIADD3 URZ, UPT, UPT, URZ, URZ, URZ ;  /* 0x000000fffffff290 */ /* 0x000fe2000fffe0ff */
[----:B------:R3:W4:Y:S04]  /*c150*/  @P0 LDS.128 R160, [R4+0x20] ;  /* 0x0000200004a00984 */ /* 0x0007280000000c00 */
[----:B------:R3:W1:Y:S04]  /*c160*/  @P0 LDS.128 R140, [R4+0x1020] ;  /* 0x00102000048c0984 */ /* 0x0006680000000c00 */
[----:B------:R3:W1:Y:S04]  /*c170*/  @P0 LDS.128 R168, [R7] ;  /* 0x0000000007a80984 */ /* 0x0006680000000c00 */
[----:B------:R3:W1:Y:S04]  /*c180*/  @P0 LDS.128 R152, [R7+0x1000] ;  /* 0x0010000007980984 */ /* 0x0006680000000c00 */
[----:B------:R3:W1:Y:S04]  /*c190*/  @P0 LDS.128 R164, [R5+0x10] ;  /* 0x0000100005a40984 */ /* 0x0006680000000c00 */
[----:B------:R3:W1:Y:S04]  /*c1a0*/  @P0 LDS.128 R148, [R5+0x1010] ;  /* 0x0010100005940984 */ /* 0x0006680000000c00 */
[----:B------:R3:W1:Y:S04]  /*c1b0*/  @P0 LDS.128 R156, [R3+0x10] ;  /* 0x00001000039c0984 */ /* 0x0006680000000c00 */
[----:B------:R3:W1:Y:S01]  /*c1c0*/  @P0 LDS.128 R144, [R3+0x1010] ;  /* 0x0010100003900984 */ /* 0x0006620000000c00 */
[C---:B------:R-:W-:Y:S04]  /*c1d0*/  ISETP.NE.AND P0, PT, R138.reuse, 0x4, PT ;  /* 0x000000048a00780c */ /* 0x040fe80003f05270 */
[----:B------:R-:W-:Y:S02]  /*c1e0*/  SEL R138, R138, RZ, P0 ;  /* 0x000000ff8a8a7207 */ /* 0x000fe40000000000 */
[----:B------:R-:W-:Y:S02]  /*c1f0*/  SEL R16, RZ, 0x1, P0 ;  /* 0x00000001ff107807 */ /* 0x000fe40000000000 */
.L_x_150:
[----:B------:R-:W-:Y:S05]  /*c200*/  BSYNC B1 ;  /* 0x0000000000017941 */ /* 0x000fea0003800000 */
.L_x_149:
[----:B------:R-:W-:Y:S05]  /*c210*/  VIADD R92, R92, 0x400000 ;  /* 0x004000005c5c7836 */ /* 0x000fea0000000000 */
[----:B-1----:R-:W-:Y:S04]  /*c220*/  SHF.R.U32.HI R0, RZ, 0x15, R92 ;  /* 0x00000015ff007819 */ /* 0x002fe8000001165c */
[----:B------:R-:W-:Y:S04]  /*c230*/  LOP3.LUT R17, R0, 0x3, RZ, 0xc0, !PT ;  /* 0x0000000300117812 */ /* 0x000fe800078ec0ff */
        /* <DEDUP_REMOVED lines=11> */
[----:B------:R-:W1:Y:S01]  /*c2f0*/  LDCU.64 UR6, c[0x4][0x78] ;  /* 0x01000f00ff0677ac */ /* 0x000e620008000a00 */
[----:B------:R-:W2:Y:S01]  /*c300*/  LDC.64 R14, c[0x4][R15] ;  /* 0x010000000f0e7b82 */ /* 0x000ea20000000a00 */
[----:B------:R-:W5:Y:S01]  /*c310*/  LDCU.64 UR4, c[0x4][0x10] ;  /* 0x01000200ff0477ac */ /* 0x000f620008000a00 */
[----:B---3--:R-:W-:Y:S01]  /*c320*/  MOV R5, UR9 ;  /* 0x0000000900057c02 */ /* 0x008fe20008000f00 */
[----:B------:R-:W-:Y:S01]  /*c330*/  IMAD.U32 R4, RZ, RZ, UR8 ;  /* 0x00000008ff047e24 */ /* 0x000fe2000f8e00ff */
[----:B-1----:R-:W-:Y:S01]  /*c340*/  MOV R7, UR7 ;  /* 0x0000000700077c02 */ /* 0x002fe20008000f00 */
[----:B------:R-:W-:Y:S01]  /*c350*/  IMAD.U32 R6, RZ, RZ, UR6 ;  /* 0x00000006ff067e24 */ /* 0x000fe2000f8e00ff */
[----:B-----5:R-:W-:Y:S01]  /*c360*/  MOV R11, UR5 ;  /* 0x00000005000b7c02 */ /* 0x020fe20008000f00 */
[----:B------:R-:W-:Y:S02]  /*c370*/  IMAD.U32 R10, RZ, RZ, UR4 ;  /* 0x00000004ff0a7e24 */ /* 0x000fe4000f8e00ff */
[----:B------:R-:W-:Y:S07]  /*c380*/  LEPC R20, `(.L_x_155) ;  /* 0x000000001014794e */ /* 0x000fee0000000000 */
[----:B--2-4-:R-:W-:Y:S05]  /*c390*/  CALL.ABS.NOINC R14 ;  /* 0x000000000e007343 */ /* 0x014fea0003c00000 */
.L_x_155:
[----:B------:R-:W-:Y:S05]  /*c3a0*/  WARPSYNC.ALL ;  /* 0x0000000000007948 */ /* 0x000fea0003800000 */
[C---:B------:R-:W-:Y:S01]  /*c3b0*/  R2UR UR4, R92.reuse ;  /* 0x000000005c0472ca */ /* 0x040fe200000e0000 */
[----:B------:R-:W-:Y:S05]  /*c3c0*/  VIADD R0, R92, 0x80 ;  /* 0x000000805c007836 */ /* 0x000fea0000000000 */
[----:B------:R-:W-:Y:S04]  /*c3d0*/  SHF.R.U32.HI R0, RZ, 0x15, R0 ;  /* 0x00000015ff007819 */ /* 0x000fe80000011600 */
[----:B------:R-:W-:Y:S03]  /*c3e0*/  LOP3.LUT P0, RZ, R0, 0x3, R181, 0x48, !PT ;  /* 0x0000000300ff7812 */ /* 0x000fe600078048b5 */
[----:B------:R-:W1:Y:S10]  /*c3f0*/  LDTM.x32 R24, tmem[UR4] ;  /* 0x00000004001879ee */ /* 0x000e7400082c0000 */
[----:B-1----:R-:W-:Y:S05]  /*c400*/  @!P0 BRA `(.L_x_156) ;  /* 0x0000000000408947 */ /* 0x002fea0003800000 */
        /* <DEDUP_REMOVED lines=16> */
.L_x_156:
[----:B------:R-:W-:Y:S05]  /*c510*/  WARPSYNC.ALL ;  /* 0x0000000000007948 */ /* 0x000fea0003800000 */
[----:B------:R-:W-:Y:S11]  /*c520*/  R2UR UR4, R92 ;  /* 0x000000005c0472ca */ /* 0x000ff600000e0000 */
[----:B------:R-:W-:Y:S02]  /*c530*/  @!UPT UIADD3 URZ, UPT, UPT, URZ, URZ, URZ ;  /* 0x000000fffffff290 */ /* 0x000fe4000fffe0ff */
[----:B------:R-:W1:Y:S02]  /*c540*/  LDTM.x32 R56, tmem[UR4+0x80] ;  /* 0x00008004003879ee */ /* 0x000e6400082c0000 */
[----:B-1----:R-:W-:Y:S01]  /*c550*/  NOP ;  /* 0x0000000000007918 */ /* 0x002fe20000000000 */
.L_x_154:
[----:B---3--:R-:W-:Y:S01]  /*c560*/  SHF.L.U32 R4, R168, 0x10, RZ ;  /* 0x00000010a8047819 */ /* 0x008fe200000006ff */
[----:B------:R-:W-:Y:S01]  /*c570*/  FMUL R0, R130, R24 ;  /* 0x0000001882007220 */ /* 0x000fe20000400000 */
        /* <DEDUP_REMOVED lines=233> */
[----:B------:R-:W-:Y:S01]  /*d410*/  LEA R9, R138, UR45, 0x3 ;  /* 0x0000002d8a097c11 */ /* 0x000fe2000f8e18ff */
[----:B------:R3:W-:Y:S01]  /*d420*/  @!P1 STS.128 [R196+0x7010], R12 ;  /* 0x0070100cc4009388 */ /* 0x0007e20000000c00 */
[----:B------:R-:W-:Y:S02]  /*d430*/  @P2 LEA R0, R0, UR45, 0x3 ;  /* 0x0000002d00002c11 */ /* 0x000fe4000f8e18ff */
[----:B------:R-:W-:Y:S02]  /*d440*/  @P2 SHF.L.U32 R4, R16, 0x1f, RZ ;  /* 0x0000001f10042819 */ /* 0x000fe400000006ff */
[----:B------:R-:W-:Y:S01]  /*d450*/  @P2 IADD3 R0, PT, PT, R0, 0x100, RZ ;  /* 0x0000010000002810 */ /* 0x000fe20007ffe0ff */
        /* <DEDUP_REMOVED lines=13> */
[----:B------:R-:W-:Y:S02]  /*d530*/  UIADD3 UR8, UPT, UPT, UR45, 0x6200, URZ ;  /* 0x000062002d087890 */ /* 0x000fe4000fffe0ff */
[----:B------:R-:W-:Y:S01]  /*d540*/  UIADD3.X UR5, UPT, UPT, URZ, UR55, URZ, UP0, !UPT ;  /* 0x00000037ff057290 */ /* 0x000fe200087fe4ff */
[----:B------:R-:W-:Y:S01]  /*d550*/  UMOV UR9, UR49 ;  /* 0x0000003100097c82 */ /* 0x000fe20008000000 */
[----:B------:R-:W-:Y:S01]  /*d560*/  UMOV UR11, UR44 ;  /* 0x0000002c000b7c82 */ /* 0x000fe20008000000 */
[----:B------:R-:W-:Y:S02]  /*d570*/  UIADD3 UR13, UPT, UPT, UR49, 0x80, URZ ;  /* 0x00000080310d7890 */ /* 0x000fe4000fffe0ff */
[----:B------:R-:W-:Y:S01]  /*d580*/  UIADD3 UR12, UPT, UPT, UR45, 0x7200, URZ ;  /* 0x000072002d0c7890 */ /* 0x000fe2000fffe0ff */
[----:B------:R-:W-:Y:S03]  /*d590*/  UMOV UR15, UR44 ;  /* 0x0000002c000f7c82 */ /* 0x000fe60008000000 */
[----:B------:R1:W-:Y:S01]  /*d5a0*/  UTMASTG.3D [UR8], [UR4] ;  /* 0x00000008040073b5 */ /* 0x0003e20008010000 */
[----:B------:R-:W-:Y:S04]  /*d5b0*/  UMOV UR14, UR10 ;  /* 0x0000000a000e7c82 */ /* 0x000fe80008000000 */
[----:B------:R1:W-:Y:S01]  /*d5c0*/  UTMASTG.3D [UR12], [UR4] ;  /* 0x0000000c040073b5 */ /* 0x0003e20008010000 */
[----:B------:R0:W-:Y:S01]  /*d5d0*/  UTMACMDFLUSH ;  /* 0x00000000000079b7 */ /* 0x0001e20000000000 */
[----:B-1----:R-:W-:Y:S04]  /*d5e0*/  DEPBAR.LE SB0, 0x1 ;  /* 0x000080400000791a */ /* 0x002fe80000000000 */
.L_x_158:
[----:B------:R-:W-:Y:S05]  /*d5f0*/  BSYNC.RECONVERGENT B0 ;  /* 0x0000000000007941 */ /* 0x000fea0003800200 */
.L_x_157:
        /* <DEDUP_REMOVED lines=9> */
[----:B------:R-:W4:Y:S01]  /*d690*/  @P2 SYNCS.PHASECHK.TRANS64.TRYWAIT P0, [R9+URZ+0xe0], R4 ;  /* 0x0000e004090025a7 */ /* 0x000f2200080011ff */
[----:B------:R-:W-:Y:S01]  /*d6a0*/  VIADD R17, R131, UR4 ;  /* 0x0000000483117c36 */ /* 0x000fe20008000000 */
[----:B------:R-:W-:Y:S04]  /*d6b0*/  USEL UR46, UR5, URZ, UP0 ;  /* 0x000000ff052e7287 */ /* 0x000fe80008000000 */
[----:B------:R-:W-:Y:S04]  /*d6c0*/  SHF.R.U32.HI R6, RZ, 0x15, R17 ;  /* 0x00000015ff067819 */ /* 0x000fe80000011611 */
[----:B------:R-:W-:Y:S02]  /*d6d0*/  LOP3.LUT R19, R6, 0x3, RZ, 0xc0, !PT ;  /* 0x0000000306137812 */ /* 0x000fe400078ec0ff */
[----:B----4-:R-:W-:Y:S01]  /*d6e0*/  @P2 SEL R137, RZ, 0x1, !P0 ;  /* 0x00000001ff892807 */ /* 0x010fe20004000000 */
        /* <DEDUP_REMOVED lines=9> */
[----:B------:R-:W-:Y:S04]  /*d780*/  SHF.L.U32 R4, R16, 0x1f, RZ ;  /* 0x0000001f10047819 */ /* 0x000fe800000006ff */
[----:B------:R-:W1:Y:S02]  /*d790*/  SYNCS.PHASECHK.TRANS64.TRYWAIT P0, [R9+URZ+0xe0], R4 ;  /* 0x0000e004090075a7 */ /* 0x000e6400080011ff */
[----:B-1----:R-:W-:Y:S05]  /*d7a0*/  @!P0 BRA `(.L_x_163) ;  /* 0x0000006800988947 */ /* 0x002fea0003800000 */
.L_x_162:
[----:B------:R-:W-:Y:S05]  /*d7b0*/  BSYNC B0 ;  /* 0x0000000000007941 */ /* 0x000fea0003800000 */
.L_x_161:
[----:B------:R-:W-:Y:S01]  /*d7c0*/  ISETP.NE.AND P0, PT, R139, RZ, PT ;  /* 0x000000ff8b00720c */ /* 0x000fe20003f05270 */
[----:B------:R-:W-:Y:S11]  /*d7d0*/  VIADD R138, R138, 0x1 ;  /* 0x000000018a8a7836 */ /* 0x000ff60000000000 */
[----:B------:R-:W-:Y:S01]  /*d7e0*/  @!UPT UIADD3 URZ, UPT, UPT, URZ, URZ, URZ ;  /* 0x000000fffffff290 */ /* 0x000fe2000fffe0ff */
[----:B------:R4:W2:Y:S04]  /*d7f0*/  @P0 LDS.128 R160, [R3+0x20] ;  /* 0x0000200003a00984 */ /* 0x0008a80000000c00 */
[----:B------:R4:W2:Y:S04]  /*d800*/  @P0 LDS.128 R140, [R3+0x1020] ;  /* 0x00102000038c0984 */ /* 0x0008a80000000c00 */
[----:B------:R4:W2:Y:S04]  /*d810*/  @P0 LDS.128 R168, [R7] ;  /* 0x0000000007a80984 */ /* 0x0008a80000000c00 */
[----:B------:R4:W2:Y:S04]  /*d820*/  @P0 LDS.128 R152, [R7+0x1000] ;  /* 0x0010000007980984 */ /* 0x0008a80000000c00 */
[----:B------:R4:W2:Y:S04]  /*d830*/  @P0 LDS.128 R164, [R5+0x10] ;  /* 0x0000100005a40984 */ /* 0x0008a80000000c00 */
[----:B------:R4:W2:Y:S04]  /*d840*/  @P0 LDS.128 R148, [R5+0x1010] ;  /* 0x0010100005940984 */ /* 0x0008a80000000c00 */
[----:B------:R4:W2:Y:S04]  /*d850*/  @P0 LDS.128 R156, [R0+0x10] ;  /* 0x00001000009c0984 */ /* 0x0008a80000000c00 */
[----:B------:R4:W2:Y:S01]  /*d860*/  @P0 LDS.128 R144, [R0+0x1010] ;  /* 0x0010100000900984 */ /* 0x0008a20000000c00 */
[C---:B------:R-:W-:Y:S04]  /*d870*/  ISETP.NE.AND P0, PT, R138.reuse, 0x4, PT ;  /* 0x000000048a00780c */ /* 0x040fe80003f05270 */
[----:B-1----:R-:W-:Y:S02]  /*d880*/  SEL R9, RZ, 0x1, P0 ;  /* 0x00000001ff097807 */ /* 0x002fe40000000000 */
[----:B------:R-:W-:Y:S02]  /*d890*/  SEL R138, R138, RZ, P0 ;  /* 0x000000ff8a8a7207 */ /* 0x000fe40000000000 */
[----:B------:R-:W-:Y:S02]  /*d8a0*/  LOP3.LUT R16, R16, R9, RZ, 0x3c, !PT ;  /* 0x0000000910107212 */ /* 0x000fe400078e3cff */
.L_x_160:
[----:B------:R-:W-:Y:S05]  /*d8b0*/  BSYNC B1 ;  /* 0x0000000000017941 */ /* 0x000fea0003800000 */
.L_x_159:
[----:B------:R-:W-:Y:S11]  /*d8c0*/  ISETP.NE.AND P0, PT, R192, R19, PT ;  /* 0x00000013c000720c */ /* 0x000ff60003f05270 */
[----:B------:R-:W-:Y:S02]  /*d8d0*/  @!UPT UIADD3 URZ, UPT, UPT, URZ, URZ, URZ ;  /* 0x000000fffffff290 */ /* 0x000fe4000fffe0ff */
[----:B------:R-:W-:Y:S05]  /*d8e0*/  @P0 BRA `(.L_x_164) ;  /* 0x0000000000bc0947 */ /* 0x000fea0003800000 */
[----:B------:R-:W-:Y:S11]  /*d8f0*/  LOP3.LUT P0, RZ, R6, 0x3, R181, 0x48, !PT ;  /* 0x0000000306ff7812 */ /* 0x000ff600078048b5 */
[----:B------:R-:W-:Y:S02]  /*d900*/  @!UPT UIADD3 URZ, UPT, UPT, URZ, URZ, URZ ;  /* 0x000000fffffff290 */ /* 0x000fe4000fffe0ff */
[----:B------:R-:W-:Y:S05]  /*d910*/  @!P0 BRA `(.L_x_165) ;  /* 0x0000000000408947 */ /* 0x000fea0003800000 */
[----:B------:R-:W4:Y:S01]  /*d920*/  LDCU.64 UR8, c[0x4][0x70] ;  /* 0x01000e00ff0877ac */ /* 0x000f220008000a00 */
[----:B---3--:R-:W-:Y:S01]  /*d930*/  MOV R15, 0x0 ;  /* 0x00000000000f7802 */ /* 0x008fe20000000f00 */
[----:B------:R-:W-:Y:S02]  /*d940*/  HFMA2 R12, -RZ, RZ, 0, 5.9604644775390625e-08 ;  /* 0x00000001ff0c7431 */ /* 0x000fe400000001ff */
[----:B------:R-:W-:Y:S02]  /*d950*/  IMAD.MOV.U32 R8, RZ, RZ, 0x192 ;  /* 0x00000192ff087424 */ /* 0x000fe400078e00ff */
[----:B------:R-:W-:Y:S01]  /*d960*/  IMAD.MOV.U32 R13, RZ, RZ, RZ ;  /* 0x000000ffff0d7224 */ /* 0x000fe200078e00ff */
[----:B------:R-:W1:Y:S01]  /*d970*/  LDCU.64 UR6, c[0x4][0x78] ;  /* 0x01000f00ff0677ac */ /* 0x000e620008000a00 */
[----:B------:R-:W3:Y:S01]  /*d980*/  LDC.64 R14, c[0x4][R15] ;  /* 0x010000000f0e7b82 */ /* 0x000ee20000000a00 */
[----:B------:R-:W5:Y:S01]  /*d990*/  LDCU.64 UR4, c[0x4][0x10] ;  /* 0x01000200ff0477ac */ /* 0x000f620008000a00 */
[----:B----4-:R-:W-:Y:S01]  /*d9a0*/  MOV R5, UR9 ;  /* 0x0000000900057c02 */ /* 0x010fe20008000f00 */
[----:B------:R-:W-:Y:S01]  /*d9b0*/  IMAD.U32 R4, RZ, RZ, UR8 ;  /* 0x00000008ff047e24 */ /* 0x000fe2000f8e00ff */
[----:B-1----:R-:W-:Y:S01]  /*d9c0*/  MOV R7, UR7 ;  /* 0x0000000700077c02 */ /* 0x002fe20008000f00 */
[----:B------:R-:W-:Y:S01]  /*d9d0*/  IMAD.U32 R6, RZ, RZ, UR6 ;  /* 0x00000006ff067e24 */ /* 0x000fe2000f8e00ff */
[----:B-----5:R-:W-:Y:S01]  /*d9e0*/  MOV R11, UR5 ;  /* 0x00000005000b7c02 */ /* 0x020fe20008000f00 */
[----:B------:R-:W-:Y:S02]  /*d9f0*/  IMAD.U32 R10, RZ, RZ, UR4 ;  /* 0x00000004ff0a7e24 */ /* 0x000fe4000f8e00ff */
[----:B------:R-:W-:Y:S07]  /*da00*/  LEPC R20, `(.L_x_165) ;  /* 0x000000001014794e */ /* 0x000fee0000000000 */
[----:B--23--:R-:W-:Y:S05]  /*da10*/  CALL.ABS.NOINC R14 ;  /* 0x000000000e007343 */ /* 0x00cfea0003c00000 */
.L_x_165:
[----:B------:R-:W-:Y:S05]  /*da20*/  WARPSYNC.ALL ;  /* 0x0000000000007948 */ /* 0x000fea0003800000 */
[C---:B------:R-:W-:Y:S01]  /*da30*/  R2UR UR4, R17.reuse ;  /* 0x00000000110472ca */ /* 0x040fe200000e0000 */
[----:B----4-:R-:W-:Y:S05]  /*da40*/  VIADD R0, R17, 0x80 ;  /* 0x0000008011007836 */ /* 0x010fea0000000000 */
[----:B------:R-:W-:Y:S04]  /*da50*/  SHF.R.U32.HI R0, RZ, 0x15, R0 ;  /* 0x00000015ff007819 */ /* 0x000fe80000011600 */
[----:B------:R-:W-:Y:S03]  /*da60*/  LOP3.LUT P0, RZ, R0, 0x3, R181, 0x48, !PT ;  /* 0x0000000300ff7812 */ /* 0x000fe600078048b5 */
[----:B------:R-:W1:Y:S10]  /*da70*/  LDTM.x32 R24, tmem[UR4] ;  /* 0x00000004001879ee */ /* 0x000e7400082c0000 */
[----:B-1----:R-:W-:Y:S05]  /*da80*/  @!P0 BRA `(.L_x_166) ;  /* 0x0000000000408947 */ /* 0x002fea0003800000 */
[----:B------:R-:W1:Y:S01]  /*da90*/  LDCU.64 UR8, c[0x4][0x70] ;  /* 0x01000e00ff0877ac */ /* 0x000e620008000a00 */
[----:B---3--:R-:W-:Y:S01]  /*daa0*/  MOV R15, 0x0 ;  /* 0x00000000000f7802 */ /* 0x008fe20000000f00 */
[----:B------:R-:W-:Y:S02]  /*dab0*/  HFMA2 R12, -RZ, RZ, 0, 5.9604644775390625e-08 ;  /* 0x00000001ff0c7431 */ /* 0x000fe400000001ff */
[----:B------:R-:W-:Y:S02]  /*dac0*/  IMAD.MOV.U32 R8, RZ, RZ, 0x192 ;  /* 0x00000192ff087424 */ /* 0x000fe400078e00ff */
[----:B------:R-:W-:Y:S01]  /*dad0*/  IMAD.MOV.U32 R13, RZ, RZ, RZ ;  /* 0x000000ffff0d7224 */ /* 0x000fe200078e00ff */
[----:B------:R-:W3:Y:S01]  /*dae0*/  LDCU.64 UR6, c[0x4][0x78] ;  /* 0x01000f00ff0677ac */ /* 0x000ee20008000a00 */
[----:B------:R-:W4:Y:S01]  /*daf0*/  LDC.64 R14, c[0x4][R15] ;  /* 0x010000000f0e7b82 */ /* 0x000f220000000a00 */
[----:B------:R-:W5:Y:S01]  /*db00*/  LDCU.64 UR4, c[0x4][0x10] ;  /* 0x01000200ff0477ac */ /* 0x000f620008000a00 */
[----:B-1----:R-:W-:Y:S01]  /*db10*/  MOV R5, UR9 ;  /* 0x0000000900057c02 */ /* 0x002fe20008000f00 */
[----:B------:R-:W-:Y:S01]  /*db20*/  IMAD.U32 R4, RZ, RZ, UR8 ;  /* 0x00000008ff047e24 */ /* 0x000fe2000f8e00ff */
[----:B---3--:R-:W-:Y:S01]  /*db30*/  MOV R7, UR7 ;  /* 0x0000000700077c02 */ /* 0x008fe20008000f00 */
[----:B------:R-:W-:Y:S01]  /*db40*/  IMAD.U32 R6, RZ, RZ, UR6 ;  /* 0x00000006ff067e24 */ /* 0x000fe2000f8e00ff */
[----:B-----5:R-:W-:Y:S01]  /*db50*/  MOV R11, UR5 ;  /* 0x00000005000b7c02 */ /* 0x020fe20008000f00 */
[----:B------:R-:W-:Y:S02]  /*db60*/  IMAD.U32 R10, RZ, RZ, UR4 ;  /* 0x00000004ff0a7e24 */ /* 0x000fe4000f8e00ff */
[----:B------:R-:W-:Y:S07]  /*db70*/  LEPC R20, `(.L_x_166) ;  /* 0x000000001014794e */ /* 0x000fee0000000000 */
[----:B--2-4-:R-:W-:Y:S05]  /*db80*/  CALL.ABS.NOINC R14 ;  /* 0x000000000e007343 */ /* 0x014fea0003c00000 */
.L_x_166:
[----:B------:R-:W-:Y:S05]  /*db90*/  WARPSYNC.ALL ;  /* 0x0000000000007948 */ /* 0x000fea0003800000 */
[----:B------:R-:W-:Y:S11]  /*dba0*/  R2UR UR4, R17 ;  /* 0x00000000110472ca */ /* 0x000ff600000e0000 */
[----:B------:R-:W-:Y:S02]  /*dbb0*/  @!UPT UIADD3 URZ, UPT, UPT, URZ, URZ, URZ ;  /* 0x000000fffffff290 */ /* 0x000fe4000fffe0ff */
[----:B------:R-:W1:Y:S02]  /*dbc0*/  LDTM.x32 R56, tmem[UR4+0x80] ;  /* 0x00008004003879ee */ /* 0x000e6400082c0000 */
[----:B-1----:R-:W-:Y:S01]  /*dbd0*/  NOP ;  /* 0x0000000000007918 */ /* 0x002fe20000000000 */
.L_x_164:
[----:B--2---:R-:W-:Y:S01]  /*dbe0*/  SHF.L.U32 R4, R168, 0x10, RZ ;  /* 0x00000010a8047819 */ /* 0x004fe200000006ff */
[----:B----4-:R-:W-:Y:S01]  /*dbf0*/  FMUL R0, R130, R24 ;  /* 0x0000001882007220 */ /* 0x010fe20000400000 */
        /* <DEDUP_REMOVED lines=12> */
[----:B---3--:R-:W-:Y:S01]  /*dcc0*/  LOP3.LUT R12, R171, 0xffff0000, RZ, 0xc0, !PT ;  /* 0xffff0000ab0c7812 */ /* 0x008fe200078ec0ff */
        /* <DEDUP_REMOVED lines=25> */
[----:B------:R1:W-:Y:S01]  /*de60*/  @!P1 STS.128 [R191], R20 ;  /* 0x00000014bf009388 */ /* 0x0003e20000000c00 */
        /* <DEDUP_REMOVED lines=15> */
[----:B------:R-:W-:Y:S01]  /*df60*/  SHF.L.U32 R3, R160, 0x10, RZ ;  /* 0x00000010a0037819 */ /* 0x000fe200000006ff */
        /* <DEDUP_REMOVED lines=110> */
[----:B--2---:R-:W-:Y:S01]  /*e650*/  F2FP.BF16.F32.PACK_AB R20, R3, R0 ;  /* 0x000000000314723e */ /* 0x004fe200000010ff */
        /* <DEDUP_REMOVED lines=83> */
[----:B------:R-:W-:Y:S01]  /*eb90*/  UIADD3 UR4, UPT, UPT, UR45, 0x200, URZ ;  /* 0x000002002d047890 */ /* 0x000fe2000fffe0ff */
[----:B------:R-:W-:Y:S01]  /*eba0*/  UMOV UR51, UR44 ;  /* 0x0000002c00337c82 */ /* 0x000fe20008000000 */
[----:B------:R-:W-:Y:S02]  /*ebb0*/  UIADD3 UR9, UPT, UPT, UR49, 0x80, URZ ;  /* 0x0000008031097890 */ /* 0x000fe4000fffe0ff */
[----:B------:R-:W-:Y:S02]  /*ebc0*/  UIADD3 UR8, UPT, UPT, UR45, 0x1200, URZ ;  /* 0x000012002d087890 */ /* 0x000fe4000fffe0ff */
[----:B------:R-:W-:Y:S01]  /*ebd0*/  MOV R184, UR4 ;  /* 0x0000000400b87c02 */ /* 0x000fe20008000f00 */
[----:B------:R-:W-:Y:S01]  /*ebe0*/  UIADD3 UR4, UP0, UPT, UR54, 0xa80, URZ ;  /* 0x00000a8036047890 */ /* 0x000fe2000ff1e0ff */
[----:B------:R-:W-:Y:S02]  /*ebf0*/  UMOV UR10, UR50 ;  /* 0x00000032000a7c82 */ /* 0x000fe40008000000 */
[----:B------:R-:W-:Y:S01]  /*ec00*/  R2UR UR48, R184 ;  /* 0x00000000b83072ca */ /* 0x000fe200000e0000 */
[----:B------:R-:W-:Y:S01]  /*ec10*/  UIADD3.X UR5, UPT, UPT, URZ, UR55, URZ, UP0, !UPT ;  /* 0x00000037ff057290 */ /* 0x000fe200087fe4ff */
[----:B------:R-:W-:Y:S11]  /*ec20*/  UMOV UR11, UR44 ;  /* 0x0000002c000b7c82 */ /* 0x000ff60008000000 */
[----:B------:R1:W-:Y:S01]  /*ec30*/  UTMASTG.3D [UR48], [UR4] ;  /* 0x00000030040073b5 */ /* 0x0003e20008010000 */
[----:B------:R1:W-:Y:S01]  /*ec40*/  UTMASTG.3D [UR8], [UR4] ;  /* 0x00000008040073b5 */ /* 0x0003e20008010000 */
[----:B------:R0:W-:Y:S01]  /*ec50*/  UTMACMDFLUSH ;  /* 0x00000000000079b7 */ /* 0x0001e20000000000 */
[----:B-1----:R-:W-:Y:S04]  /*ec60*/  DEPBAR.LE SB0, 0x1 ;  /* 0x000080400000791a */ /* 0x002fe80000000000 */
.L_x_168:
[----:B------:R-:W-:Y:S05]  /*ec70*/  BSYNC.RECONVERGENT B0 ;  /* 0x0000000000007941 */ /* 0x000fea0003800200 */
.L_x_167:
[----:B------:R-:W-:Y:S01]  /*ec80*/  BAR.SYNC.DEFER_BLOCKING 0x1, 0x80 ;  /* 0x0042000000007b1d */ /* 0x000fe20000010000 */
[----:B------:R-:W-:Y:S04]  /*ec90*/  UIADD3 UR4, UPT, UPT, UR46, 0x1, URZ ;  /* 0x000000012e047890 */ /* 0x000fe8000fffe0ff */
        /* <DEDUP_REMOVED lines=18> */
.L_x_172:
[----:B------:R-:W-:Y:S05]  /*edc0*/  BSYNC B0 ;  /* 0x0000000000007941 */ /* 0x000fea0003800000 */
.L_x_171:
[----:B------:R-:W-:Y:S01]  /*edd0*/  ISETP.NE.AND P0, PT, R139, RZ, PT ;  /* 0x000000ff8b00720c */ /* 0x000fe20003f05270 */
[----:B------:R-:W-:Y:S11]  /*ede0*/  VIADD R138, R138, 0x1 ;  /* 0x000000018a8a7836 */ /* 0x000ff60000000000 */
[----:B------:R-:W-:Y:S01]  /*edf0*/  @!UPT UIADD3 URZ, UPT, UPT, URZ, URZ, URZ ;  /* 0x000000fffffff290 */ /* 0x000fe2000fffe0ff */
[----:B------:R3:W4:Y:S04]  /*ee00*/  @P0 LDS.128 R160, [R3+0x20] ;  /* 0x0000200003a00984 */ /* 0x0007280000000c00 */
        /* <DEDUP_REMOVED lines=11> */
.L_x_170:
[----:B------:R-:W-:Y:S05]  /*eec0*/  BSYNC B1 ;  /* 0x0000000000017941 */ /* 0x000fea0003800000 */
.L_x_169:
[----:B---3--:R-:W-:Y:S05]  /*eed0*/  VIADD R3, R17, 0x400000 ;  /* 0x0040000011037836 */ /* 0x008fea0000000000 */
[----:B------:R-:W-:Y:S04]  /*eee0*/  SHF.R.U32.HI R0, RZ, 0x15, R3 ;  /* 0x00000015ff007819 */ /* 0x000fe80000011603 */
[----:B------:R-:W-:Y:S04]  /*eef0*/  LOP3.LUT R17, R0, 0x3, RZ, 0xc0, !PT ;  /* 0x0000000300117812 */ /* 0x000fe800078ec0ff */
[----:B------:R-:W-:Y:S11]  /*ef00*/  ISETP.NE.AND P0, PT, R192, R17, PT ;  /* 0x00000011c000720c */ /* 0x000ff60003f05270 */
[----:B------:R-:W-:Y:S02]  /*ef10*/  @!UPT UIADD3 URZ, UPT, UPT, URZ, URZ, URZ ;  /* 0x000000fffffff290 */ /* 0x000fe4000fffe0ff */
[----:B------:R-:W-:Y:S05]  /*ef20*/  @P0 BRA `(.L_x_174) ;  /* 0x0000000000bc0947 */ /* 0x000fea0003800000 */
[----:B------:R-:W-:Y:S02]  /*ef30*/  LOP3.LUT P0, RZ, R0, 0x3, R181, 0x48, !PT ;  /* 0x0000000300ff7812 */ /* 0x000fe400078048b5 */
[----:B------:R-:W-:Y:S11]  /*ef40*/  MOV R18, R3 ;  /* 0x0000000300127202 */ /* 0x000ff60000000f00 */
[----:B------:R-:W-:Y:S05]  /*ef50*/  @!P0 BRA `(.L_x_175) ;  /* 0x0000000000408947 */ /* 0x000fea0003800000 */
[----:B------:R-:W1:Y:S01]  /*ef60*/  LDCU.64 UR8, c[0x4][0x70] ;  /* 0x01000e00ff0877ac */ /* 0x000e620008000a00 */
[----:B--2---:R-:W-:Y:S01]  /*ef70*/  MOV R15, 0x0 ;  /* 0x00000000000f7802 */ /* 0x004fe20000000f00 */
[----:B------:R-:W-:Y:S02]  /*ef80*/  HFMA2 R12, -RZ, RZ, 0, 5.9604644775390625e-08 ;  /* 0x00000001ff0c7431 */ /* 0x000fe400000001ff */
[----:B------:R-:W-:Y:S02]  /*ef90*/  IMAD.MOV.U32 R8, RZ, RZ, 0x192 ;  /* 0x00000192ff087424 */ /* 0x000fe400078e00ff */
[----:B------:R-:W-:Y:S01]  /*efa0*/  IMAD.MOV.U32 R13, RZ, RZ, RZ ;  /* 0x000000ffff0d7224 */ /* 0x000fe200078e00ff */
[----:B------:R-:W2:Y:S01]  /*efb0*/  LDCU.64 UR6, c[0x4][0x78] ;  /* 0x01000f00ff0677ac */ /* 0x000ea20008000a00 */
[----:B------:R-:W3:Y:S01]  /*efc0*/  LDC.64 R14, c[0x4][R15] ;  /* 0x010000000f0e7b82 */ /* 0x000ee20000000a00 */
[----:B------:R-:W5:Y:S01]  /*efd0*/  LDCU.64 UR4, c[0x4][0x10] ;  /* 0x01000200ff0477ac */ /* 0x000f620008000a00 */
[----:B-1----:R-:W-:Y:S01]  /*efe0*/  MOV R5, UR9 ;  /* 0x0000000900057c02 */ /* 0x002fe20008000f00 */
[----:B------:R-:W-:Y:S01]  /*eff0*/  IMAD.U32 R4, RZ, RZ, UR8 ;  /* 0x00000008ff047e24 */ /* 0x000fe2000f8e00ff */
[----:B--2---:R-:W-:Y:S01]  /*f000*/  MOV R7, UR7 ;  /* 0x0000000700077c02 */ /* 0x004fe20008000f00 */
[----:B------:R-:W-:Y:S01]  /*f010*/  IMAD.U32 R6, RZ, RZ, UR6 ;  /* 0x00000006ff067e24 */ /* 0x000fe2000f8e00ff */
[----:B-----5:R-:W-:Y:S01]  /*f020*/  MOV R11, UR5 ;  /* 0x00000005000b7c02 */ /* 0x020fe20008000f00 */
[----:B------:R-:W-:Y:S02]  /*f030*/  IMAD.U32 R10, RZ, RZ, UR4 ;  /* 0x00000004ff0a7e24 */ /* 0x000fe4000f8e00ff */
[----:B------:R-:W-:Y:S07]  /*f040*/  LEPC R20, `(.L_x_175) ;  /* 0x000000001014794e */ /* 0x000fee0000000000 */
[----:B---34-:R-:W-:Y:S05]  /*f050*/  CALL.ABS.NOINC R14 ;  /* 0x000000000e007343 */ /* 0x018fea0003c00000 */
.L_x_175:
[----:B------:R-:W-:Y:S05]  /*f060*/  WARPSYNC.ALL ;  /* 0x0000000000007948 */ /* 0x000fea0003800000 */
[C---:B------:R-:W-:Y:S01]  /*f070*/  R2UR UR4, R18.reuse ;  /* 0x00000000120472ca */ /* 0x040fe200000e0000 */
[----:B------:R-:W-:Y:S05]  /*f080*/  VIADD R0, R18, 0x80 ;  /* 0x0000008012007836 */ /* 0x000fea0000000000 */
[----:B------:R-:W-:Y:S04]  /*f090*/  SHF.R.U32.HI R0, RZ, 0x15, R0 ;  /* 0x00000015ff007819 */ /* 0x000fe80000011600 */
[----:B------:R-:W-:Y:S03]  /*f0a0*/  LOP3.LUT P0, RZ, R0, 0x3, R181, 0x48, !PT ;  /* 0x0000000300ff7812 */ /* 0x000fe600078048b5 */
[----:B------:R-:W1:Y:S10]  /*f0b0*/  LDTM.x32 R24, tmem[UR4] ;  /* 0x00000004001879ee */ /* 0x000e7400082c0000 */
[----:B-1----:R-:W-:Y:S05]  /*f0c0*/  @!P0 BRA `(.L_x_176) ;  /* 0x0000000000408947 */ /* 0x002fea0003800000 */
        /* <DEDUP_REMOVED lines=16> */
.L_x_176:
[----:B------:R-:W-:Y:S05]  /*f1d0*/  WARPSYNC.ALL ;  /* 0x0000000000007948 */ /* 0x000fea0003800000 */
[----:B------:R-:W-:Y:S11]  /*f1e0*/  R2UR UR4, R18 ;  /* 0x00000000120472ca */ /* 0x000ff600000e0000 */
[----:B------:R-:W-:Y:S02]  /*f1f0*/  @!UPT UIADD3 URZ, UPT, UPT, URZ, URZ, URZ ;  /* 0x000000fffffff290 */ /* 0x000fe4000fffe0ff */
[----:B------:R-:W1:Y:S02]  /*f200*/  LDTM.x32 R56, tmem[UR4+0x80] ;  /* 0x00008004003879ee */ /* 0x000e6400082c0000 */
[----:B-1----:R-:W-:Y:S01]  /*f210*/  NOP ;  /* 0x0000000000007918 */ /* 0x002fe20000000000 */
.L_x_174:
[----:B--2---:R-:W-:Y:S01]  /*f220*/  SHF.L.U32 R4, R168, 0x10, RZ ;  /* 0x00000010a8047819 */ /* 0x004fe200000006ff */
        /* <DEDUP_REMOVED lines=234> */
[----:B------:R-:W-:Y:S01]  /*100d0*/  @P2 SHF.L.U32 R3, R16, 0x1f, RZ ;  /* 0x0000001f10032819 */ /* 0x000fe200000006ff */
        /* <DEDUP_REMOVED lines=29> */
.L_x_178:
[----:B------:R-:W-:Y:S05]  /*102b0*/  BSYNC.RECONVERGENT B0 ;  /* 0x0000000000007941 */ /* 0x000fea0003800200 */
.L_x_177:
[----:B------:R-:W-:Y:S01]  /*102c0*/  BAR.SYNC.DEFER_BLOCKING 0x1, 0x80 ;  /* 0x0042000000007b1d */ /* 0x000fe20000010000 */
[----:B------:R-:W-:Y:S02]  /*102d0*/  UISETP.NE.AND UP0, UPT, UR43, URZ, UPT ;  /* 0x000000ff2b00728c */ /* 0x000fe4000bf05270 */
[----:B------:R-:W-:Y:S02]  /*102e0*/  UIADD3 UR5, UPT, UPT, UR47, 0x1, URZ ;  /* 0x000000012f057890 */ /* 0x000fe4000fffe0ff */
[----:B------:R-:W-:Y:S02]  /*102f0*/  USEL UR4, URZ, 0x60, !UP0 ;  /* 0x00000060ff047887 */ /* 0x000fe4000c000000 */
[----:B------:R-:W-:Y:S02]  /*10300*/  UISETP.NE.AND UP0, UPT, UR5, 0x4, UPT ;  /* 0x000000040500788c */ /* 0x000fe4000bf05270 */
[----:B------:R-:W-:Y:S02]  /*10310*/  UIADD3 UR49, UPT, UPT, UR52, UR4, URZ ;  /* 0x0000000434317290 */ /* 0x000fe4000fffe0ff */
[----:B------:R-:W-:Y:S01]  /*10320*/  VIADD R131, R131, UR4 ;  /* 0x0000000483837c36 */ /* 0x000fe20008000000 */
[----:B------:R-:W-:Y:S04]  /*10330*/  USEL UR46, UR5, URZ, UP0 ;  /* 0x000000ff052e7287 */ /* 0x000fe80008000000 */
[----:B------:R-:W-:Y:S04]  /*10340*/  SHF.R.U32.HI R6, RZ, 0x15, R131 ;  /* 0x00000015ff067819 */ /* 0x000fe80000011683 */
[----:B------:R-:W-:Y:S01]  /*10350*/  LOP3.LUT R17, R6, 0x3, RZ, 0xc0, !PT ;  /* 0x0000000306117812 */ /* 0x000fe200078ec0ff */
        /* <DEDUP_REMOVED lines=16> */
.L_x_182:
[----:B------:R-:W-:Y:S05]  /*10460*/  BSYNC B0 ;  /* 0x0000000000007941 */ /* 0x000fea0003800000 */
.L_x_181:
        /* <DEDUP_REMOVED lines=15> */
.L_x_180:
[----:B------:R-:W-:Y:S05]  /*10560*/  BSYNC B1 ;  /* 0x0000000000017941 */ /* 0x000fea0003800000 */
.L_x_179:
[----:B------:R-:W-:Y:S11]  /*10570*/  ISETP.NE.AND P0, PT, R192, R17, PT ;  /* 0x00000011c000720c */ /* 0x000ff60003f05270 */
[----:B------:R-:W-:Y:S02]  /*10580*/  @!UPT UIADD3 URZ, UPT, UPT, URZ, URZ, URZ ;  /* 0x000000fffffff290 */ /* 0x000fe4000fffe0ff */
[----:B------:R-:W-:Y:S05]  /*10590*/  @P0 BRA `(.L_x_184) ;  /* 0x0000000000bc0947 */ /* 0x000fea0003800000 */
[----:B------:R-:W-:Y:S11]  /*105a0*/  LOP3.LUT P0, RZ, R6, 0x3, R181, 0x48, !PT ;  /* 0x0000000306ff7812 */ /* 0x000ff600078048b5 */
[----:B------:R-:W-:Y:S02]  /*105b0*/  @!UPT UIADD3 URZ, UPT, UPT, URZ, URZ, URZ ;  /* 0x000000fffffff290 */ /* 0x000fe4000fffe0ff */
[----:B------:R-:W-:Y:S05]  /*105c0*/  @!P0 BRA `(.L_x_185) ;  /* 0x0000000000408947 */ /* 0x000fea0003800000 */
[----:B------:R-:W3:Y:S01]  /*105d0*/  LDCU.64 UR8, c[0x4][0x70] ;  /* 0x01000e00ff0877ac */ /* 0x000ee20008000a00 */
[----:B--2---:R-:W-:Y:S01]  /*105e0*/  MOV R15, 0x0 ;  /* 0x00000000000f7802 */ /* 0x004fe20000000f00 */
        /* <DEDUP_REMOVED lines=14> */
.L_x_185:
        /* <DEDUP_REMOVED lines=23> */
.L_x_186:
[----:B------:R-:W-:Y:S05]  /*10840*/  WARPSYNC.ALL ;  /* 0x0000000000007948 */ /* 0x000fea0003800000 */
[----:B------:R-:W-:Y:S11]  /*10850*/  R2UR UR4, R131 ;  /* 0x00000000830472ca */ /* 0x000ff600000e0000 */
[----:B------:R-:W-:Y:S02]  /*10860*/  @!UPT UIADD3 URZ, UPT, UPT, URZ, URZ, URZ ;  /* 0x000000fffffff290 */ /* 0x000fe4000fffe0ff */
[----:B------:R-:W1:Y:S02]  /*10870*/  LDTM.x32 R56, tmem[UR4+0x80] ;  /* 0x00008004003879ee */ /* 0x000e6400082c0000 */
[----:B-1----:R-:W-:Y:S01]  /*10880*/  NOP ;  /* 0x0000000000007918 */ /* 0x002fe20000000000 */
.L_x_184:
[----:B--23--:R-:W-:Y:S01]  /*10890*/  SHF.L.U32 R4, R168, 0x10, RZ ;  /* 0x00000010a8047819 */ /* 0x00cfe200000006ff */
        /* <DEDUP_REMOVED lines=262> */
.L_x_188:
[----:B------:R-:W-:Y:S05]  /*11900*/  BSYNC.RECONVERGENT B0 ;  /* 0x0000000000007941 */ /* 0x000fea0003800200 */
.L_x_187:
        /* <DEDUP_REMOVED lines=14> */
[----:B------:R-:W-:Y:S01]  /*119f0*/  @P1 IADD3 R7, PT, PT, R200, R5, RZ ;  /* 0x00000005c8071210 */ /* 0x000fe20007ffe0ff */
[----:B------:R-:W-:Y:S06]  /*11a00*/  @P0 BRA `(.L_x_192) ;  /* 0x00000000000c0947 */ /* 0x000fec0003800000 */
[----:B------:R-:W-:Y:S04]  /*11a10*/  SHF.L.U32 R16, R16, 0x1f, RZ ;  /* 0x0000001f10107819 */ /* 0x000fe800000006ff */
[----:B------:R-:W1:Y:S02]  /*11a20*/  SYNCS.PHASECHK.TRANS64.TRYWAIT P0, [R3+URZ+0xe0], R16 ;  /* 0x0000e010030075a7 */ /* 0x000e6400080011ff */
[----:B-1----:R-:W-:Y:S05]  /*11a30*/  @!P0 BRA `(.L_x_193) ;  /* 0x0000002800308947 */ /* 0x002fea0003800000 */
.L_x_192:
[----:B------:R-:W-:Y:S05]  /*11a40*/  BSYNC B0 ;  /* 0x0000000000007941 */ /* 0x000fea0003800000 */
.L_x_191:
[----:B------:R-:W-:Y:S11]  /*11a50*/  ISETP.NE.AND P0, PT, R139, RZ, PT ;  /* 0x000000ff8b00720c */ /* 0x000ff60003f05270 */
[----:B------:R-:W-:Y:S02]  /*11a60*/  @!UPT UIADD3 URZ, UPT, UPT, URZ, URZ, URZ ;  /* 0x000000fffffff290 */ /* 0x000fe4000fffe0ff */
[----:B------:R3:W4:Y:S01]  /*11a70*/  @P0 LDS.128 R168, [R5] ;  /* 0x0000000005a80984 */ /* 0x0007220000000c00 */
[----:B------:R-:W-:Y:S03]  /*11a80*/  @P0 IADD3 R0, PT, PT, R190, R7, RZ ;  /* 0x00000007be000210 */ /* 0x000fe60007ffe0ff */
[----:B------:R3:W1:Y:S04]  /*11a90*/  @P0 LDS.128 R152, [R5+0x1000] ;  /* 0x0010000005980984 */ /* 0x0006680000000c00 */
[----:B------:R3:W1:Y:S04]  /*11aa0*/  @P0 LDS.128 R160, [R198+0x20] ;  /* 0x00002000c6a00984 */ /* 0x0006680000000c00 */
[----:B------:R3:W1:Y:S04]  /*11ab0*/  @P0 LDS.128 R140, [R198+0x1020] ;  /* 0x00102000c68c0984 */ /* 0x0006680000000c00 */
[----:B------:R3:W1:Y:S04]  /*11ac0*/  @P0 LDS.128 R164, [R7+0x10] ;  /* 0x0000100007a40984 */ /* 0x0006680000000c00 */
[----:B------:R3:W1:Y:S04]  /*11ad0*/  @P0 LDS.128 R148, [R7+0x1010] ;  /* 0x0010100007940984 */ /* 0x0006680000000c00 */
[----:B------:R3:W1:Y:S04]  /*11ae0*/  @P0 LDS.128 R156, [R0+0x10] ;  /* 0x00001000009c0984 */ /* 0x0006680000000c00 */
[----:B------:R3:W1:Y:S02]  /*11af0*/  @P0 LDS.128 R144, [R0+0x1010] ;  /* 0x0010100000900984 */ /* 0x0006640000000c00 */
.L_x_190:
[----:B------:R-:W-:Y:S05]  /*11b00*/  BSYNC B1 ;  /* 0x0000000000017941 */ /* 0x000fea0003800000 */
.L_x_189:
        /* <DEDUP_REMOVED lines=14> */
[----:B------:R-:W2:Y:S01]  /*11bf0*/  LDCU.64 UR6, c[0x4][0x78] ;  /* 0x01000f00ff0677ac */ /* 0x000ea20008000a00 */
[----:B------:R-:W1:Y:S01]  /*11c00*/  LDC.64 R14, c[0x4][R15] ;  /* 0x010000000f0e7b82 */ /* 0x000e620000000a00 */
[----:B------:R-:W5:Y:S01]  /*11c10*/  LDCU.64 UR4, c[0x4][0x10] ;  /* 0x01000200ff0477ac */ /* 0x000f620008000a00 */
[----:B---3--:R-:W-:Y:S01]  /*11c20*/  MOV R5, UR9 ;  /* 0x0000000900057c02 */ /* 0x008fe20008000f00 */
[----:B------:R-:W-:Y:S01]  /*11c30*/  IMAD.U32 R4, RZ, RZ, UR8 ;  /* 0x00000008ff047e24 */ /* 0x000fe2000f8e00ff */
[----:B--2---:R-:W-:Y:S01]  /*11c40*/  MOV R7, UR7 ;  /* 0x0000000700077c02 */ /* 0x004fe20008000f00 */
[----:B------:R-:W-:Y:S01]  /*11c50*/  IMAD.U32 R6, RZ, RZ, UR6 ;  /* 0x00000006ff067e24 */ /* 0x000fe2000f8e00ff */
[----:B-----5:R-:W-:Y:S01]  /*11c60*/  MOV R11, UR5 ;  /* 0x00000005000b7c02 */ /* 0x020fe20008000f00 */
[----:B------:R-:W-:Y:S02]  /*11c70*/  IMAD.U32 R10, RZ, RZ, UR4 ;  /* 0x00000004ff0a7e24 */ /* 0x000fe4000f8e00ff */
[----:B------:R-:W-:Y:S07]  /*11c80*/  LEPC R20, `(.L_x_195) ;  /* 0x000000001014794e */ /* 0x000fee0000000000 */
[----:B-1--4-:R-:W-:Y:S05]  /*11c90*/  CALL.ABS.NOINC R14 ;  /* 0x000000000e007343 */ /* 0x012fea0003c00000 */
.L_x_195:
[----:B------:R-:W-:Y:S05]  /*11ca0*/  WARPSYNC.ALL ;  /* 0x0000000000007948 */ /* 0x000fea0003800000 */
[C---:B------:R-:W-:Y:S01]  /*11cb0*/  R2UR UR4, R131.reuse ;  /* 0x00000000830472ca */ /* 0x040fe200000e0000 */
[----:B------:R-:W-:Y:S05]  /*11cc0*/  VIADD R0, R131, 0x80 ;  /* 0x0000008083007836 */ /* 0x000fea0000000000 */
[----:B------:R-:W-:Y:S04]  /*11cd0*/  SHF.R.U32.HI R0, RZ, 0x15, R0 ;  /* 0x00000015ff007819 */ /* 0x000fe80000011600 */
[----:B------:R-:W-:Y:S03]  /*11ce0*/  LOP3.LUT P0, RZ, R0, 0x3, R181, 0x48, !PT ;  /* 0x0000000300ff7812 */ /* 0x000fe600078048b5 */
[----:B------:R-:W3:Y:S10]  /*11cf0*/  LDTM.x32 R24, tmem[UR4] ;  /* 0x00000004001879ee */ /* 0x000ef400082c0000 */
[----:B---3--:R-:W-:Y:S05]  /*11d00*/  @!P0 BRA `(.L_x_196) ;  /* 0x0000000000408947 */ /* 0x008fea0003800000 */
        /* <DEDUP_REMOVED lines=16> */
.L_x_196:
[----:B------:R-:W-:Y:S05]  /*11e10*/  WARPSYNC.ALL ;  /* 0x0000000000007948 */ /* 0x000fea0003800000 */
[----:B------:R-:W-:Y:S11]  /*11e20*/  R2UR UR4, R131 ;  /* 0x00000000830472ca */ /* 0x000ff600000e0000 */
[----:B------:R-:W-:Y:S02]  /*11e30*/  @!UPT UIADD3 URZ, UPT, UPT, URZ, URZ, URZ ;  /* 0x000000fffffff290 */ /* 0x000fe4000fffe0ff */
[----:B------:R-:W3:Y:S02]  /*11e40*/  LDTM.x32 R56, tmem[UR4+0x80] ;  /* 0x00008004003879ee */ /* 0x000ee400082c0000 */
[----:B---3--:R-:W-:Y:S01]  /*11e50*/  NOP ;  /* 0x0000000000007918 */ /* 0x008fe20000000000 */
.L_x_194:
[----:B----4-:R-:W-:Y:S01]  /*11e60*/  SHF.L.U32 R6, R168, 0x10, RZ ;  /* 0x00000010a8067819 */ /* 0x010fe200000006ff */
[----:B------:R-:W-:Y:S01]  /*11e70*/  FMUL R0, R130, R24 ;  /* 0x0000001882007220 */ /* 0x000fe20000400000 */
[----:B------:R-:W-:Y:S01]  /*11e80*/  LOP3.LUT R8, R168, 0xffff0000, RZ, 0xc0, !PT ;  /* 0xffff0000a8087812 */ /* 0x000fe200078ec0ff */
[----:B-1----:R-:W-:Y:S01]  /*11e90*/  FMUL R3, R130, R25 ;  /* 0x0000001982037220 */ /* 0x002fe20000400000 */
[----:B------:R-:W-:Y:S01]  /*11ea0*/  SHF.L.U32 R7, R169, 0x10, RZ ;  /* 0x00000010a9077819 */ /* 0x000fe200000006ff */
[----:B------:R-:W-:Y:S01]  /*11eb0*/  FFMA R0, R133, R6, R0 ;  /* 0x0000000685007223 */ /* 0x000fe20000000000 */
[----:B--2---:R-:W-:Y:S01]  /*11ec0*/  LOP3.LUT R88, R169, 0xffff0000, RZ, 0xc0, !PT ;  /* 0xffff0000a9587812 */ /* 0x004fe200078ec0ff */
[----:B------:R-:W-:Y:S01]  /*11ed0*/  FFMA R3, R133, R8, R3 ;  /* 0x0000000885037223 */ /* 0x000fe20000000003 */
[----:B------:R-:W-:Y:S01]  /*11ee0*/  SHF.L.U32 R89, R170, 0x10, RZ ;  /* 0x00000010aa597819 */ /* 0x000fe200000006ff */
[----:B------:R-:W-:Y:S01]  /*11ef0*/  FMUL R4, R130, R26 ;  /* 0x0000001a82047220 */ /* 0x000fe20000400000 */
[----:B------:R-:W-:Y:S01]  /*11f00*/  LOP3.LUT R90, R170, 0xffff0000, RZ, 0xc0, !PT ;  /* 0xffff0000aa5a7812 */ /* 0x000fe200078ec0ff */
[----:B------:R-:W-:Y:S01]  /*11f10*/  FMUL R5, R130, R27 ;  /* 0x0000001b82057220 */ /* 0x000fe20000400000 */
[----:B------:R-:W-:Y:S01]  /*11f20*/  SHF.L.U32 R91, R171, 0x10, RZ ;  /* 0x00000010ab5b7819 */ /* 0x000fe200000006ff */
[----:B------:R-:W-:Y:S01]  /*11f30*/  FFMA R4, R133, R7, R4 ;  /* 0x0000000785047223 */ /* 0x000fe20000000004 */
[----:B------:R-:W-:Y:S01]  /*11f40*/  LOP3.LUT R92, R171, 0xffff0000, RZ, 0xc0, !PT ;  /* 0xffff0000ab5c7812 */ /* 0x000fe200078ec0ff */
[C---:B------:R-:W-:Y:S01]  /*11f50*/  FFMA R5, R133.reuse, R88, R5 ;  /* 0x0000005885057223 */ /* 0x040fe20000000005 */
[----:B------:R-:W-:Y:S01]  /*11f60*/  ISETP.NE.AND P1, PT, R192, R17, PT ;  /* 0x00000011c000720c */ /* 0x000fe20003f25270 */
        /* <DEDUP_REMOVED lines=21> */
[----:B------:R-:W-:Y:S01]  /*120c0*/  LOP3.LUT R102, R160, 0xffff0000, RZ, 0xc0, !PT ;  /* 0xffff0000a0667812 */ /* 0x000fe200078ec0ff */
[----:B------:R-:W-:Y:S01]  /*120d0*/  FMUL R3, R130, R33 ;  /* 0x0000002182037220 */ /* 0x000fe20000400000 */
[----:B------:R-:W-:Y:S01]  /*120e0*/  SHF.L.U32 R103, R161, 0x10, RZ ;  /* 0x00000010a1677819 */ /* 0x000fe200000006ff */
[----:B------:R-:W-:Y:S01]  /*120f0*/  FFMA R0, R133, R93, R0 ;  /* 0x0000005d85007223 */ /* 0x000fe20000000000 */
[----:B------:R-:W-:Y:S01]  /*12100*/  LOP3.LUT R104, R161, 0xffff0000, RZ, 0xc0, !PT ;  /* 0xffff0000a1687812 */ /* 0x000fe200078ec0ff */
[----:B------:R-:W-:Y:S01]  /*12110*/  FFMA R3, R133, R94, R3 ;  /* 0x0000005e85037223 */ /* 0x000fe20000000003 */
[----:B------:R-:W-:Y:S01]  /*12120*/  SHF.L.U32 R105, R162, 0x10, RZ ;  /* 0x00000010a2697819 */ /* 0x000fe200000006ff */
[----:B------:R-:W-:Y:S01]  /*12130*/  FMUL R17, R130, R63 ;  /* 0x0000003f82117220 */ /* 0x000fe20000400000 */
[----:B------:R-:W-:Y:S01]  /*12140*/  LOP3.LUT R106, R162, 0xffff0000, RZ, 0xc0, !PT ;  /* 0xffff0000a26a7812 */ /* 0x000fe200078ec0ff */
[C---:B------:R-:W-:Y:S01]  /*12150*/  FMUL R63, R130.reuse, R77 ;  /* 0x0000004d823f7220 */ /* 0x040fe20000400000 */
[----:B------:R-:W-:Y:S01]  /*12160*/  F2FP.BF16.F32.PACK_AB R77, R5, R4 ;  /* 0x00000004054d723e */ /* 0x000fe200000010ff */
[C---:B------:R-:W-:Y:S01]  /*12170*/  FMUL R4, R130.reuse, R34 ;  /* 0x0000002282047220 */ /* 0x040fe20000400000 */
[----:B------:R-:W-:Y:S01]  /*12180*/  F2FP.BF16.F32.PACK_AB R32, R3, R0 ;  /* 0x000000000320723e */ /* 0x000fe200000010ff */
[C---:B------:R-:W-:Y:S01]  /*12190*/  FMUL R5, R130.reuse, R35 ;  /* 0x0000002382057220 */ /* 0x040fe20000400000 */
[C---:B------:R-:W-:Y:S01]  /*121a0*/  SHF.L.U32 R107, R163.reuse, 0x10, RZ ;  /* 0x00000010a36b7819 */ /* 0x040fe200000006ff */
[C---:B------:R-:W-:Y:S01]  /*121b0*/  FMUL R18, R130.reuse, R64 ;  /* 0x0000004082127220 */ /* 0x040fe20000400000 */
[----:B------:R-:W-:Y:S01]  /*121c0*/  LOP3.LUT R108, R163, 0xffff0000, RZ, 0xc0, !PT ;  /* 0xffff0000a36c7812 */ /* 0x000fe200078ec0ff */
[C---:B------:R-:W-:Y:S01]  /*121d0*/  FMUL R64, R130.reuse, R78 ;  /* 0x0000004e82407220 */ /* 0x040fe20000400000 */
[----:B------:R-:W-:Y:S01]  /*121e0*/  F2FP.BF16.F32.PACK_AB R78, R7, R6 ;  /* 0x00000006074e723e */ /* 0x000fe200000010ff */
[----:B------:R-:W-:Y:S01]  /*121f0*/  FMUL R19, R130, R65 ;  /* 0x0000004182137220 */ /* 0x000fe20000400000 */
[----:B------:R-:W-:Y:S01]  /*12200*/  SHF.L.U32 R109, R156, 0x10, RZ ;  /* 0x000000109c6d7819 */ /* 0x000fe200000006ff */
[C---:B------:R-:W-:Y:S01]  /*12210*/  FMUL R65, R130.reuse, R79 ;  /* 0x0000004f82417220 */ /* 0x040fe20000400000 */
[----:B------:R-:W-:Y:S01]  /*12220*/  F2FP.BF16.F32.PACK_AB R79, R9, R8 ;  /* 0x00000008094f723e */ /* 0x000fe200000010ff */
        /* <DEDUP_REMOVED lines=10> */
[----:B------:R-:W-:Y:S01]  /*122d0*/  FMUL R9, R130, R39 ;  /* 0x0000002782097220 */ /* 0x000fe20000400000 */
[----:B------:R-:W-:Y:S01]  /*122e0*/  SHF.L.U32 R115, R159, 0x10, RZ ;  /* 0x000000109f737819 */ /* 0x000fe200000006ff */
[----:B------:R-:W-:Y:S01]  /*122f0*/  FFMA R6, R133, R97, R6 ;  /* 0x0000006185067223 */ /* 0x000fe20000000006 */
[----:B------:R-:W-:Y:S01]  /*12300*/  F2FP.BF16.F32.PACK_AB R33, R5, R4 ;  /* 0x000000040521723e */ /* 0x000fe200000010ff */
[----:B------:R-:W-:Y:S01]  /*12310*/  FFMA R7, R133, R98, R7 ;  /* 0x0000006285077223 */ /* 0x000fe20000000007 */
[----:B------:R-:W-:Y:S01]  /*12320*/  LOP3.LUT R116, R159, 0xffff0000, RZ, 0xc0, !PT ;  /* 0xffff00009f747812 */ /* 0x000fe200078ec0ff */
[C---:B------:R-:W-:Y:S01]  /*12330*/  FFMA R8, R133.reuse, R99, R8 ;  /* 0x0000006385087223 */ /* 0x040fe20000000008 */
[C---:B------:R-:W-:Y:S01]  /*12340*/  SHF.L.U32 R117, R152.reuse, 0x10, RZ ;  /* 0x0000001098757819 */ /* 0x040fe200000006ff */
[----:B------:R-:W-:Y:S01]  /*12350*/  FFMA R9, R133, R100, R9 ;  /* 0x0000006485097223 */ /* 0x000fe20000000009 */
[----:B------:R-:W-:Y:S01]  /*12360*/  F2FP.BF16.F32.PACK_AB R34, R7, R6 ;  /* 0x000000060722723e */ /* 0x000fe200000010ff */
[----:B------:R-:W-:Y:S01]  /*12370*/  @!P1 STS.128 [R191+0x6000], R76 ;  /* 0x0060004cbf009388 */ /* 0x000fe20000000c00 */
[----:B------:R-:W-:Y:S01]  /*12380*/  LOP3.LUT R118, R152, 0xffff0000, RZ, 0xc0, !PT ;  /* 0xffff000098767812 */ /* 0x000fe200078ec0ff */
[C---:B------:R-:W-:Y:S01]  /*12390*/  FMUL R0, R130.reuse, R40 ;  /* 0x0000002882007220 */ /* 0x040fe20000400000 */
[----:B------:R-:W-:Y:S01]  /*123a0*/  F2FP.BF16.F32.PACK_AB R35, R9, R8 ;  /* 0x000000080923723e */ /* 0x000fe200000010ff */
[C---:B------:R-:W-:Y:S01]  /*123b0*/  FMUL R3, R130.reuse, R41 ;  /* 0x0000002982037220 */ /* 0x040fe20000400000 */
[C---:B------:R-:W-:Y:S01]  /*123c0*/  SHF.L.U32 R119, R153.reuse, 0x10, RZ ;  /* 0x0000001099777819 */ /* 0x040fe200000006ff */
[----:B------:R-:W-:Y:S01]  /*123d0*/  FMUL R4, R130, R42 ;  /* 0x0000002a82047220 */ /* 0x000fe20000400000 */
[----:B------:R-:W-:Y:S01]  /*123e0*/  LOP3.LUT R120, R153, 0xffff0000, RZ, 0xc0, !PT ;  /* 0xffff000099787812 */ /* 0x000fe200078ec0ff */
[----:B------:R1:W-:Y:S01]  /*123f0*/  @!P1 STS.128 [R199+0x6010], R32 ;  /* 0x00601020c7009388 */ /* 0x0003e20000000c00 */
[----:B------:R-:W-:Y:S01]  /*12400*/  SHF.L.U32 R121, R154, 0x10, RZ ;  /* 0x000000109a797819 */ /* 0x000fe200000006ff */
[----:B------:R-:W-:Y:S01]  /*12410*/  FMUL R5, R130, R43 ;  /* 0x0000002b82057220 */ /* 0x000fe20000400000 */
[----:B------:R-:W-:Y:S01]  /*12420*/  LOP3.LUT R122, R154, 0xffff0000, RZ, 0xc0, !PT ;  /* 0xffff00009a7a7812 */ /* 0x000fe200078ec0ff */
[----:B------:R-:W-:Y:S01]  /*12430*/  FFMA R0, R133, R101, R0 ;  /* 0x0000006585007223 */ /* 0x000fe20000000000 */
[C---:B------:R-:W-:Y:S01]  /*12440*/  SHF.L.U32 R123, R155.reuse, 0x10, RZ ;  /* 0x000000109b7b7819 */ /* 0x040fe200000006ff */
[----:B------:R-:W-:Y:S01]  /*12450*/  FMUL R6, R130, R44 ;  /* 0x0000002c82067220 */ /* 0x000fe20000400000 */
[----:B------:R-:W-:Y:S01]  /*12460*/  LOP3.LUT R124, R155, 0xffff0000, RZ, 0xc0, !PT ;  /* 0xffff00009b7c7812 */ /* 0x000fe200078ec0ff */
[C---:B------:R-:W-:Y:S01]  /*12470*/  FFMA R3, R133.reuse, R102, R3 ;  /* 0x0000006685037223 */ /* 0x040fe20000000003 */
[----:B------:R-:W-:Y:S01]  /*12480*/  SHF.L.U32 R125, R148, 0x10, RZ ;  /* 0x00000010947d7819 */ /* 0x000fe200000006ff */
[----:B------:R-:W-:Y:S01]  /*12490*/  FMUL R7, R130, R45 ;  /* 0x0000002d82077220 */ /* 0x000fe20000400000 */
[----:B------:R-:W-:Y:S01]  /*124a0*/  LOP3.LUT R126, R148, 0xffff0000, RZ, 0xc0, !PT ;  /* 0xffff0000947e7812 */ /* 0x000fe200078ec0ff */
[----:B------:R-:W-:Y:S01]  /*124b0*/  FFMA R4, R133, R103, R4 ;  /* 0x0000006785047223 */ /* 0x000fe20000000004 */
[----:B------:R-:W-:Y:S01]  /*124c0*/  F2FP.BF16.F32.PACK_AB R36, R3, R0 ;  /* 0x000000000324723e */ /* 0x000fe200000010ff */
[C---:B------:R-:W-:Y:S01]  /*124d0*/  FMUL R8, R130.reuse, R46 ;  /* 0x0000002e82087220 */ /* 0x040fe20000400000 */
[----:B------:R-:W-:Y:S01]  /*124e0*/  SHF.L.U32 R127, R149, 0x10, RZ ;  /* 0x00000010957f7819 */ /* 0x000fe200000006ff */
[----:B------:R-:W-:Y:S01]  /*124f0*/  FFMA R5, R133, R104, R5 ;  /* 0x0000006885057223 */ /* 0x000fe20000000005 */
[----:B------:R-:W-:Y:S01]  /*12500*/  LOP3.LUT R128, R149, 0xffff0000, RZ, 0xc0, !PT ;  /* 0xffff000095807812 */ /* 0x000fe200078ec0ff */
[----:B------:R-:W-:Y:S01]  /*12510*/  FMUL R9, R130, R47 ;  /* 0x0000002f82097220 */ /* 0x000fe20000400000 */
[C---:B------:R-:W-:Y:S01]  /*12520*/  SHF.L.U32 R129, R150.reuse, 0x10, RZ ;  /* 0x0000001096817819 */ /* 0x040fe200000006ff */
[----:B------:R-:W-:Y:S01]  /*12530*/  FFMA R6, R133, R105, R6 ;  /* 0x0000006985067223 */ /* 0x000fe20000000006 */
[----:B------:R-:W-:Y:S01]  /*12540*/  F2FP.BF16.F32.PACK_AB R37, R5, R4 ;  /* 0x000000040525723e */ /* 0x000fe200000010ff */
[C---:B------:R-:W-:Y:S01]  /*12550*/  FFMA R7, R133.reuse, R106, R7 ;  /* 0x0000006a85077223 */ /* 0x040fe20000000007 */
[----:B------:R-:W-:Y:S01]  /*12560*/  LOP3.LUT R132, R150, 0xffff0000, RZ, 0xc0, !PT ;  /* 0xffff000096847812 */ /* 0x000fe200078ec0ff */
[----:B------:R-:W-:Y:S01]  /*12570*/  FFMA R8, R133, R107, R8 ;  /* 0x0000006b85087223 */ /* 0x000fe20000000008 */
[----:B------:R-:W-:Y:S01]  /*12580*/  SHF.L.U32 R131, R151, 0x10, RZ ;  /* 0x0000001097837819 */ /* 0x000fe200000006ff */
[----:B------:R-:W-:Y:S01]  /*12590*/  FFMA R9, R133, R108, R9 ;  /* 0x0000006c85097223 */ /* 0x000fe20000000009 */
[----:B------:R-:W-:Y:S01]  /*125a0*/  F2FP.BF16.F32.PACK_AB R38, R7, R6 ;  /* 0x000000060726723e */ /* 0x000fe200000010ff */
[C---:B------:R-:W-:Y:S01]  /*125b0*/  FMUL R0, R130.reuse, R48 ;  /* 0x0000003082007220 */ /* 0x040fe20000400000 */
[----:B------:R-:W-:Y:S01]  /*125c0*/  LOP3.LUT R134, R151, 0xffff0000, RZ, 0xc0, !PT ;  /* 0xffff000097867812 */ /* 0x000fe200078ec0ff */
[C---:B------:R-:W-:Y:S01]  /*125d0*/  FMUL R3, R130.reuse, R49 ;  /* 0x0000003182037220 */ /* 0x040fe20000400000 */
[----:B------:R-:W-:Y:S01]  /*125e0*/  F2FP.BF16.F32.PACK_AB R39, R9, R8 ;  /* 0x000000080927723e */ /* 0x000fe200000010ff */
[----:B------:R-:W-:Y:S01]  /*125f0*/  FMUL R4, R130, R50 ;  /* 0x0000003282047220 */ /* 0x000fe20000400000 */
[----:B------:R-:W-:Y:S01]  /*12600*/  SHF.L.U32 R135, R140, 0x10, RZ ;  /* 0x000000108c877819 */ /* 0x000fe200000006ff */
[----:B------:R-:W-:Y:S01]  /*12610*/  FMUL R5, R130, R51 ;  /* 0x0000003382057220 */ /* 0x000fe20000400000 */
[----:B------:R-:W-:Y:S01]  /*12620*/  LOP3.LUT R136, R140, 0xffff0000, RZ, 0xc0, !PT ;  /* 0xffff00008c887812 */ /* 0x000fe200078ec0ff */
[----:B------:R-:W-:Y:S01]  /*12630*/  FFMA R0, R133, R109, R0 ;  /* 0x0000006d85007223 */ /* 0x000fe20000000000 */
[C---:B------:R-:W-:Y:S01]  /*12640*/  SHF.L.U32 R137, R141.reuse, 0x10, RZ ;  /* 0x000000108d897819 */ /* 0x040fe200000006ff */
[----:B------:R-:W-:Y:S01]  /*12650*/  FMUL R6, R130, R52 ;  /* 0x0000003482067220 */ /* 0x000fe20000400000 */
[----:B------:R-:W-:Y:S01]  /*12660*/  LOP3.LUT R138, R141, 0xffff0000, RZ, 0xc0, !PT ;  /* 0xffff00008d8a7812 */ /* 0x000fe200078ec0ff */
[----:B------:R2:W-:Y:S01]  /*12670*/  @!P1 STS.128 [R197+0x6020], R36 ;  /* 0x00602024c5009388 */ /* 0x0005e20000000c00 */
[C---:B------:R-:W-:Y:S01]  /*12680*/  FFMA R3, R133.reuse, R110, R3 ;  /* 0x0000006e85037223 */ /* 0x040fe20000000003 */
[C---:B------:R-:W-:Y:S01]  /*12690*/  SHF.L.U32 R139, R142.reuse, 0x10, RZ ;  /* 0x000000108e8b7819 */ /* 0x040fe200000006ff */
[C---:B------:R-:W-:Y:S01]  /*126a0*/  FFMA R4, R133.reuse, R111, R4 ;  /* 0x0000006f85047223 */ /* 0x040fe20000000004 */
[C---:B------:R-:W-:Y:S01]  /*126b0*/  FFMA R5, R133.reuse, R112, R5 ;  /* 0x0000007085057223 */ /* 0x040fe20000000005 */
[----:B------:R-:W-:Y:S01]  /*126c0*/  LOP3.LUT R140, R142, 0xffff0000, RZ, 0xc0, !PT ;  /* 0xffff00008e8c7812 */ /* 0x000fe200078ec0ff */
[----:B------:R-:W-:Y:S01]  /*126d0*/  FFMA R6, R133, R113, R6 ;  /* 0x0000007185067223 */ /* 0x000fe20000000006 */
[----:B-1----:R-:W-:Y:S01]  /*126e0*/  F2FP.BF16.F32.PACK_AB R32, R3, R0 ;  /* 0x000000000320723e */ /* 0x002fe200000010ff */
[C---:B------:R-:W-:Y:S01]  /*126f0*/  FMUL R7, R130.reuse, R53 ;  /* 0x0000003582077220 */ /* 0x040fe20000400000 */
[----:B------:R-:W-:Y:S01]  /*12700*/  F2FP.BF16.F32.PACK_AB R33, R5, R4 ;  /* 0x000000040521723e */ /* 0x000fe200000010ff */
[C---:B------:R-:W-:Y:S01]  /*12710*/  FMUL R8, R130.reuse, R54 ;  /* 0x0000003682087220 */ /* 0x040fe20000400000 */
[C---:B------:R-:W-:Y:S01]  /*12720*/  FMUL R9, R130.reuse, R55 ;  /* 0x0000003782097220 */ /* 0x040fe20000400000 */
[----:B------:R-:W-:Y:S01]  /*12730*/  FFMA R7, R133, R114, R7 ;  /* 0x0000007285077223 */ /* 0x000fe20000000007 */
[C---:B------:R-:W-:Y:S01]  /*12740*/  FMUL R10, R130.reuse, R56 ;  /* 0x00000038820a7220 */ /* 0x040fe20000400000 */
[----:B------:R-:W-:Y:S01]  /*12750*/  SHF.L.U32 R141, R143, 0x10, RZ ;  /* 0x000000108f8d7819 */ /* 0x000fe200000006ff */
[C---:B------:R-:W-:Y:S01]  /*12760*/  FFMA R8, R133.reuse, R115, R8 ;  /* 0x0000007385087223 */ /* 0x040fe20000000008 */
[----:B------:R-:W-:Y:S01]  /*12770*/  FFMA R9, R133, R116, R9 ;  /* 0x0000007485097223 */ /* 0x000fe20000000009 */
[----:B------:R-:W-:Y:S01]  /*12780*/  F2FP.BF16.F32.PACK_AB R34, R7, R6 ;  /* 0x000000060722723e */ /* 0x000fe200000010ff */
[----:B------:R-:W-:Y:S01]  /*12790*/  FFMA R10, R133, R117, R10 ;  /* 0x00000075850a7223 */ /* 0x000fe2000000000a */
[C---:B------:R-:W-:Y:S01]  /*127a0*/  FMUL R11, R130.reuse, R57 ;  /* 0x00000039820b7220 */ /* 0x040fe20000400000 */
[----:B------:R-:W-:Y:S01]  /*127b0*/  LOP3.LUT R142, R143, 0xffff0000, RZ, 0xc0, !PT ;  /* 0xffff00008f8e7812 */ /* 0x000fe200078ec0ff */
[C---:B------:R-:W-:Y:S01]  /*127c0*/  FMUL R12, R130.reuse, R58 ;  /* 0x0000003a820c7220 */ /* 0x040fe20000400000 */
[----:B------:R-:W-:Y:S01]  /*127d0*/  F2FP.BF16.F32.PACK_AB R35, R9, R8 ;  /* 0x000000080923723e */ /* 0x000fe200000010ff */
[----:B------:R-:W-:Y:S01]  /*127e0*/  FFMA R11, R133, R118, R11 ;  /* 0x00000076850b7223 */ /* 0x000fe2000000000b */
[C---:B------:R-:W-:Y:S01]  /*127f0*/  FMUL R13, R130.reuse, R59 ;  /* 0x0000003b820d7220 */ /* 0x040fe20000400000 */
[C---:B------:R-:W-:Y:S01]  /*12800*/  FMUL R14, R130.reuse, R60 ;  /* 0x0000003c820e7220 */ /* 0x040fe20000400000 */
[----:B------:R-:W-:Y:S01]  /*12810*/  FMUL R15, R130, R61 ;  /* 0x0000003d820f7220 */ /* 0x000fe20000400000 */
[----:B------:R2:W-:Y:S01]  /*12820*/  @!P1 STS.128 [R196+0x6010], R32 ;  /* 0x00601020c4009388 */ /* 0x0005e20000000c00 */
[----:B------:R-:W-:Y:S01]  /*12830*/  F2FP.BF16.F32.PACK_AB R4, R11, R10 ;  /* 0x0000000a0b04723e */ /* 0x000fe200000010ff */
[C---:B------:R-:W-:Y:S01]  /*12840*/  FFMA R12, R133.reuse, R119, R12 ;  /* 0x00000077850c7223 */ /* 0x040fe2000000000c */
[C---:B------:R-:W-:Y:S01]  /*12850*/  SHF.L.U32 R25, R144.reuse, 0x10, RZ ;  /* 0x0000001090197819 */ /* 0x040fe200000006ff */
[C---:B------:R-:W-:Y:S01]  /*12860*/  FFMA R13, R133.reuse, R120, R13 ;  /* 0x00000078850d7223 */ /* 0x040fe2000000000d */
[C---:B------:R-:W-:Y:S01]  /*12870*/  FFMA R14, R133.reuse, R121, R14 ;  /* 0x00000079850e7223 */ /* 0x040fe2000000000e */
[----:B------:R-:W-:Y:S01]  /*12880*/  LOP3.LUT R24, R144, 0xffff0000, RZ, 0xc0, !PT ;  /* 0xffff000090187812 */ /* 0x000fe200078ec0ff */
[C---:B------:R-:W-:Y:S01]  /*12890*/  FFMA R15, R133.reuse, R122, R15 ;  /* 0x0000007a850f7223 */ /* 0x040fe2000000000f */
[C---:B------:R-:W-:Y:S01]  /*128a0*/  FFMA R16, R133.reuse, R123, R16 ;  /* 0x0000007b85107223 */ /* 0x040fe20000000010 */
[C---:B------:R-:W-:Y:S01]  /*128b0*/  FMUL R20, R130.reuse, R66 ;  /* 0x0000004282147220 */ /* 0x040fe20000400000 */
        /* <DEDUP_REMOVED lines=8> */
[----:B------:R-:W-:Y:S01]  /*12940*/  FFMA R21, R133, R128, R21 ;  /* 0x0000008085157223 */ /* 0x000fe20000000015 */
[C---:B------:R-:W-:Y:S01]  /*12950*/  FMUL R57, R130.reuse, R71 ;  /* 0x0000004782397220 */ /* 0x040fe20000400000 */
[----:B------:R-:W-:Y:S01]  /*12960*/  F2FP.BF16.F32.PACK_AB R5, R13, R12 ;  /* 0x0000000c0d05723e */ /* 0x000fe200000010ff */
[----:B------:R-:W-:Y:S01]  /*12970*/  FFMA R22, R133, R129, R22 ;  /* 0x0000008185167223 */ /* 0x000fe20000000016 */
[----:B------:R-:W-:Y:S01]  /*12980*/  F2FP.BF16.F32.PACK_AB R6, R15, R14 ;  /* 0x0000000e0f06723e */ /* 0x000fe200000010ff */
[C---:B------:R-:W-:Y:S01]  /*12990*/  FMUL R58, R130.reuse, R72 ;  /* 0x00000048823a7220 */ /* 0x040fe20000400000 */
[----:B------:R-:W-:Y:S01]  /*129a0*/  F2FP.BF16.F32.PACK_AB R7, R17, R16 ;  /* 0x000000101107723e */ /* 0x000fe200000010ff */
[C---:B------:R-:W-:Y:S01]  /*129b0*/  FFMA R23, R133.reuse, R132, R23 ;  /* 0x0000008485177223 */ /* 0x040fe20000000017 */
[C---:B------:R-:W-:Y:S01]  /*129c0*/  FMUL R59, R130.reuse, R73 ;  /* 0x00000049823b7220 */ /* 0x040fe20000400000 */
[----:B------:R-:W-:Y:S01]  /*129d0*/  FFMA R56, R133, R131, R56 ;  /* 0x0000008385387223 */ /* 0x000fe20000000038 */
[C---:B------:R-:W-:Y:S01]  /*129e0*/  FMUL R60, R130.reuse, R74 ;  /* 0x0000004a823c7220 */ /* 0x040fe20000400000 */
[----:B------:R2:W-:Y:S01]  /*129f0*/  @!P1 STS.128 [R191+0x7000], R4 ;  /* 0x00700004bf009388 */ /* 0x0005e20000000c00 */
[----:B------:R-:W-:Y:S01]  /*12a00*/  F2FP.BF16.F32.PACK_AB R8, R19, R18 ;  /* 0x000000121308723e */ /* 0x000fe200000010ff */
[C---:B------:R-:W-:Y:S01]  /*12a10*/  FFMA R57, R133.reuse, R134, R57 ;  /* 0x0000008685397223 */ /* 0x040fe20000000039 */
[C---:B------:R-:W-:Y:S01]  /*12a20*/  FMUL R61, R130.reuse, R75 ;  /* 0x0000004b823d7220 */ /* 0x040fe20000400000 */
[C---:B------:R-:W-:Y:S01]  /*12a30*/  FFMA R58, R133.reuse, R135, R58 ;  /* 0x00000087853a7223 */ /* 0x040fe2000000003a */
[C---:B------:R-:W-:Y:S01]  /*12a40*/  FFMA R59, R133.reuse, R136, R59 ;  /* 0x00000088853b7223 */ /* 0x040fe2000000003b */
[C---:B------:R-:W-:Y:S01]  /*12a50*/  FFMA R60, R133.reuse, R137, R60 ;  /* 0x00000089853c7223 */ /* 0x040fe2000000003c */
[----:B------:R-:W-:Y:S01]  /*12a60*/  FFMA R61, R133, R138, R61 ;  /* 0x0000008a853d7223 */ /* 0x000fe2000000003d */
[----:B------:R-:W-:Y:S01]  /*12a70*/  F2FP.BF16.F32.PACK_AB R9, R21, R20 ;  /* 0x000000141509723e */ /* 0x000fe200000010ff */
[----:B------:R-:W-:Y:S01]  /*12a80*/  FFMA R62, R133, R139, R62 ;  /* 0x0000008b853e7223 */ /* 0x000fe2000000003e */
[----:B------:R-:W-:Y:S01]  /*12a90*/  F2FP.BF16.F32.PACK_AB R10, R23, R22 ;  /* 0x00000016170a723e */ /* 0x000fe200000010ff */
[C---:B------:R-:W-:Y:S01]  /*12aa0*/  FMUL R66, R130.reuse, R80 ;  /* 0x0000005082427220 */ /* 0x040fe20000400000 */
[----:B------:R-:W-:Y:S01]  /*12ab0*/  F2FP.BF16.F32.PACK_AB R11, R57, R56 ;  /* 0x00000038390b723e */ /* 0x000fe200000010ff */
[----:B------:R-:W-:Y:S01]  /*12ac0*/  FFMA R63, R133, R140, R63 ;  /* 0x0000008c853f7223 */ /* 0x000fe2000000003f */
[C---:B------:R-:W-:Y:S01]  /*12ad0*/  FMUL R67, R130.reuse, R81 ;  /* 0x0000005182437220 */ /* 0x040fe20000400000 */
[----:B------:R-:W-:Y:S01]  /*12ae0*/  SHF.L.U32 R27, R145, 0x10, RZ ;  /* 0x00000010911b7819 */ /* 0x000fe200000006ff */
[----:B------:R-:W-:Y:S01]  /*12af0*/  FFMA R64, R133, R141, R64 ;  /* 0x0000008d85407223 */ /* 0x000fe20000000040 */
[----:B------:R2:W-:Y:S01]  /*12b00*/  @!P1 STS.128 [R199+0x7010], R8 ;  /* 0x00701008c7009388 */ /* 0x0005e20000000c00 */
[C---:B------:R-:W-:Y:S01]  /*12b10*/  FMUL R68, R130.reuse, R82 ;  /* 0x0000005282447220 */ /* 0x040fe20000400000 */
[----:B------:R-:W-:Y:S01]  /*12b20*/  LOP3.LUT R26, R145, 0xffff0000, RZ, 0xc0, !PT ;  /* 0xffff0000911a7812 */ /* 0x000fe200078ec0ff */
[C---:B------:R-:W-:Y:S01]  /*12b30*/  FFMA R65, R133.reuse, R142, R65 ;  /* 0x0000008e85417223 */ /* 0x040fe20000000041 */
[----:B------:R-:W-:Y:S01]  /*12b40*/  FMUL R69, R130, R83 ;  /* 0x0000005382457220 */ /* 0x000fe20000400000 */
[----:B------:R-:W-:Y:S01]  /*12b50*/  SHF.L.U32 R29, R146, 0x10, RZ ;  /* 0x00000010921d7819 */ /* 0x000fe200000006ff */
[C---:B------:R-:W-:Y:S01]  /*12b60*/  FFMA R66, R133.reuse, R25, R66 ;  /* 0x0000001985427223 */ /* 0x040fe20000000042 */
[----:B------:R-:W-:Y:S01]  /*12b70*/  FMUL R70, R130, R84 ;  /* 0x0000005482467220 */ /* 0x000fe20000400000 */
[----:B------:R-:W-:Y:S01]  /*12b80*/  LOP3.LUT R28, R146, 0xffff0000, RZ, 0xc0, !PT ;  /* 0xffff0000921c7812 */ /* 0x000fe200078ec0ff */
[----:B------:R-:W-:Y:S01]  /*12b90*/  FFMA R67, R133, R24, R67 ;  /* 0x0000001885437223 */ /* 0x000fe20000000043 */
[C---:B------:R-:W-:Y:S01]  /*12ba0*/  FMUL R71, R130.reuse, R85 ;  /* 0x0000005582477220 */ /* 0x040fe20000400000 */
[----:B------:R-:W-:Y:S01]  /*12bb0*/  SHF.L.U32 R31, R147, 0x10, RZ ;  /* 0x00000010931f7819 */ /* 0x000fe200000006ff */
[----:B------:R-:W-:Y:S01]  /*12bc0*/  FFMA R68, R133, R27, R68 ;  /* 0x0000001b85447223 */ /* 0x000fe20000000044 */
[C---:B------:R-:W-:Y:S01]  /*12bd0*/  FMUL R72, R130.reuse, R86 ;  /* 0x0000005682487220 */ /* 0x040fe20000400000 */
[----:B------:R-:W-:Y:S01]  /*12be0*/  LOP3.LUT R30, R147, 0xffff0000, RZ, 0xc0, !PT ;  /* 0xffff0000931e7812 */ /* 0x000fe200078ec0ff */
[----:B------:R-:W-:Y:S01]  /*12bf0*/  FFMA R69, R133, R26, R69 ;  /* 0x0000001a85457223 */ /* 0x000fe20000000045 */
        /* <DEDUP_REMOVED lines=13> */
[----:B------:R-:W-:Y:S02]  /*12cd0*/  F2FP.BF16.F32.PACK_AB R19, R73, R72 ;  /* 0x000000484913723e */ /* 0x000fe400000010ff */
[----:B------:R-:W-:Y:S03]  /*12ce0*/  ISETP.NE.AND P0, PT, R192, RZ, PT ;  /* 0x000000ffc000720c */ /* 0x000fe60003f05270 */
[----:B------:R2:W-:Y:S01]  /*12cf0*/  @!P1 STS.128 [R196+0x7010], R16 ;  /* 0x00701010c4009388 */ /* 0x0005e20000000c00 */
[----:B------:R-:W-:Y:S01]  /*12d00*/  @!PT LDS RZ, [RZ] ;  /* 0x00000000fffff984 */ /* 0x000fe20000000800 */
[----:B------:R-:W-:Y:S01]  /*12d10*/  @!PT LDS RZ, [RZ] ;  /* 0x00000000fffff984 */ /* 0x000fe20000000800 */
[----:B------:R-:W-:Y:S01]  /*12d20*/  @!PT LDS RZ, [RZ] ;  /* 0x00000000fffff984 */ /* 0x000fe20000000800 */
[----:B------:R-:W-:Y:S01]  /*12d30*/  @!PT LDS RZ, [RZ] ;  /* 0x00000000fffff984 */ /* 0x000fe20000000800 */
[----:B------:R1:W-:Y:S07]  /*12d40*/  MEMBAR.ALL.CTA ;  /* 0x0000000000007992 */ /* 0x0003ee0000008000 */
[----:B-1----:R-:W1:Y:S01]  /*12d50*/  FENCE.VIEW.ASYNC.S ;  /* 0x00000000000073c6 */ /* 0x002e620000000000 */
[----:B------:R-:W-:Y:S05]  /*12d60*/  WARPSYNC.ALL ;  /* 0x0000000000007948 */ /* 0x000fea0003800000 */
[----:B------:R-:W-:Y:S01]  /*12d70*/  BSSY.RECONVERGENT B0, `(.L_x_197) ;  /* 0x0000011000007945 */ /* 0x000fe20003800200 */
        /* <DEDUP_REMOVED lines=16> */
.L_x_198:
[----:B------:R-:W-:Y:S05]  /*12e80*/  BSYNC.RECONVERGENT B0 ;  /* 0x0000000000007941 */ /* 0x000fea0003800200 */
.L_x_197:
[----:B------:R-:W-:Y:S01]  /*12e90*/  BAR.SYNC.DEFER_BLOCKING 0x1, 0x80 ;  /* 0x0042000000007b1d */ /* 0x000fe20000010000 */
[----:B------:R-:W-:Y:S09]  /*12ea0*/  UISETP.NE.AND UP0, UPT, UR53, -0x8, UPT ;  /* 0xfffffff83500788c */ /* 0x000ff2000bf05270 */
[----:B------:R-:W-:Y:S05]  /*12eb0*/  BRA.U !UP0, `(.L_x_199) ;  /* 0x0000000108247547 */ /* 0x000fea000b800000 */
[----:B------:R-:W-:Y:S01]  /*12ec0*/  ISETP.NE.AND P0, PT, R195, RZ, PT ;  /* 0x000000ffc300720c */ /* 0x000fe20003f05270 */
[----:B------:R-:W-:Y:S01]  /*12ed0*/  IMAD.U32 R0, RZ, RZ, UR47 ;  /* 0x0000002fff007e24 */ /* 0x000fe2000f8e00ff */
[----:B------:R-:W-:Y:S04]  /*12ee0*/  UIADD3 UR4, UPT, UPT, UR47, 0x1, URZ ;  /* 0x000000012f047890 */ /* 0x000fe8000fffe0ff */
[----:B------:R-:W-:Y:S04]  /*12ef0*/  UISETP.NE.AND UP0, UPT, UR4, 0x4, UPT ;  /* 0x000000040400788c */ /* 0x000fe8000bf05270 */
[----:B------:R-:W-:Y:S03]  /*12f00*/  USEL UR47, UR4, URZ, UP0 ;  /* 0x000000ff042f7287 */ /* 0x000fe60008000000 */
[----:B------:R-:W-:Y:S05]  /*12f10*/  @P0 LEA R0, R0, UR45, 0x3 ;  /* 0x0000002d00000c11 */ /* 0x000fea000f8e18ff */
[----:B------:R-:W-:Y:S05]  /*12f20*/  @P0 VIADD R0, R0, 0x100 ;  /* 0x0000010000000836 */ /* 0x000fea0000000000 */
[----:B------:R-:W-:Y:S04]  /*12f30*/  @P0 PRMT R0, R201, 0x654, R0 ;  /* 0x00000654c9000816 */ /* 0x000fe80000000000 */
[----:B------:R1:W-:Y:S03]  /*12f40*/  @P0 SYNCS.ARRIVE.TRANS64.RED.A1T0 RZ, [R0+URZ], RZ ;  /* 0x000000ff00ff09a7 */ /* 0x0003e600081004ff */
.L_x_199:
[----:B------:R-:W-:Y:S01]  /*12f50*/  R2UR UR6, R194 ;  /* 0x00000000c20672ca */ /* 0x000fe200000e0000 */
[----:B------:R-:W-:Y:S01]  /*12f60*/  UIADD3 UR53, UPT, UPT, UR53, 0x8, URZ ;  /* 0x0000000835357890 */ /* 0x000fe2000fffe0ff */
[----:B------:R-:W-:Y:S01]  /*12f70*/  R2UR UR5, R182 ;  /* 0x00000000b60572ca */ /* 0x000fe200000e0000 */
[----:B------:R-:W-:Y:S01]  /*12f80*/  ULOP3.LUT UR43, UR43, 0x1, URZ, 0x3c, !UPT ;  /* 0x000000012b2b7892 */ /* 0x000fe2000f8e3cff */
[----:B------:R-:W-:Y:S02]  /*12f90*/  R2UR UR4, R183 ;  /* 0x00000000b70472ca */ /* 0x000fe400000e0000 */
[----:B------:R-:W-:Y:S02]  /*12fa0*/  R2UR UR44, R193 ;  /* 0x00000000c12c72ca */ /* 0x000fe400000e0000 */
[C---:B------:R-:W-:Y:S04]  /*12fb0*/  ISETP.NE.AND P0, PT, R186.reuse, 0x2, PT ;  /* 0x00000002ba00780c */ /* 0x040fe80003f05270 */
[----:B-1----:R-:W-:Y:S01]  /*12fc0*/  SEL R0, RZ, 0x1, P0 ;  /* 0x00000001ff007807 */ /* 0x002fe20000000000 */
[----:B------:R-:W-:Y:S01]  /*12fd0*/  UISETP.NE.AND UP0, UPT, UR6, URZ, UPT ;  /* 0x000000ff0600728c */ /* 0x000fe2000bf05270 */
[----:B------:R-:W-:Y:S01]  /*12fe0*/  SEL R186, R186, RZ, P0 ;  /* 0x000000ffbaba7207 */ /* 0x000fe20000000000 */
[----:B------:R-:W-:Y:S01]  /*12ff0*/  UIADD3 UR20, UPT, UPT, UR36, UR5, URZ ;  /* 0x0000000524147290 */ /* 0x000fe2000fffe0ff */
[----:B------:R-:W-:Y:S01]  /*13000*/  LOP3.LUT R189, R189, R0, RZ, 0x3c, !PT ;  /* 0x00000000bdbd7212 */ /* 0x000fe200078e3cff */
[----:B------:R-:W-:Y:S05]  /*13010*/  UIADD3 UR19, UPT, UPT, UR37, UR4, URZ ;  /* 0x0000000425137290 */ /* 0x000fea000fffe0ff */
[----:B------:R-:W-:Y:S07]  /*13020*/  BRA.U UP0, `(.L_x_200) ;  /* 0xffffff3d001c7547 */ /* 0x000fee000b83ffff */
[----:B------:R-:W1:Y:S01]  /*13030*/  LDCU.64 UR4, c[0x0][0xc88] ;  /* 0x00019100ff0477ac */ /* 0x000e620008000a00 */
[----:B------:R-:W-:Y:S01]  /*13040*/  SYNCS.ARRIVE.TRANS64.A1T0 RZ, [UR45+0x180], RZ ;  /* 0x000180ffffff79a7 */ /* 0x000fe2000810002d */
[----:B------:R-:W3:Y:S01]  /*13050*/  LDCU.64 UR6, c[0x0][0xc90] ;  /* 0x00019200ff0677ac */ /* 0x000ee20008000a00 */
[----:B-1----:R-:W-:Y:S02]  /*13060*/  ISETP.NE.U32.AND P2, PT, RZ, UR4, PT ;  /* 0x00000004ff007c0c */ /* 0x002fe4000bf45070 */
[----:B---3--:R-:W-:Y:S02]  /*13070*/  ISETP.NE.U32.AND P1, PT, RZ, UR6, PT ;  /* 0x00000006ff007c0c */ /* 0x008fe4000bf25070 */
[----:B------:R-:W-:Y:S02]  /*13080*/  ISETP.NE.AND.EX P2, PT, RZ, UR5, PT, P2 ;  /* 0x00000005ff007c0c */ /* 0x000fe4000bf45320 */
[----:B------:R-:W-:-:S13]  /*13090*/  ISETP.NE.AND.EX P0, PT, RZ, UR7, PT, P1 ;  /* 0x00000007ff007c0c */ /* 0x000fda000bf05310 */
[----:B------:R-:W-:Y:S05]  /*130a0*/  @P2 BRA P0, `(.L_x_201) ;  /* 0x00000000003c2947 */ /* 0x000fea0000000000 */
[----:B------:R-:W-:-:S13]  /*130b0*/  ISETP.NE.AND.EX P1, PT, RZ, UR7, PT, P1 ;  /* 0x00000007ff007c0c */ /* 0x000fda000bf25310 */
[----:B------:R-:W-:Y:S05]  /*130c0*/  @P1 BRA `(.L_x_202) ;  /* 0x00000000000c1947 */ /* 0x000fea0003800000 */
[----:B------:R-:W-:-:S13]  /*130d0*/  FSETP.NEU.AND P0, PT, R133, RZ, PT ;  /* 0x000000ff8500720b */ /* 0x000fda0003f0d000 */
[----:B------:R-:W-:Y:S05]  /*130e0*/  @!P0 EXIT ;  /* 0x000000000000894d */ /* 0x000fea0003800000 */
[----:B------:R-:W-:Y:S05]  /*130f0*/  BRA `(.L_x_201) ;  /* 0x0000000000287947 */ /* 0x000fea0003800000 */
.L_x_202:
[----:B------:R-:W-:Y:S01]  /*13100*/  ISETP.NE.AND P0, PT, R185, RZ, PT ;  /* 0x000000ffb900720c */ /* 0x000fe20003f05270 */
[----:B------:R-:W-:-:S12]  /*13110*/  BSSY.RECONVERGENT B0, `(.L_x_201) ;  /* 0x0000008000007945 */ /* 0x000fd80003800200 */
[----:B------:R-:W-:Y:S05]  /*13120*/  @P0 BRA `(.L_x_203) ;  /* 0x0000000000100947 */ /* 0x000fea0003800000 */
[----:B------:R-:W-:-:S04]  /*13130*/  ISETP.NE.U32.AND P0, PT, RZ, UR4, PT ;  /* 0x00000004ff007c0c */ /* 0x000fc8000bf05070 */
[----:B------:R-:W-:-:S13]  /*13140*/  ISETP.NE.AND.EX P0, PT, RZ, UR5, PT, P0 ;  /* 0x00000005ff007c0c */ /* 0x000fda000bf05300 */
[----:B------:R-:W-:Y:S05]  /*13150*/  @!P0 EXIT ;  /* 0x000000000000894d */ /* 0x000fea0003800000 */
[----:B------:R-:W-:Y:S05]  /*13160*/  BRA `(.L_x_204) ;  /* 0x0000000000087947 */ /* 0x000fea0003800000 */
.L_x_203:
[----:B------:R-:W-:-:S13]  /*13170*/  FSETP.NEU.AND P0, PT, R133, RZ, PT ;  /* 0x000000ff8500720b */ /* 0x000fda0003f0d000 */
[----:B------:R-:W-:Y:S05]  /*13180*/  @!P0 EXIT ;  /* 0x000000000000894d */ /* 0x000fea0003800000 */
.L_x_204:
[----:B------:R-:W-:Y:S05]  /*13190*/  BSYNC.RECONVERGENT B0 ;  /* 0x0000000000007941 */ /* 0x000fea0003800200 */
.L_x_201:
[----:B------:R-:W1:Y:S01]  /*131a0*/  S2UR UR7, SR_CgaCtaId ;  /* 0x00000000000779c3 */ /* 0x000e620000008800 */
[----:B------:R-:W-:Y:S01]  /*131b0*/  ULEA UR6, UR47, UR45, 0x3 ;  /* 0x0000002d2f067291 */ /* 0x000fe2000f8e18ff */
[----:B------:R-:W-:-:S04]  /*131c0*/  DEPBAR.LE SB0, 0x0 ;  /* 0x000080000000791a */ /* 0x000fc80000000000 */
[----:B------:R-:W-:-:S04]  /*131d0*/  UIADD3 UR6, UPT, UPT, UR6, 0x100, URZ ;  /* 0x0000010006067890 */ /* 0x000fc8000fffe0ff */
[----:B-1----:R-:W-:-:S09]  /*131e0*/  UPRMT UR6, UR7, 0x654, UR6 ;  /* 0x0000065407067896 */ /* 0x002fd20008000006 */
[----:B------:R-:W-:Y:S01]  /*131f0*/  SYNCS.ARRIVE.TRANS64.RED.A1T0 RZ, [UR6], RZ ;  /* 0x000000ffffff79a7 */ /* 0x000fe20008100406 */
[----:B------:R-:W-:Y:S05]  /*13200*/  EXIT ;  /* 0x000000000000794d */ /* 0x000fea0003800000 */
.L_x_25:
[----:B-1----:R1:W3:Y:S02]  /*13210*/  SYNCS.PHASECHK.TRANS64.TRYWAIT P0, [R0+URZ+0x170], R3 ;  /* 0x00017003000075a7 */ /* 0x0022e400080011ff */
[----:B---3--:R-:W-:Y:S05]  /*13220*/  @!P0 NANOSLEEP.SYNCS 0x989680 ;  /* 0x009896800000895d */ /* 0x008fea0003900000 */
[----:B------:R-:W3:Y:S02]  /*13230*/  @!P0 SYNCS.PHASECHK.TRANS64 P0, [R0+URZ+0x170], R3 ;  /* 0x00017003000085a7 */ /* 0x000ee400080010ff */
[----:B---3--:R-:W-:Y:S05]  /*13240*/  @!P0 BRA `(.L_x_25) ;  /* 0xfffffffc00f08947 */ /* 0x008fea000383ffff */
[----:B------:R-:W-:Y:S05]  /*13250*/  BRA `(.L_x_205) ;  /* 0xfffffee800cc7947 */ /* 0x000fea000383ffff */
.L_x_28:
[----:B-1----:R-:W-:-:S07]  /*13260*/  MOV R0, UR41 ;  /* 0x0000002900007c02 */ /* 0x002fce0008000f00 */
.L_x_206:
[----:B-1----:R1:W3:Y:S02]  /*13270*/  SYNCS.PHASECHK.TRANS64.TRYWAIT P0, [R0+URZ+0x70], R3 ;  /* 0x00007003000075a7 */ /* 0x0022e400080011ff */
[----:B---3--:R-:W-:Y:S05]  /*13280*/  @!P0 NANOSLEEP.SYNCS 0x989680 ;  /* 0x009896800000895d */ /* 0x008fea0003900000 */
[----:B------:R-:W3:Y:S02]  /*13290*/  @!P0 SYNCS.PHASECHK.TRANS64 P0, [R0+URZ+0x70], R3 ;  /* 0x00007003000085a7 */ /* 0x000ee400080010ff */
[----:B---3--:R-:W-:Y:S05]  /*132a0*/  @!P0 BRA `(.L_x_206) ;  /* 0xfffffffc00f08947 */ /* 0x008fea000383ffff */
[----:B------:R-:W-:Y:S05]  /*132b0*/  BRA `(.L_x_27) ;  /* 0xfffffeec00147947 */ /* 0x000fea000383ffff */
.L_x_37:
[----:B-1----:R-:W-:-:S07]  /*132c0*/  MOV R0, UR41 ;  /* 0x0000002900007c02 */ /* 0x002fce0008000f00 */
.L_x_207:
[----:B-1----:R1:W2:Y:S02]  /*132d0*/  SYNCS.PHASECHK.TRANS64.TRYWAIT P0, [R0+URZ+0x70], R3 ;  /* 0x00007003000075a7 */ /* 0x0022a400080011ff */
[----:B--2---:R-:W-:Y:S05]  /*132e0*/  @!P0 NANOSLEEP.SYNCS 0x989680 ;  /* 0x009896800000895d */ /* 0x004fea0003900000 */
[----:B------:R-:W2:Y:S02]  /*132f0*/  @!P0 SYNCS.PHASECHK.TRANS64 P0, [R0+URZ+0x70], R3 ;  /* 0x00007003000085a7 */ /* 0x000ea400080010ff */
[----:B--2---:R-:W-:Y:S05]  /*13300*/  @!P0 BRA `(.L_x_207) ;  /* 0xfffffffc00f08947 */ /* 0x004fea000383ffff */
[----:B------:R-:W-:Y:S05]  /*13310*/  BRA `(.L_x_36) ;  /* 0xfffffef000287947 */ /* 0x000fea000383ffff */
.L_x_44:
[----:B-1----:R1:W4:Y:S02]  /*13320*/  SYNCS.PHASECHK.TRANS64.TRYWAIT P0, [R3+URZ+0x130], R0 ;  /* 0x00013000030075a7 */ /* 0x00232400080011ff */
[----:B----4-:R-:W-:Y:S05]  /*13330*/  @!P0 NANOSLEEP.SYNCS 0x989680 ;  /* 0x009896800000895d */ /* 0x010fea0003900000 */
[----:B------:R-:W4:Y:S02]  /*13340*/  @!P0 SYNCS.PHASECHK.TRANS64 P0, [R3+URZ+0x130], R0 ;  /* 0x00013000030085a7 */ /* 0x000f2400080010ff */
[----:B----4-:R-:W-:Y:S05]  /*13350*/  @!P0 BRA `(.L_x_44) ;  /* 0xfffffffc00f08947 */ /* 0x010fea000383ffff */
[----:B------:R-:W-:Y:S05]  /*13360*/  BRA `(.L_x_208) ;  /* 0xfffffef4001c7947 */ /* 0x000fea000383ffff */
.L_x_48:
[----:B-1----:R-:W-:-:S07]  /*13370*/  MOV R0, UR4 ;  /* 0x0000000400007c02 */ /* 0x002fce0008000f00 */
.L_x_209:
[----:B-1----:R1:W2:Y:S02]  /*13380*/  SYNCS.PHASECHK.TRANS64.TRYWAIT P0, [R0+URZ], R3 ;  /* 0x00000003000075a7 */ /* 0x0022a400080011ff */
[----:B--2---:R-:W-:Y:S05]  /*13390*/  @!P0 NANOSLEEP.SYNCS 0x989680 ;  /* 0x009896800000895d */ /* 0x004fea0003900000 */
[----:B------:R-:W2:Y:S02]  /*133a0*/  @!P0 SYNCS.PHASECHK.TRANS64 P0, [R0+URZ], R3 ;  /* 0x00000003000085a7 */ /* 0x000ea400080010ff */
[----:B--2---:R-:W-:Y:S05]  /*133b0*/  @!P0 BRA `(.L_x_209) ;  /* 0xfffffffc00f08947 */ /* 0x004fea000383ffff */
[----:B------:R-:W-:Y:S05]  /*133c0*/  BRA `(.L_x_210) ;  /* 0xfffffef800c87947 */ /* 0x000fea000383ffff */
.L_x_49:
[----:B------:R-:W-:-:S07]  /*133d0*/  MOV R0, UR5 ;  /* 0x0000000500007c02 */ /* 0x000fce0008000f00 */
.L_x_211:
[----:B-1----:R1:W2:Y:S02]  /*133e0*/  SYNCS.PHASECHK.TRANS64.TRYWAIT P0, [R0+URZ], R3 ;  /* 0x00000003000075a7 */ /* 0x0022a400080011ff */
[----:B--2---:R-:W-:Y:S05]  /*133f0*/  @!P0 NANOSLEEP.SYNCS 0x989680 ;  /* 0x009896800000895d */ /* 0x004fea0003900000 */
[----:B------:R-:W2:Y:S02]  /*13400*/  @!P0 SYNCS.PHASECHK.TRANS64 P0, [R0+URZ], R3 ;  /* 0x00000003000085a7 */ /* 0x000ea400080010ff */
[----:B--2---:R-:W-:Y:S05]  /*13410*/  @!P0 BRA `(.L_x_211) ;  /* 0xfffffffc00f08947 */ /* 0x004fea000383ffff */
[----:B------:R-:W-:Y:S05]  /*13420*/  BRA `(.L_x_212) ;  /* 0xfffffef800d47947 */ /* 0x000fea000383ffff */
.L_x_50:
[----:B------:R-:W-:-:S07]  /*13430*/  MOV R0, UR5 ;  /* 0x0000000500007c02 */ /* 0x000fce0008000f00 */
.L_x_213:
[----:B-1----:R1:W2:Y:S02]  /*13440*/  SYNCS.PHASECHK.TRANS64.TRYWAIT P0, [R0+URZ], R3 ;  /* 0x00000003000075a7 */ /* 0x0022a400080011ff */
[----:B--2---:R-:W-:Y:S05]  /*13450*/  @!P0 NANOSLEEP.SYNCS 0x989680 ;  /* 0x009896800000895d */ /* 0x004fea0003900000 */
[----:B------:R-:W2:Y:S02]  /*13460*/  @!P0 SYNCS.PHASECHK.TRANS64 P0, [R0+URZ], R3 ;  /* 0x00000003000085a7 */ /* 0x000ea400080010ff */
[----:B--2---:R-:W-:Y:S05]  /*13470*/  @!P0 BRA `(.L_x_213) ;  /* 0xfffffffc00f08947 */ /* 0x004fea000383ffff */
[----:B------:R-:W-:Y:S05]  /*13480*/  BRA `(.L_x_214) ;  /* 0xfffffef800e07947 */ /* 0x000fea000383ffff */
.L_x_51:
[----:B------:R-:W-:-:S07]  /*13490*/  MOV R0, UR5 ;  /* 0x0000000500007c02 */ /* 0x000fce0008000f00 */
.L_x_215:
[----:B-1----:R1:W2:Y:S02]  /*134a0*/  SYNCS.PHASECHK.TRANS64.TRYWAIT P0, [R0+URZ], R3 ;  /* 0x00000003000075a7 */ /* 0x0022a400080011ff */
[----:B--2---:R-:W-:Y:S05]  /*134b0*/  @!P0 NANOSLEEP.SYNCS 0x989680 ;  /* 0x009896800000895d */ /* 0x004fea0003900000 */
[----:B------:R-:W2:Y:S02]  /*134c0*/  @!P0 SYNCS.PHASECHK.TRANS64 P0, [R0+URZ], R3 ;  /* 0x00000003000085a7 */ /* 0x000ea400080010ff */
[----:B--2---:R-:W-:Y:S05]  /*134d0*/  @!P0 BRA `(.L_x_215) ;  /* 0xfffffffc00f08947 */ /* 0x004fea000383ffff */
[----:B------:R-:W-:Y:S05]  /*134e0*/  BRA `(.L_x_216) ;  /* 0xfffffef800ec7947 */ /* 0x000fea000383ffff */
.L_x_52:
[----:B------:R-:W-:-:S07]  /*134f0*/  MOV R0, UR5 ;  /* 0x0000000500007c02 */ /* 0x000fce0008000f00 */
.L_x_217:
[----:B-1----:R1:W2:Y:S02]  /*13500*/  SYNCS.PHASECHK.TRANS64.TRYWAIT P0, [R0+URZ], R3 ;  /* 0x00000003000075a7 */ /* 0x0022a400080011ff */
[----:B--2---:R-:W-:Y:S05]  /*13510*/  @!P0 NANOSLEEP.SYNCS 0x989680 ;  /* 0x009896800000895d */ /* 0x004fea0003900000 */
[----:B------:R-:W2:Y:S02]  /*13520*/  @!P0 SYNCS.PHASECHK.TRANS64 P0, [R0+URZ], R3 ;  /* 0x00000003000085a7 */ /* 0x000ea400080010ff */
[----:B--2---:R-:W-:Y:S05]  /*13530*/  @!P0 BRA `(.L_x_217) ;  /* 0xfffffffc00f08947 */ /* 0x004fea000383ffff */
[----:B------:R-:W-:Y:S05]  /*13540*/  BRA `(.L_x_218) ;  /* 0xfffffef800f87947 */ /* 0x000fea000383ffff */
.L_x_53:
[----:B------:R-:W-:-:S07]  /*13550*/  MOV R0, UR5 ;  /* 0x0000000500007c02 */ /* 0x000fce0008000f00 */
.L_x_219:
[----:B-1----:R1:W2:Y:S02]  /*13560*/  SYNCS.PHASECHK.TRANS64.TRYWAIT P0, [R0+URZ], R3 ;  /* 0x00000003000075a7 */ /* 0x0022a400080011ff */
[----:B--2---:R-:W-:Y:S05]  /*13570*/  @!P0 NANOSLEEP.SYNCS 0x989680 ;  /* 0x009896800000895d */ /* 0x004fea0003900000 */
[----:B------:R-:W2:Y:S02]  /*13580*/  @!P0 SYNCS.PHASECHK.TRANS64 P0, [R0+URZ], R3 ;  /* 0x00000003000085a7 */ /* 0x000ea400080010ff */
[----:B--2---:R-:W-:Y:S05]  /*13590*/  @!P0 BRA `(.L_x_219) ;  /* 0xfffffffc00f08947 */ /* 0x004fea000383ffff */
[----:B------:R-:W-:Y:S05]  /*135a0*/  BRA `(.L_x_220) ;  /* 0xfffffefc00047947 */ /* 0x000fea000383ffff */
.L_x_54:
[----:B------:R-:W-:-:S07]  /*135b0*/  MOV R0, UR5 ;  /* 0x0000000500007c02 */ /* 0x000fce0008000f00 */
.L_x_221:
[----:B-1----:R1:W2:Y:S02]  /*135c0*/  SYNCS.PHASECHK.TRANS64.TRYWAIT P0, [R0+URZ], R3 ;  /* 0x00000003000075a7 */ /* 0x0022a400080011ff */
[----:B--2---:R-:W-:Y:S05]  /*135d0*/  @!P0 NANOSLEEP.SYNCS 0x989680 ;  /* 0x009896800000895d */ /* 0x004fea0003900000 */
[----:B------:R-:W2:Y:S02]  /*135e0*/  @!P0 SYNCS.PHASECHK.TRANS64 P0, [R0+URZ], R3 ;  /* 0x00000003000085a7 */ /* 0x000ea400080010ff */
[----:B--2---:R-:W-:Y:S05]  /*135f0*/  @!P0 BRA `(.L_x_221) ;  /* 0xfffffffc00f08947 */ /* 0x004fea000383ffff */
[----:B------:R-:W-:Y:S05]  /*13600*/  BRA `(.L_x_222) ;  /* 0xfffffefc00107947 */ /* 0x000fea000383ffff */
.L_x_55:
[----:B------:R-:W-:-:S07]  /*13610*/  MOV R0, UR5 ;  /* 0x0000000500007c02 */ /* 0x000fce0008000f00 */
.L_x_223:
[----:B-1----:R1:W2:Y:S02]  /*13620*/  SYNCS.PHASECHK.TRANS64.TRYWAIT P0, [R0+URZ], R3 ;  /* 0x00000003000075a7 */ /* 0x0022a400080011ff */
[----:B--2---:R-:W-:Y:S05]  /*13630*/  @!P0 NANOSLEEP.SYNCS 0x989680 ;  /* 0x009896800000895d */ /* 0x004fea0003900000 */
[----:B------:R-:W2:Y:S02]  /*13640*/  @!P0 SYNCS.PHASECHK.TRANS64 P0, [R0+URZ], R3 ;  /* 0x00000003000085a7 */ /* 0x000ea400080010ff */
[----:B--2---:R-:W-:Y:S05]  /*13650*/  @!P0 BRA `(.L_x_223) ;  /* 0xfffffffc00f08947 */ /* 0x004fea000383ffff */
[----:B------:R-:W-:Y:S05]  /*13660*/  BRA `(.L_x_224) ;  /* 0xfffffefc001c7947 */ /* 0x000fea000383ffff */
.L_x_56:
[----:B------:R-:W-:-:S07]  /*13670*/  MOV R0, UR5 ;  /* 0x0000000500007c02 */ /* 0x000fce0008000f00 */
.L_x_225:
[----:B-1----:R1:W2:Y:S02]  /*13680*/  SYNCS.PHASECHK.TRANS64.TRYWAIT P0, [R0+URZ], R3 ;  /* 0x00000003000075a7 */ /* 0x0022a400080011ff */
[----:B--2---:R-:W-:Y:S05]  /*13690*/  @!P0 NANOSLEEP.SYNCS 0x989680 ;  /* 0x009896800000895d */ /* 0x004fea0003900000 */
[----:B------:R-:W2:Y:S02]  /*136a0*/  @!P0 SYNCS.PHASECHK.TRANS64 P0, [R0+URZ], R3 ;  /* 0x00000003000085a7 */ /* 0x000ea400080010ff */
[----:B--2---:R-:W-:Y:S05]  /*136b0*/  @!P0 BRA `(.L_x_225) ;  /* 0xfffffffc00f08947 */ /* 0x004fea000383ffff */
[----:B------:R-:W-:Y:S05]  /*136c0*/  BRA `(.L_x_226) ;  /* 0xfffffefc00287947 */ /* 0x000fea000383ffff */
.L_x_57:
[----:B------:R-:W-:-:S07]  /*136d0*/  MOV R0, UR5 ;  /* 0x0000000500007c02 */ /* 0x000fce0008000f00 */
.L_x_227:
[----:B-1----:R1:W2:Y:S02]  /*136e0*/  SYNCS.PHASECHK.TRANS64.TRYWAIT P0, [R0+URZ], R3 ;  /* 0x00000003000075a7 */ /* 0x0022a400080011ff */
[----:B--2---:R-:W-:Y:S05]  /*136f0*/  @!P0 NANOSLEEP.SYNCS 0x989680 ;  /* 0x009896800000895d */ /* 0x004fea0003900000 */
[----:B------:R-:W2:Y:S02]  /*13700*/  @!P0 SYNCS.PHASECHK.TRANS64 P0, [R0+URZ], R3 ;  /* 0x00000003000085a7 */ /* 0x000ea400080010ff */
[----:B--2---:R-:W-:Y:S05]  /*13710*/  @!P0 BRA `(.L_x_227) ;  /* 0xfffffffc00f08947 */ /* 0x004fea000383ffff */
[----:B------:R-:W-:Y:S05]  /*13720*/  BRA `(.L_x_228) ;  /* 0xfffffefc00347947 */ /* 0x000fea000383ffff */
.L_x_58:
[----:B------:R-:W-:-:S07]  /*13730*/  MOV R0, UR5 ;  /* 0x0000000500007c02 */ /* 0x000fce0008000f00 */
.L_x_229:
[----:B-1----:R1:W2:Y:S02]  /*13740*/  SYNCS.PHASECHK.TRANS64.TRYWAIT P0, [R0+URZ], R3 ;  /* 0x00000003000075a7 */ /* 0x0022a400080011ff */
[----:B--2---:R-:W-:Y:S05]  /*13750*/  @!P0 NANOSLEEP.SYNCS 0x989680 ;  /* 0x009896800000895d */ /* 0x004fea0003900000 */
[----:B------:R-:W2:Y:S02]  /*13760*/  @!P0 SYNCS.PHASECHK.TRANS64 P0, [R0+URZ], R3 ;  /* 0x00000003000085a7 */ /* 0x000ea400080010ff */
[----:B--2---:R-:W-:Y:S05]  /*13770*/  @!P0 BRA `(.L_x_229) ;  /* 0xfffffffc00f08947 */ /* 0x004fea000383ffff */
[----:B------:R-:W-:Y:S05]  /*13780*/  BRA `(.L_x_230) ;  /* 0xfffffefc00407947 */ /* 0x000fea000383ffff */
.L_x_59:
[----:B------:R-:W-:-:S07]  /*13790*/  MOV R0, UR5 ;  /* 0x0000000500007c02 */ /* 0x000fce0008000f00 */
.L_x_231:
[----:B-1----:R1:W2:Y:S02]  /*137a0*/  SYNCS.PHASECHK.TRANS64.TRYWAIT P0, [R0+URZ], R3 ;  /* 0x00000003000075a7 */ /* 0x0022a400080011ff */
[----:B--2---:R-:W-:Y:S05]  /*137b0*/  @!P0 NANOSLEEP.SYNCS 0x989680 ;  /* 0x009896800000895d */ /* 0x004fea0003900000 */
[----:B------:R-:W2:Y:S02]  /*137c0*/  @!P0 SYNCS.PHASECHK.TRANS64 P0, [R0+URZ], R3 ;  /* 0x00000003000085a7 */ /* 0x000ea400080010ff */
[----:B--2---:R-:W-:Y:S05]  /*137d0*/  @!P0 BRA `(.L_x_231) ;  /* 0xfffffffc00f08947 */ /* 0x004fea000383ffff */
[----:B------:R-:W-:Y:S05]  /*137e0*/  BRA `(.L_x_232) ;  /* 0xfffffefc004c7947 */ /* 0x000fea000383ffff */
.L_x_60:
[----:B------:R-:W-:-:S07]  /*137f0*/  MOV R0, UR5 ;  /* 0x0000000500007c02 */ /* 0x000fce0008000f00 */
.L_x_233:
[----:B-1----:R1:W2:Y:S02]  /*13800*/  SYNCS.PHASECHK.TRANS64.TRYWAIT P0, [R0+URZ], R3 ;  /* 0x00000003000075a7 */ /* 0x0022a400080011ff */
[----:B--2---:R-:W-:Y:S05]  /*13810*/  @!P0 NANOSLEEP.SYNCS 0x989680 ;  /* 0x009896800000895d */ /* 0x004fea0003900000 */
[----:B------:R-:W2:Y:S02]  /*13820*/  @!P0 SYNCS.PHASECHK.TRANS64 P0, [R0+URZ], R3 ;  /* 0x00000003000085a7 */ /* 0x000ea400080010ff */
[----:B--2---:R-:W-:Y:S05]  /*13830*/  @!P0 BRA `(.L_x_233) ;  /* 0xfffffffc00f08947 */ /* 0x004fea000383ffff */
[----:B------:R-:W-:Y:S05]  /*13840*/  BRA `(.L_x_234) ;  /* 0xfffffefc00587947 */ /* 0x000fea000383ffff */
.L_x_63:
[----:B--2---:R2:W3:Y:S02]  /*13850*/  SYNCS.PHASECHK.TRANS64.TRYWAIT P0, [R0+URZ+0x160], R5 ;  /* 0x00016005000075a7 */ /* 0x0044e400080011ff */
[----:B---3--:R-:W-:Y:S05]  /*13860*/  @!P0 NANOSLEEP.SYNCS 0x989680 ;  /* 0x009896800000895d */ /* 0x008fea0003900000 */
[----:B------:R-:W3:Y:S02]  /*13870*/  @!P0 SYNCS.PHASECHK.TRANS64 P0, [R0+URZ+0x160], R5 ;  /* 0x00016005000085a7 */ /* 0x000ee400080010ff */
[----:B---3--:R-:W-:Y:S05]  /*13880*/  @!P0 BRA `(.L_x_63) ;  /* 0xfffffffc00f08947 */ /* 0x008fea000383ffff */
[----:B------:R-:W-:Y:S05]  /*13890*/  BRA `(.L_x_235) ;  /* 0xfffffefc00bc7947 */ /* 0x000fea000383ffff */
.L_x_64:
[----:B------:R-:W-:-:S07]  /*138a0*/  MOV R0, UR4 ;  /* 0x0000000400007c02 */ /* 0x000fce0008000f00 */
.L_x_236:
[----:B--2---:R2:W3:Y:S02]  /*138b0*/  SYNCS.PHASECHK.TRANS64.TRYWAIT P0, [R0+URZ+0x140], R5 ;  /* 0x00014005000075a7 */ /* 0x0044e400080011ff */
[----:B---3--:R-:W-:Y:S05]  /*138c0*/  @!P0 NANOSLEEP.SYNCS 0x989680 ;  /* 0x009896800000895d */ /* 0x008fea0003900000 */
[----:B------:R-:W3:Y:S02]  /*138d0*/  @!P0 SYNCS.PHASECHK.TRANS64 P0, [R0+URZ+0x140], R5 ;  /* 0x00014005000085a7 */ /* 0x000ee400080010ff */
[----:B---3--:R-:W-:Y:S05]  /*138e0*/  @!P0 BRA `(.L_x_236) ;  /* 0xfffffffc00f08947 */ /* 0x008fea000383ffff */
[----:B------:R-:W-:Y:S05]  /*138f0*/  BRA `(.L_x_237) ;  /* 0xfffffefc00cc7947 */ /* 0x000fea000383ffff */
.L_x_65:
[----:B--2---:R2:W3:Y:S02]  /*13900*/  SYNCS.PHASECHK.TRANS64.TRYWAIT P1, [R0+URZ+0x130], R5 ;  /* 0x00013005000075a7 */ /* 0x0044e400080211ff */
[----:B---3--:R-:W-:Y:S05]  /*13910*/  @!P1 NANOSLEEP.SYNCS 0x989680 ;  /* 0x009896800000995d */ /* 0x008fea0003900000 */
[----:B------:R-:W3:Y:S02]  /*13920*/  @!P1 SYNCS.PHASECHK.TRANS64 P1, [R0+URZ+0x130], R5 ;  /* 0x00013005000095a7 */ /* 0x000ee400080210ff */
[----:B---3--:R-:W-:Y:S05]  /*13930*/  @!P1 BRA `(.L_x_65) ;  /* 0xfffffffc00f09947 */ /* 0x008fea000383ffff */
[----:B------:R-:W-:Y:S05]  /*13940*/  BRA `(.L_x_238) ;  /* 0xfffffefc00fc7947 */ /* 0x000fea000383ffff */
.L_x_68:
[----:B------:R-:W-:-:S07]  /*13950*/  MOV R0, UR4 ;  /* 0x0000000400007c02 */ /* 0x000fce0008000f00 */
.L_x_239:
[----:B--2---:R2:W3:Y:S02]  /*13960*/  SYNCS.PHASECHK.TRANS64.TRYWAIT P0, [R0+URZ+0x140], R3 ;  /* 0x00014003000075a7 */ /* 0x0044e400080011ff */
[----:B---3--:R-:W-:Y:S05]  /*13970*/  @!P0 NANOSLEEP.SYNCS 0x989680 ;  /* 0x009896800000895d */ /* 0x008fea0003900000 */
[----:B------:R-:W3:Y:S02]  /*13980*/  @!P0 SYNCS.PHASECHK.TRANS64 P0, [R0+URZ+0x140], R3 ;  /* 0x00014003000085a7 */ /* 0x000ee400080010ff */
[----:B---3--:R-:W-:Y:S05]  /*13990*/  @!P0 BRA `(.L_x_239) ;  /* 0xfffffffc00f08947 */ /* 0x008fea000383ffff */
[----:B------:R-:W-:Y:S05]  /*139a0*/  BRA `(.L_x_67) ;  /* 0xffffff0000507947 */ /* 0x000fea000383ffff */
.L_x_75:
[----:B--2---:R2:W3:Y:S02]  /*139b0*/  SYNCS.PHASECHK.TRANS64.TRYWAIT P0, [R9+URZ+0x130], R2 ;  /* 0x00013002090075a7 */ /* 0x0044e400080011ff */
[----:B---3--:R-:W-:Y:S05]  /*139c0*/  @!P0 NANOSLEEP.SYNCS 0x989680 ;  /* 0x009896800000895d */ /* 0x008fea0003900000 */
[----:B------:R-:W3:Y:S02]  /*139d0*/  @!P0 SYNCS.PHASECHK.TRANS64 P0, [R9+URZ+0x130], R2 ;  /* 0x00013002090085a7 */ /* 0x000ee400080010ff */
[----:B---3--:R-:W-:Y:S05]  /*139e0*/  @!P0 BRA `(.L_x_75) ;  /* 0xfffffffc00f08947 */ /* 0x008fea000383ffff */
[----:B------:R-:W-:Y:S05]  /*139f0*/  BRA `(.L_x_240) ;  /* 0xffffff0400d47947 */ /* 0x000fea000383ffff */
.L_x_78:
[----:B---3--:R3:W4:Y:S02]  /*13a00*/  SYNCS.PHASECHK.TRANS64.TRYWAIT P1, [R4+URZ], R5 ;  /* 0x00000005040075a7 */ /* 0x00872400080211ff */
[----:B----4-:R-:W-:Y:S05]  /*13a10*/  @!P1 NANOSLEEP.SYNCS 0x989680 ;  /* 0x009896800000995d */ /* 0x010fea0003900000 */
[----:B------:R-:W4:Y:S02]  /*13a20*/  @!P1 SYNCS.PHASECHK.TRANS64 P1, [R4+URZ], R5 ;  /* 0x00000005040095a7 */ /* 0x000f2400080210ff */
[----:B----4-:R-:W-:Y:S05]  /*13a30*/  @!P1 BRA `(.L_x_78) ;  /* 0xfffffffc00f09947 */ /* 0x010fea000383ffff */
[----:B------:R-:W-:Y:S05]  /*13a40*/  BRA `(.L_x_77) ;  /* 0xffffff0800287947 */ /* 0x000fea000383ffff */
.L_x_79:
[----:B--2---:R2:W3:Y:S02]  /*13a50*/  SYNCS.PHASECHK.TRANS64.TRYWAIT P2, [R8+URZ+0x158], R9 ;  /* 0x00015809080075a7 */ /* 0x0044e400080411ff */
[----:B---3--:R-:W-:Y:S05]  /*13a60*/  @!P2 NANOSLEEP.SYNCS 0x989680 ;  /* 0x009896800000a95d */ /* 0x008fea0003900000 */
[----:B------:R-:W3:Y:S02]  /*13a70*/  @!P2 SYNCS.PHASECHK.TRANS64 P2, [R8+URZ+0x158], R9 ;  /* 0x000158090800a5a7 */ /* 0x000ee400080410ff */
[----:B---3--:R-:W-:Y:S05]  /*13a80*/  @!P2 BRA `(.L_x_79) ;  /* 0xfffffffc00f0a947 */ /* 0x008fea000383ffff */
[----:B------:R-:W-:Y:S05]  /*13a90*/  BRA `(.L_x_241) ;  /* 0xffffff0800a87947 */ /* 0x000fea000383ffff */
.L_x_82:
[----:B--2---:R2:W4:Y:S02]  /*13aa0*/  SYNCS.PHASECHK.TRANS64.TRYWAIT P2, [R4+URZ], R5 ;  /* 0x00000005040075a7 */ /* 0x00452400080411ff */
[----:B----4-:R-:W-:Y:S05]  /*13ab0*/  @!P2 NANOSLEEP.SYNCS 0x989680 ;  /* 0x009896800000a95d */ /* 0x010fea0003900000 */
[----:B------:R-:W4:Y:S02]  /*13ac0*/  @!P2 SYNCS.PHASECHK.TRANS64 P2, [R4+URZ], R5 ;  /* 0x000000050400a5a7 */ /* 0x000f2400080410ff */
[----:B----4-:R-:W-:Y:S05]  /*13ad0*/  @!P2 BRA `(.L_x_82) ;  /* 0xfffffffc00f0a947 */ /* 0x010fea000383ffff */
[----:B------:R-:W-:Y:S05]  /*13ae0*/  BRA `(.L_x_81) ;  /* 0xffffff0c00307947 */ /* 0x000fea000383ffff */
.L_x_85:
[----:B---3--:R3:W4:Y:S02]  /*13af0*/  SYNCS.PHASECHK.TRANS64.TRYWAIT P0, [R8+URZ+0x180], R3 ;  /* 0x00018003080075a7 */ /* 0x00872400080011ff */
[----:B----4-:R-:W-:Y:S05]  /*13b00*/  @!P0 NANOSLEEP.SYNCS 0x989680 ;  /* 0x009896800000895d */ /* 0x010fea0003900000 */
[----:B------:R-:W4:Y:S02]  /*13b10*/  @!P0 SYNCS.PHASECHK.TRANS64 P0, [R8+URZ+0x180], R3 ;  /* 0x00018003080085a7 */ /* 0x000f2400080010ff */
[----:B----4-:R-:W-:Y:S05]  /*13b20*/  @!P0 BRA `(.L_x_85) ;  /* 0xfffffffc00f08947 */ /* 0x010fea000383ffff */
[----:B------:R-:W-:Y:S05]  /*13b30*/  BRA `(.L_x_242) ;  /* 0xffffff1000487947 */ /* 0x000fea000383ffff */
.L_x_90:
[----:B-1----:R1:W2:Y:S02]  /*13b40*/  SYNCS.PHASECHK.TRANS64.TRYWAIT P0, [R12+URZ+0x130], R9 ;  /* 0x000130090c0075a7 */ /* 0x0022a400080011ff */
[----:B--2---:R-:W-:Y:S05]  /*13b50*/  @!P0 NANOSLEEP.SYNCS 0x989680 ;  /* 0x009896800000895d */ /* 0x004fea0003900000 */
[----:B------:R-:W2:Y:S02]  /*13b60*/  @!P0 SYNCS.PHASECHK.TRANS64 P0, [R12+URZ+0x130], R9 ;  /* 0x000130090c0085a7 */ /* 0x000ea400080010ff */
[----:B--2---:R-:W-:Y:S05]  /*13b70*/  @!P0 BRA `(.L_x_90) ;  /* 0xfffffffc00f08947 */ /* 0x004fea000383ffff */
[----:B------:R-:W-:Y:S05]  /*13b80*/  BRA `(.L_x_243) ;  /* 0xffffff1400787947 */ /* 0x000fea000383ffff */
.L_x_93:
[----:B------:R-:W-:Y:S07]  /*13b90*/  MOV R0, UR21 ;  /* 0x0000001500007c02 */ /* 0x000fee0008000f00 */
.L_x_244:
[----:B-1----:R1:W2:Y:S02]  /*13ba0*/  SYNCS.PHASECHK.TRANS64.TRYWAIT P2, [R0+URZ+0x128], R9 ;  /* 0x00012809000075a7 */ /* 0x0022a400080411ff */
[----:B--2---:R-:W-:Y:S05]  /*13bb0*/  @!P2 NANOSLEEP.SYNCS 0x989680 ;  /* 0x009896800000a95d */ /* 0x004fea0003900000 */
[----:B------:R-:W2:Y:S02]  /*13bc0*/  @!P2 SYNCS.PHASECHK.TRANS64 P2, [R0+URZ+0x128], R9 ;  /* 0x000128090000a5a7 */ /* 0x000ea400080410ff */
[----:B--2---:R-:W-:Y:S05]  /*13bd0*/  @!P2 BRA `(.L_x_244) ;  /* 0xfffffffc00f0a947 */ /* 0x004fea000383ffff */
[----:B------:R-:W-:Y:S05]  /*13be0*/  BRA `(.L_x_92) ;  /* 0xffffff1800e07947 */ /* 0x000fea000383ffff */
.L_x_96:
[----:B------:R-:W-:Y:S07]  /*13bf0*/  MOV R9, UR21 ;  /* 0x0000001500097c02 */ /* 0x000fee0008000f00 */
.L_x_245:
[----:B-1----:R1:W2:Y:S02]  /*13c00*/  SYNCS.PHASECHK.TRANS64.TRYWAIT P0, [R9+URZ+0x100], R10 ;  /* 0x0001000a090075a7 */ /* 0x0022a400080011ff */
[----:B--2---:R-:W-:Y:S05]  /*13c10*/  @!P0 NANOSLEEP.SYNCS 0x989680 ;  /* 0x009896800000895d */ /* 0x004fea0003900000 */
[----:B------:R-:W2:Y:S02]  /*13c20*/  @!P0 SYNCS.PHASECHK.TRANS64 P0, [R9+URZ+0x100], R10 ;  /* 0x0001000a090085a7 */ /* 0x000ea400080010ff */
[----:B--2---:R-:W-:Y:S05]  /*13c30*/  @!P0 BRA `(.L_x_245) ;  /* 0xfffffffc00f08947 */ /* 0x004fea000383ffff */
[----:B------:R-:W-:Y:S05]  /*13c40*/  BRA `(.L_x_246) ;  /* 0xffffff1c00487947 */ /* 0x000fea000383ffff */
.L_x_97:
[----:B------:R-:W-:Y:S07]  /*13c50*/  MOV R9, UR21 ;  /* 0x0000001500097c02 */ /* 0x000fee0008000f00 */
.L_x_247:
[----:B-1----:R1:W2:Y:S02]  /*13c60*/  SYNCS.PHASECHK.TRANS64.TRYWAIT P0, [R9+URZ+0x108], R10 ;  /* 0x0001080a090075a7 */ /* 0x0022a400080011ff */
[----:B--2---:R-:W-:Y:S05]  /*13c70*/  @!P0 NANOSLEEP.SYNCS 0x989680 ;  /* 0x009896800000895d */ /* 0x004fea0003900000 */
[----:B------:R-:W2:Y:S02]  /*13c80*/  @!P0 SYNCS.PHASECHK.TRANS64 P0, [R9+URZ+0x108], R10 ;  /* 0x0001080a090085a7 */ /* 0x000ea400080010ff */
[----:B--2---:R-:W-:Y:S05]  /*13c90*/  @!P0 BRA `(.L_x_247) ;  /* 0xfffffffc00f08947 */ /* 0x004fea000383ffff */
[----:B------:R-:W-:Y:S05]  /*13ca0*/  BRA `(.L_x_248) ;  /* 0xffffff1c00a07947 */ /* 0x000fea000383ffff */
.L_x_98:
[----:B------:R-:W-:Y:S07]  /*13cb0*/  MOV R9, UR21 ;  /* 0x0000001500097c02 */ /* 0x000fee0008000f00 */
.L_x_249:
[----:B-1----:R1:W2:Y:S02]  /*13cc0*/  SYNCS.PHASECHK.TRANS64.TRYWAIT P0, [R9+URZ+0x110], R10 ;  /* 0x0001100a090075a7 */ /* 0x0022a400080011ff */
[----:B--2---:R-:W-:Y:S05]  /*13cd0*/  @!P0 NANOSLEEP.SYNCS 0x989680 ;  /* 0x009896800000895d */ /* 0x004fea0003900000 */
[----:B------:R-:W2:Y:S02]  /*13ce0*/  @!P0 SYNCS.PHASECHK.TRANS64 P0, [R9+URZ+0x110], R10 ;  /* 0x0001100a090085a7 */ /* 0x000ea400080010ff */
[----:B--2---:R-:W-:Y:S05]  /*13cf0*/  @!P0 BRA `(.L_x_249) ;  /* 0xfffffffc00f08947 */ /* 0x004fea000383ffff */
[----:B------:R-:W-:Y:S05]  /*13d00*/  BRA `(.L_x_250) ;  /* 0xffffff2000007947 */ /* 0x000fea000383ffff */
.L_x_99:
[----:B------:R-:W-:Y:S07]  /*13d10*/  MOV R9, UR21 ;  /* 0x0000001500097c02 */ /* 0x000fee0008000f00 */
.L_x_251:
[----:B-1----:R1:W2:Y:S02]  /*13d20*/  SYNCS.PHASECHK.TRANS64.TRYWAIT P0, [R9+URZ+0x118], R10 ;  /* 0x0001180a090075a7 */ /* 0x0022a400080011ff */
[----:B--2---:R-:W-:Y:S05]  /*13d30*/  @!P0 NANOSLEEP.SYNCS 0x989680 ;  /* 0x009896800000895d */ /* 0x004fea0003900000 */
[----:B------:R-:W2:Y:S02]  /*13d40*/  @!P0 SYNCS.PHASECHK.TRANS64 P0, [R9+URZ+0x118], R10 ;  /* 0x0001180a090085a7 */ /* 0x000ea400080010ff */
[----:B--2---:R-:W-:Y:S05]  /*13d50*/  @!P0 BRA `(.L_x_251) ;  /* 0xfffffffc00f08947 */ /* 0x004fea000383ffff */
[----:B------:R-:W-:Y:S05]  /*13d60*/  BRA `(.L_x_252) ;  /* 0xffffff2000607947 */ /* 0x000fea000383ffff */
.L_x_100:
[----:B------:R-:W-:Y:S07]  /*13d70*/  MOV R0, UR21 ;  /* 0x0000001500007c02 */ /* 0x000fee0008000f00 */
.L_x_253:
[----:B-1----:R1:W2:Y:S02]  /*13d80*/  SYNCS.PHASECHK.TRANS64.TRYWAIT P0, [R0+URZ+0x100], R9 ;  /* 0x00010009000075a7 */ /* 0x0022a400080011ff */
[----:B--2---:R-:W-:Y:S05]  /*13d90*/  @!P0 NANOSLEEP.SYNCS 0x989680 ;  /* 0x009896800000895d */ /* 0x004fea0003900000 */
[----:B------:R-:W2:Y:S02]  /*13da0*/  @!P0 SYNCS.PHASECHK.TRANS64 P0, [R0+URZ+0x100], R9 ;  /* 0x00010009000085a7 */ /* 0x000ea400080010ff */
[----:B--2---:R-:W-:Y:S05]  /*13db0*/  @!P0 BRA `(.L_x_253) ;  /* 0xfffffffc00f08947 */ /* 0x004fea000383ffff */
[----:B------:R-:W-:Y:S05]  /*13dc0*/  BRA `(.L_x_254) ;  /* 0xffffff2000c47947 */ /* 0x000fea000383ffff */
.L_x_101:
[----:B------:R-:W-:Y:S07]  /*13dd0*/  MOV R0, UR21 ;  /* 0x0000001500007c02 */ /* 0x000fee0008000f00 */
.L_x_255:
[----:B-1----:R1:W2:Y:S02]  /*13de0*/  SYNCS.PHASECHK.TRANS64.TRYWAIT P0, [R0+URZ+0x108], R9 ;  /* 0x00010809000075a7 */ /* 0x0022a400080011ff */
[----:B--2---:R-:W-:Y:S05]  /*13df0*/  @!P0 NANOSLEEP.SYNCS 0x989680 ;  /* 0x009896800000895d */ /* 0x004fea0003900000 */
[----:B------:R-:W2:Y:S02]  /*13e00*/  @!P0 SYNCS.PHASECHK.TRANS64 P0, [R0+URZ+0x108], R9 ;  /* 0x00010809000085a7 */ /* 0x000ea400080010ff */
[----:B--2---:R-:W-:Y:S05]  /*13e10*/  @!P0 BRA `(.L_x_255) ;  /* 0xfffffffc00f08947 */ /* 0x004fea000383ffff */
[----:B------:R-:W-:Y:S05]  /*13e20*/  BRA `(.L_x_256) ;  /* 0xffffff2400247947 */ /* 0x000fea000383ffff */
.L_x_102:
[----:B------:R-:W-:Y:S07]  /*13e30*/  MOV R0, UR21 ;  /* 0x0000001500007c02 */ /* 0x000fee0008000f00 */
.L_x_257:
[----:B-1----:R1:W2:Y:S02]  /*13e40*/  SYNCS.PHASECHK.TRANS64.TRYWAIT P0, [R0+URZ+0x110], R9 ;  /* 0x00011009000075a7 */ /* 0x0022a400080011ff */
[----:B--2---:R-:W-:Y:S05]  /*13e50*/  @!P0 NANOSLEEP.SYNCS 0x989680 ;  /* 0x009896800000895d */ /* 0x004fea0003900000 */
[----:B------:R-:W2:Y:S02]  /*13e60*/  @!P0 SYNCS.PHASECHK.TRANS64 P0, [R0+URZ+0x110], R9 ;  /* 0x00011009000085a7 */ /* 0x000ea400080010ff */
[----:B--2---:R-:W-:Y:S05]  /*13e70*/  @!P0 BRA `(.L_x_257) ;  /* 0xfffffffc00f08947 */ /* 0x004fea000383ffff */
[----:B------:R-:W-:Y:S05]  /*13e80*/  BRA `(.L_x_258) ;  /* 0xffffff2400887947 */ /* 0x000fea000383ffff */
.L_x_103:
[----:B------:R-:W-:Y:S07]  /*13e90*/  MOV R0, UR21 ;  /* 0x0000001500007c02 */ /* 0x000fee0008000f00 */
.L_x_259:
[----:B-1----:R1:W2:Y:S02]  /*13ea0*/  SYNCS.PHASECHK.TRANS64.TRYWAIT P0, [R0+URZ+0x118], R9 ;  /* 0x00011809000075a7 */ /* 0x0022a400080011ff */
[----:B--2---:R-:W-:Y:S05]  /*13eb0*/  @!P0 NANOSLEEP.SYNCS 0x989680 ;  /* 0x009896800000895d */ /* 0x004fea0003900000 */
[----:B------:R-:W2:Y:S02]  /*13ec0*/  @!P0 SYNCS.PHASECHK.TRANS64 P0, [R0+URZ+0x118], R9 ;  /* 0x00011809000085a7 */ /* 0x000ea400080010ff */
[----:B--2---:R-:W-:Y:S05]  /*13ed0*/  @!P0 BRA `(.L_x_259) ;  /* 0xfffffffc00f08947 */ /* 0x004fea000383ffff */
[----:B------:R-:W-:Y:S05]  /*13ee0*/  BRA `(.L_x_260) ;  /* 0xffffff2400e47947 */ /* 0x000fea000383ffff */
.L_x_105:
[----:B------:R-:W-:-:S07]  /*13ef0*/  MOV R3, UR21 ;  /* 0x0000001500037c02 */ /* 0x000fce0008000f00 */
.L_x_261:
[----:B-1----:R1:W3:Y:S02]  /*13f00*/  SYNCS.PHASECHK.TRANS64.TRYWAIT P0, [R3+URZ+0x100], R10 ;  /* 0x0001000a030075a7 */ /* 0x0022e400080011ff */
[----:B---3--:R-:W-:Y:S05]  /*13f10*/  @!P0 NANOSLEEP.SYNCS 0x989680 ;  /* 0x009896800000895d */ /* 0x008fea0003900000 */
[----:B------:R-:W3:Y:S02]  /*13f20*/  @!P0 SYNCS.PHASECHK.TRANS64 P0, [R3+URZ+0x100], R10 ;  /* 0x0001000a030085a7 */ /* 0x000ee400080010ff */
[----:B---3--:R-:W-:Y:S05]  /*13f30*/  @!P0 BRA `(.L_x_261) ;  /* 0xfffffffc00f08947 */ /* 0x008fea000383ffff */
[----:B------:R-:W-:Y:S05]  /*13f40*/  BRA `(.L_x_262) ;  /* 0xffffff28006c7947 */ /* 0x000fea000383ffff */
.L_x_106:
[----:B-1----:R-:W-:-:S07]  /*13f50*/  MOV R3, UR21 ;  /* 0x0000001500037c02 */ /* 0x002fce0008000f00 */
.L_x_263:
[----:B-1----:R1:W3:Y:S02]  /*13f60*/  SYNCS.PHASECHK.TRANS64.TRYWAIT P0, [R3+URZ+0x108], R10 ;  /* 0x0001080a030075a7 */ /* 0x0022e400080011ff */
[----:B---3--:R-:W-:Y:S05]  /*13f70*/  @!P0 NANOSLEEP.SYNCS 0x989680 ;  /* 0x009896800000895d */ /* 0x008fea0003900000 */
[----:B------:R-:W3:Y:S02]  /*13f80*/  @!P0 SYNCS.PHASECHK.TRANS64 P0, [R3+URZ+0x108], R10 ;  /* 0x0001080a030085a7 */ /* 0x000ee400080010ff */
[----:B---3--:R-:W-:Y:S05]  /*13f90*/  @!P0 BRA `(.L_x_263) ;  /* 0xfffffffc00f08947 */ /* 0x008fea000383ffff */
[----:B------:R-:W-:Y:S05]  /*13fa0*/  BRA `(.L_x_264) ;  /* 0xffffff28005c7947 */ /* 0x000fea000383ffff */
.L_x_107:
[----:B-1----:R-:W-:-:S07]  /*13fb0*/  MOV R3, UR21 ;  /* 0x0000001500037c02 */ /* 0x002fce0008000f00 */
.L_x_265:
[----:B-1----:R1:W3:Y:S02]  /*13fc0*/  SYNCS.PHASECHK.TRANS64.TRYWAIT P0, [R3+URZ+0x110], R10 ;  /* 0x0001100a030075a7 */ /* 0x0022e400080011ff */
[----:B---3--:R-:W-:Y:S05]  /*13fd0*/  @!P0 NANOSLEEP.SYNCS 0x989680 ;  /* 0x009896800000895d */ /* 0x008fea0003900000 */
[----:B------:R-:W3:Y:S02]  /*13fe0*/  @!P0 SYNCS.PHASECHK.TRANS64 P0, [R3+URZ+0x110], R10 ;  /* 0x0001100a030085a7 */ /* 0x000ee400080010ff */
[----:B---3--:R-:W-:Y:S05]  /*13ff0*/  @!P0 BRA `(.L_x_265) ;  /* 0xfffffffc00f08947 */ /* 0x008fea000383ffff */
[----:B------:R-:W-:Y:S05]  /*14000*/  BRA `(.L_x_266) ;  /* 0xffffff2800507947 */ /* 0x000fea000383ffff */
.L_x_109:
[----:B--2---:R2:W3:Y:S02]  /*14010*/  SYNCS.PHASECHK.TRANS64.TRYWAIT P0, [R0+URZ+0x130], R3 ;  /* 0x00013003000075a7 */ /* 0x0044e400080011ff */
[----:B---3--:R-:W-:Y:S05]  /*14020*/  @!P0 NANOSLEEP.SYNCS 0x989680 ;  /* 0x009896800000895d */ /* 0x008fea0003900000 */
[----:B------:R-:W3:Y:S02]  /*14030*/  @!P0 SYNCS.PHASECHK.TRANS64 P0, [R0+URZ+0x130], R3 ;  /* 0x00013003000085a7 */ /* 0x000ee400080010ff */
[----:B---3--:R-:W-:Y:S05]  /*14040*/  @!P0 BRA `(.L_x_109) ;  /* 0xfffffffc00f08947 */ /* 0x008fea000383ffff */
[----:B------:R-:W-:Y:S05]  /*14050*/  BRA `(.L_x_267) ;  /* 0xffffff2c00247947 */ /* 0x000fea000383ffff */
.L_x_120:
[----:B-1----:R-:W-:Y:S04]  /*14060*/  MOV R3, UR45 ;  /* 0x0000002d00037c02 */ /* 0x002fe80008000f00 */
[----:B------:R1:W2:Y:S03]  /*14070*/  SYNCS.PHASECHK.TRANS64.TRYWAIT P0, [R3+URZ+0xe0], R6 ;  /* 0x0000e006030075a7 */ /* 0x0002a600080011ff */
[----:B--2---:R-:W-:Y:S05]  /*14080*/  @!P0 NANOSLEEP.SYNCS 0x989680 ;  /* 0x009896800000895d */ /* 0x004fea0003900000 */
[----:B------:R-:W2:Y:S02]  /*14090*/  @!P0 SYNCS.PHASECHK.TRANS64 P0, [R3+URZ+0xe0], R6 ;  /* 0x0000e006030085a7 */ /* 0x000ea400080010ff */
[----:B--2---:R-:W-:Y:S05]  /*140a0*/  @!P0 BRA `(.L_x_120) ;  /* 0xfffffffc00ec8947 */ /* 0x004fea000383ffff */
[----:B------:R-:W-:Y:S05]  /*140b0*/  BRA `(.L_x_119) ;  /* 0xffffff3800e87947 */ /* 0x000fea000383ffff */
.L_x_122:
[----:B-1----:R-:W-:Y:S04]  /*140c0*/  MOV R3, UR45 ;  /* 0x0000002d00037c02 */ /* 0x002fe80008000f00 */
[----:B------:R1:W4:Y:S03]  /*140d0*/  SYNCS.PHASECHK.TRANS64.TRYWAIT P1, [R3+URZ+0x150], R4 ;  /* 0x00015004030075a7 */ /* 0x00032600080211ff */
[----:B----4-:R-:W-:Y:S05]  /*140e0*/  @!P1 NANOSLEEP.SYNCS 0x989680 ;  /* 0x009896800000995d */ /* 0x010fea0003900000 */
[----:B------:R-:W4:Y:S02]  /*140f0*/  @!P1 SYNCS.PHASECHK.TRANS64 P1, [R3+URZ+0x150], R4 ;  /* 0x00015004030095a7 */ /* 0x000f2400080210ff */
[----:B----4-:R-:W-:Y:S05]  /*14100*/  @!P1 BRA `(.L_x_122) ;  /* 0xfffffffc00ec9947 */ /* 0x010fea000383ffff */
[----:B------:R-:W-:Y:S05]  /*14110*/  BRA `(.L_x_121) ;  /* 0xffffff3c00187947 */ /* 0x000fea000383ffff */
.L_x_133:
[----:B---3--:R3:W4:Y:S02]  /*14120*/  SYNCS.PHASECHK.TRANS64.TRYWAIT P0, [R3+URZ+0xe0], R0 ;  /* 0x0000e000030075a7 */ /* 0x00872400080011ff */
[----:B----4-:R-:W-:Y:S05]  /*14130*/  @!P0 NANOSLEEP.SYNCS 0x989680 ;  /* 0x009896800000895d */ /* 0x010fea0003900000 */
[----:B------:R-:W4:Y:S02]  /*14140*/  @!P0 SYNCS.PHASECHK.TRANS64 P0, [R3+URZ+0xe0], R0 ;  /* 0x0000e000030085a7 */ /* 0x000f2400080010ff */
[----:B----4-:R-:W-:Y:S05]  /*14150*/  @!P0 BRA `(.L_x_133) ;  /* 0xfffffffc00f08947 */ /* 0x010fea000383ffff */
[----:B------:R-:W-:Y:S05]  /*14160*/  BRA `(.L_x_132) ;  /* 0xffffff5000cc7947 */ /* 0x000fea000383ffff */
.L_x_143:
[----:B-1----:R1:W3:Y:S02]  /*14170*/  SYNCS.PHASECHK.TRANS64.TRYWAIT P0, [R11+URZ+0xe0], R4 ;  /* 0x0000e0040b0075a7 */ /* 0x0022e400080011ff */
[----:B---3--:R-:W-:Y:S05]  /*14180*/  @!P0 NANOSLEEP.SYNCS 0x989680 ;  /* 0x009896800000895d */ /* 0x008fea0003900000 */
[----:B------:R-:W3:Y:S02]  /*14190*/  @!P0 SYNCS.PHASECHK.TRANS64 P0, [R11+URZ+0xe0], R4 ;  /* 0x0000e0040b0085a7 */ /* 0x000ee400080010ff */
[----:B---3--:R-:W-:Y:S05]  /*141a0*/  @!P0 BRA `(.L_x_143) ;  /* 0xfffffffc00f08947 */ /* 0x008fea000383ffff */
[----:B------:R-:W-:Y:S05]  /*141b0*/  BRA `(.L_x_142) ;  /* 0xffffff6800687947 */ /* 0x000fea000383ffff */
.L_x_153:
[----:B-1----:R1:W3:Y:S02]  /*141c0*/  SYNCS.PHASECHK.TRANS64.TRYWAIT P0, [R0+URZ+0xe0], R9 ;  /* 0x0000e009000075a7 */ /* 0x0022e400080011ff */
[----:B---3--:R-:W-:Y:S05]  /*141d0*/  @!P0 NANOSLEEP.SYNCS 0x989680 ;  /* 0x009896800000895d */ /* 0x008fea0003900000 */
[----:B------:R-:W3:Y:S02]  /*141e0*/  @!P0 SYNCS.PHASECHK.TRANS64 P0, [R0+URZ+0xe0], R9 ;  /* 0x0000e009000085a7 */ /* 0x000ee400080010ff */
[----:B---3--:R-:W-:Y:S05]  /*141f0*/  @!P0 BRA `(.L_x_153) ;  /* 0xfffffffc00f08947 */ /* 0x008fea000383ffff */
[----:B------:R-:W-:Y:S05]  /*14200*/  BRA `(.L_x_152) ;  /* 0xffffff7c00c07947 */ /* 0x000fea000383ffff */
.L_x_163:
[----:B-1----:R1:W4:Y:S02]  /*14210*/  SYNCS.PHASECHK.TRANS64.TRYWAIT P0, [R9+URZ+0xe0], R4 ;  /* 0x0000e004090075a7 */ /* 0x00232400080011ff */
[----:B----4-:R-:W-:Y:S05]  /*14220*/  @!P0 NANOSLEEP.SYNCS 0x989680 ;  /* 0x009896800000895d */ /* 0x010fea0003900000 */
[----:B------:R-:W4:Y:S02]  /*14230*/  @!P0 SYNCS.PHASECHK.TRANS64 P0, [R9+URZ+0xe0], R4 ;  /* 0x0000e004090085a7 */ /* 0x000f2400080010ff */
[----:B----4-:R-:W-:Y:S05]  /*14240*/  @!P0 BRA `(.L_x_163) ;  /* 0xfffffffc00f08947 */ /* 0x010fea000383ffff */
[----:B------:R-:W-:Y:S05]  /*14250*/  BRA `(.L_x_162) ;  /* 0xffffff9400547947 */ /* 0x000fea000383ffff */
.L_x_173:
[----:B-1----:R1:W3:Y:S02]  /*14260*/  SYNCS.PHASECHK.TRANS64.TRYWAIT P0, [R9+URZ+0xe0], R4 ;  /* 0x0000e004090075a7 */ /* 0x0022e400080011ff */
[----:B---3--:R-:W-:Y:S05]  /*14270*/  @!P0 NANOSLEEP.SYNCS 0x989680 ;  /* 0x009896800000895d */ /* 0x008fea0003900000 */
[----:B------:R-:W3:Y:S02]  /*14280*/  @!P0 SYNCS.PHASECHK.TRANS64 P0, [R9+URZ+0xe0], R4 ;  /* 0x0000e004090085a7 */ /* 0x000ee400080010ff */
[----:B---3--:R-:W-:Y:S05]  /*14290*/  @!P0 BRA `(.L_x_173) ;  /* 0xfffffffc00f08947 */ /* 0x008fea000383ffff */
[----:B------:R-:W-:Y:S05]  /*142a0*/  BRA `(.L_x_172) ;  /* 0xffffffa800c47947 */ /* 0x000fea000383ffff */
.L_x_183:
[----:B-1----:R1:W3:Y:S02]  /*142b0*/  SYNCS.PHASECHK.TRANS64.TRYWAIT P0, [R0+URZ+0xe0], R9 ;  /* 0x0000e009000075a7 */ /* 0x0022e400080011ff */
[----:B---3--:R-:W-:Y:S05]  /*142c0*/  @!P0 NANOSLEEP.SYNCS 0x989680 ;  /* 0x009896800000895d */ /* 0x008fea0003900000 */
[----:B------:R-:W3:Y:S02]  /*142d0*/  @!P0 SYNCS.PHASECHK.TRANS64 P0, [R0+URZ+0xe0], R9 ;  /* 0x0000e009000085a7 */ /* 0x000ee400080010ff */
[----:B---3--:R-:W-:Y:S05]  /*142e0*/  @!P0 BRA `(.L_x_183) ;  /* 0xfffffffc00f08947 */ /* 0x008fea000383ffff */
[----:B------:R-:W-:Y:S05]  /*142f0*/  BRA `(.L_x_182) ;  /* 0xffffffc000587947 */ /* 0x000fea000383ffff */
.L_x_193:
[----:B-1----:R1:W3:Y:S02]  /*14300*/  SYNCS.PHASECHK.TRANS64.TRYWAIT P0, [R3+URZ+0xe0], R16 ;  /* 0x0000e010030075a7 */ /* 0x0022e400080011ff */
[----:B---3--:R-:W-:Y:S05]  /*14310*/  @!P0 NANOSLEEP.SYNCS 0x989680 ;  /* 0x009896800000895d */ /* 0x008fea0003900000 */
[----:B------:R-:W3:Y:S02]  /*14320*/  @!P0 SYNCS.PHASECHK.TRANS64 P0, [R3+URZ+0xe0], R16 ;  /* 0x0000e010030085a7 */ /* 0x000ee400080010ff */
[----:B---3--:R-:W-:Y:S05]  /*14330*/  @!P0 BRA `(.L_x_193) ;  /* 0xfffffffc00f08947 */ /* 0x008fea000383ffff */
[----:B------:R-:W-:Y:S05]  /*14340*/  BRA `(.L_x_192) ;  /* 0xffffffd400bc7947 */ /* 0x000fea000383ffff */
        .weak           $__internal_0_$__cuda_sm10x_tcgen05_guardrail_trap_col_being_dealloced_not_returned_by_alloc
        .type           $__internal_0_$__cuda_sm10x_tcgen05_guardrail_trap_col_being_dealloced_not_returned_by_alloc,@function
        .size           $__internal_0_$__cuda_sm10x_tcgen05_guardrail_trap_col_being_dealloced_not_returned_by_alloc,($__internal_1_$__cuda_sm10x_tcgen05_guardrail_trap_phase_invalid_during_alloc - $__internal_0_$__cuda_sm10x_tcgen05_guardrail_trap_col_being_dealloced_not_returned_by_alloc)
$__internal_0_$__cuda_sm10x_tcgen05_guardrail_trap_col_being_dealloced_not_returned_by_alloc:
[----:B------:R-:W-:Y:S05]  /*14350*/  BPT.TRAP 0x1 ;  /* 0x000000040000795c */ /* 0x000fea0000300000 */
[----:B------:R-:W-:-:S04]  /*14360*/  HFMA2 R3, -RZ, RZ, 0, 0 ;  /* 0x00000000ff037431 */ /* 0x000fc800000001ff */
[----:B------:R-:W-:Y:S05]  /*14370*/  RET.REL.NODEC R2 `(_ZN7cutlass13device_kernelINS_4gemm6kernel13GemmUniversalIN4cute5tupleIJiiiiEEENS1_10collective13CollectiveMmaINS1_46MainloopSm100TmaUmmaWarpSpecializedBlockScaledILi14ELi2ELi1ENS5_IJNS4_1CILi2EEENSA_ILi4EEENSA_ILi1EEEEEEEENS5_IJNSA_ILi128EEENSA_ILi256EEENSA_ILi64EEEEEENS5_IJNS_12float_e2m1_tENS_13float_ue4m3_tEEEENS5_IJNS5_IJlSD_lEEENS4_6LayoutINS5_IJNS5_IJNS5_IJNSA_ILi32EEESC_EEEiEEENS5_IJNS5_IJNSA_ILi16EEESC_EEEiEEENS5_IJSD_iEEEEEENS5_IJSU_NS5_IJNS5_IJNSA_ILi0EEESD_EEENSA_ILi512EEEEEENS5_IJSX_iEEEEEEEEEEESM_S14_NS4_8TiledMMAINS4_8MMA_AtomIJNS4_17SM100_MMA_MXF4_SSISK_SK_fSL_Li128ELi256ELi16ELNS4_4UMMA5MajorE0ELS19_0ELNS18_7ScaleInE0ELS1A_0EEEEEENSO_INS5_IJSD_SD_SD_EEENS5_IJSX_SX_SX_EEEEENS5_IJNS4_10UnderscoreES1G_S1G_EEEEENS5_IJNS4_23SM90_TMA_LOAD_MULTICASTES1J_EEENS5_IJNS4_14ComposedLayoutINS4_7SwizzleILi1ELi4ELi3EEENS4_18smem_ptr_flag_bitsILi4EEENSO_INS5_IJNSA_ILi8EEESI_EEENS5_IJSI_SD_EEEEEEENSO_INS5_IJNS5_IJNS5_IJSQ_SD_EEEST_EEESD_NS5_IJSD_SD_EEEEEENS5_IJNS5_IJNS5_IJST_SZ_EEESY_EEESX_NS5_IJSC_SZ_EEEEEEEEEEEvNS4_8identityES1K_NS5_IJS1U_NSO_INS5_IJNS5_IJNS5_IJSQ_SB_EEEST_EEESD_S1X_EEENS5_IJS20_SX_NS5_IJSC_NSA_ILi1024EEEEEEEEEEEEEEvS25_EENS_8epilogue10collective18CollectiveEpilogueINS2F_23Sm100TmaWarpSpecializedILi4ELi2ELi32ELb1ELb0EEEJNS5_IJSI_SH_SI_EEENS5_IJNSO_ISI_SD_EENSO_INS5_IJSP_SB_EEENS5_IJSD_SG_EEEEEEEENS_10bfloat16_tESN_S2Q_SN_NS2F_6fusion15FusionCallbacksIS2J_NS2R_17LinearCombinationIS2Q_fS2Q_fLNS_15FloatRoundStyleE2EEES2K_S2P_JEEENS4_5SM1004TMEM4LOAD26SM100_TMEM_LOAD_32dp32b32xENS4_13SM90_TMA_LOADENS1L_INS1M_ILi2ELi4ELi3EEENS1O_ILi16EEENSO_INS5_IJS1Q_SP_EEENS5_IJSP_SD_EEEEEEENS4_39AutoVectorizingCopyWithAssumedAlignmentILi128EEENS4_14SM90_TMA_STOREES37_S39_S39_EEEvvEEEEvNT_6ParamsE) ;  /* 0xfffffebc02207950 */ /* 0x000fea0003c3ffff */
        .weak           $__internal_1_$__cuda_sm10x_tcgen05_guardrail_trap_phase_invalid_during_alloc
        .type           $__internal_1_$__cuda_sm10x_tcgen05_guardrail_trap_phase_invalid_during_alloc,@function
        .size           $__internal_1_$__cuda_sm10x_tcgen05_guardrail_trap_phase_invalid_during_alloc,($__internal_2_$__cuda_sm10x_tcgen05_guardrail_trap_unallocated_columns_being_dealloced - $__internal_1_$__cuda_sm10x_tcgen05_guardrail_trap_phase_invalid_during_alloc)
$__internal_1_$__cuda_sm10x_tcgen05_guardrail_trap_phase_invalid_during_alloc:
[----:B------:R-:W-:Y:S05]  /*14380*/  BPT.TRAP 0x1 ;  /* 0x000000040000795c */ /* 0x000fea0000300000 */
[----:B------:R-:W-:-:S04]  /*14390*/  MOV R3, 0x0 ;  /* 0x0000000000037802 */ /* 0x000fc80000000f00 */
[----:B------:R-:W-:Y:S05]  /*143a0*/  RET.REL.NODEC R2 `(_ZN7cutlass13device_kernelINS_4gemm6kernel13GemmUniversalIN4cute5tupleIJiiiiEEENS1_10collective13CollectiveMmaINS1_46MainloopSm100TmaUmmaWarpSpecializedBlockScaledILi14ELi2ELi1ENS5_IJNS4_1CILi2EEENSA_ILi4EEENSA_ILi1EEEEEEEENS5_IJNSA_ILi128EEENSA_ILi256EEENSA_ILi64EEEEEENS5_IJNS_12float_e2m1_tENS_13float_ue4m3_tEEEENS5_IJNS5_IJlSD_lEEENS4_6LayoutINS5_IJNS5_IJNS5_IJNSA_ILi32EEESC_EEEiEEENS5_IJNS5_IJNSA_ILi16EEESC_EEEiEEENS5_IJSD_iEEEEEENS5_IJSU_NS5_IJNS5_IJNSA_ILi0EEESD_EEENSA_ILi512EEEEEENS5_IJSX_iEEEEEEEEEEESM_S14_NS4_8TiledMMAINS4_8MMA_AtomIJNS4_17SM100_MMA_MXF4_SSISK_SK_fSL_Li128ELi256ELi16ELNS4_4UMMA5MajorE0ELS19_0ELNS18_7ScaleInE0ELS1A_0EEEEEENSO_INS5_IJSD_SD_SD_EEENS5_IJSX_SX_SX_EEEEENS5_IJNS4_10UnderscoreES1G_S1G_EEEEENS5_IJNS4_23SM90_TMA_LOAD_MULTICASTES1J_EEENS5_IJNS4_14ComposedLayoutINS4_7SwizzleILi1ELi4ELi3EEENS4_18smem_ptr_flag_bitsILi4EEENSO_INS5_IJNSA_ILi8EEESI_EEENS5_IJSI_SD_EEEEEEENSO_INS5_IJNS5_IJNS5_IJSQ_SD_EEEST_EEESD_NS5_IJSD_SD_EEEEEENS5_IJNS5_IJNS5_IJST_SZ_EEESY_EEESX_NS5_IJSC_SZ_EEEEEEEEEEEvNS4_8identityES1K_NS5_IJS1U_NSO_INS5_IJNS5_IJNS5_IJSQ_SB_EEEST_EEESD_S1X_EEENS5_IJS20_SX_NS5_IJSC_NSA_ILi1024EEEEEEEEEEEEEEvS25_EENS_8epilogue10collective18CollectiveEpilogueINS2F_23Sm100TmaWarpSpecializedILi4ELi2ELi32ELb1ELb0EEEJNS5_IJSI_SH_SI_EEENS5_IJNSO_ISI_SD_EENSO_INS5_IJSP_SB_EEENS5_IJSD_SG_EEEEEEEENS_10bfloat16_tESN_S2Q_SN_NS2F_6fusion15FusionCallbacksIS2J_NS2R_17LinearCombinationIS2Q_fS2Q_fLNS_15FloatRoundStyleE2EEES2K_S2P_JEEENS4_5SM1004TMEM4LOAD26SM100_TMEM_LOAD_32dp32b32xENS4_13SM90_TMA_LOADENS1L_INS1M_ILi2ELi4ELi3EEENS1O_ILi16EEENSO_INS5_IJS1Q_SP_EEENS5_IJSP_SD_EEEEEEENS4_39AutoVectorizingCopyWithAssumedAlignmentILi128EEENS4_14SM90_TMA_STOREES37_S39_S39_EEEvvEEEEvNT_6ParamsE) ;  /* 0xfffffebc02147950 */ /* 0x000fea0003c3ffff */
        .weak           $__internal_2_$__cuda_sm10x_tcgen05_guardrail_trap_unallocated_columns_being_dealloced
        .type           $__internal_2_$__cuda_sm10x_tcgen05_guardrail_trap_unallocated_columns_being_dealloced,@function
        .size           $__internal_2_$__cuda_sm10x_tcgen05_guardrail_trap_unallocated_columns_being_dealloced,(.L_x_269 - $__internal_2_$__cuda_sm10x_tcgen05_guardrail_trap_unallocated_columns_being_dealloced)
$__internal_2_$__cuda_sm10x_tcgen05_guardrail_trap_unallocated_columns_being_dealloced:
[----:B------:R-:W-:Y:S05]  /*143b0*/  BPT.TRAP 0x1 ;  /* 0x000000040000795c */ /* 0x000fea0000300000 */
[----:B------:R-:W-:-:S04]  /*143c0*/  HFMA2 R3, -RZ, RZ, 0, 0 ;  /* 0x00000000ff037431 */ /* 0x000fc800000001ff */
[----:B------:R-:W-:Y:S05]  /*143d0*/  RET.REL.NODEC R2 `(_ZN7cutlass13device_kernelINS_4gemm6kernel13GemmUniversalIN4cute5tupleIJiiiiEEENS1_10collective13CollectiveMmaINS1_46MainloopSm100TmaUmmaWarpSpecializedBlockScaledILi14ELi2ELi1ENS5_IJNS4_1CILi2EEENSA_ILi4EEENSA_ILi1EEEEEEEENS5_IJNSA_ILi128EEENSA_ILi256EEENSA_ILi64EEEEEENS5_IJNS_12float_e2m1_tENS_13float_ue4m3_tEEEENS5_IJNS5_IJlSD_lEEENS4_6LayoutINS5_IJNS5_IJNS5_IJNSA_ILi32EEESC_EEEiEEENS5_IJNS5_IJNSA_ILi16EEESC_EEEiEEENS5_IJSD_iEEEEEENS5_IJSU_NS5_IJNS5_IJNSA_ILi0EEESD_EEENSA_ILi512EEEEEENS5_IJSX_iEEEEEEEEEEESM_S14_NS4_8TiledMMAINS4_8MMA_AtomIJNS4_17SM100_MMA_MXF4_SSISK_SK_fSL_Li128ELi256ELi16ELNS4_4UMMA5MajorE0ELS19_0ELNS18_7ScaleInE0ELS1A_0EEEEEENSO_INS5_IJSD_SD_SD_EEENS5_IJSX_SX_SX_EEEEENS5_IJNS4_10UnderscoreES1G_S1G_EEEEENS5_IJNS4_23SM90_TMA_LOAD_MULTICASTES1J_EEENS5_IJNS4_14ComposedLayoutINS4_7SwizzleILi1ELi4ELi3EEENS4_18smem_ptr_flag_bitsILi4EEENSO_INS5_IJNSA_ILi8EEESI_EEENS5_IJSI_SD_EEEEEEENSO_INS5_IJNS5_IJNS5_IJSQ_SD_EEEST_EEESD_NS5_IJSD_SD_EEEEEENS5_IJNS5_IJNS5_IJST_SZ_EEESY_EEESX_NS5_IJSC_SZ_EEEEEEEEEEEvNS4_8identityES1K_NS5_IJS1U_NSO_INS5_IJNS5_IJNS5_IJSQ_SB_EEEST_EEESD_S1X_EEENS5_IJS20_SX_NS5_IJSC_NSA_ILi1024EEEEEEEEEEEEEEvS25_EENS_8epilogue10collective18CollectiveEpilogueINS2F_23Sm100TmaWarpSpecializedILi4ELi2ELi32ELb1ELb0EEEJNS5_IJSI_SH_SI_EEENS5_IJNSO_ISI_SD_EENSO_INS5_IJSP_SB_EEENS5_IJSD_SG_EEEEEEEENS_10bfloat16_tESN_S2Q_SN_NS2F_6fusion15FusionCallbacksIS2J_NS2R_17LinearCombinationIS2Q_fS2Q_fLNS_15FloatRoundStyleE2EEES2K_S2P_JEEENS4_5SM1004TMEM4LOAD26SM100_TMEM_LOAD_32dp32b32xENS4_13SM90_TMA_LOADENS1L_INS1M_ILi2ELi4ELi3EEENS1O_ILi16EEENSO_INS5_IJS1Q_SP_EEENS5_IJSP_SD_EEEEEEENS4_39AutoVectorizingCopyWithAssumedAlignmentILi128EEENS4_14SM90_TMA_STOREES37_S39_S39_EEEvvEEEEvNT_6ParamsE) ;  /* 0xfffffebc02087950 */ /* 0x000fea0003c3ffff */
.L_x_268:
[----:B------:R-:W-:-:S00]  /*143e0*/  BRA `(.L_x_268) ;  /* 0xfffffffc00fc7947 */ /* 0x000fc0000383ffff */
[----:B------:R-:W-:-:S00]  /*143f0*/  NOP ;  /* 0x0000000000007918 */ /* 0x000fc00000000000 */
        /* <DEDUP_REMOVED lines=8> */
.L_x_269:


//--------------------- .nv.global.init           --------------------------
	.section	.nv.global.init,"aw",@progbits
.nv.global.init:
	.type		$str$29,@object
	.size		$str$29,($str$30 - $str$29)
$str$29:
        /*0000*/ 	.byte	0x28, 0x61, 0x64, 0x64, 0x72, 0x65, 0x73, 0x73, 0x20, 0x26, 0x20, 0x6d, 0x61, 0x73, 0x6b, 0x29
        /*0010*/ 	.byte	0x20, 0x3d, 0x3d, 0x20, 0x30, 0x00
	.type		$str$30,@object
	.size		$str$30,($str$26 - $str$30)
$str$30:
        /*0016*/ 	.byte	0x2f, 0x74, 0x6d, 0x70, 0x2f, 0x63, 0x75, 0x74, 0x6c, 0x61, 0x73, 0x73, 0x5f, 0x73, 0x77, 0x65
        /*0026*/ 	.byte	0x65, 0x70, 0x5f, 0x73, 0x72, 0x63, 0x2f, 0x69, 0x6e, 0x63, 0x6c, 0x75, 0x64, 0x65, 0x2f, 0x63
        /*0036*/ 	.byte	0x75, 0x74, 0x65, 0x2f, 0x70, 0x6f, 0x69, 0x6e, 0x74, 0x65, 0x72, 0x5f, 0x66, 0x6c, 0x61, 0x67
        /*0046*/ 	.byte	0x67, 0x65, 0x64, 0x2e, 0x68, 0x70, 0x70, 0x00
	.type		$str$26,@object
	.size		$str$26,($str$25 - $str$26)
$str$26:
        /*004e*/ 	.byte	0x2f, 0x74, 0x6d, 0x70, 0x2f, 0x63, 0x75, 0x74, 0x6c, 0x61, 0x73, 0x73, 0x5f, 0x73, 0x77, 0x65
        /*005e*/ 	.byte	0x65, 0x70, 0x5f, 0x73, 0x72, 0x63, 0x2f, 0x69, 0x6e, 0x63, 0x6c, 0x75, 0x64, 0x65, 0x2f, 0x63
        /*006e*/ 	.byte	0x75, 0x74, 0x65, 0x2f, 0x61, 0x74, 0x6f, 0x6d, 0x2f, 0x63, 0x6f, 0x70, 0x79, 0x5f, 0x74, 0x72
        /*007e*/ 	.byte	0x61, 0x69, 0x74, 0x73, 0x5f, 0x73, 0x6d, 0x31, 0x30, 0x30, 0x2e, 0x68, 0x70, 0x70, 0x00
	.type		$str$25,@object
	.size		$str$25,(__unnamed_1 - $str$25)
$str$25:
        /*008d*/ 	.byte	0x28, 0x28, 0x75, 0x69, 0x6e, 0x74, 0x33, 0x32, 0x5f, 0x74, 0x28, 0x74, 0x68, 0x72, 0x65, 0x61
        /*009d*/ 	.byte	0x64, 0x49, 0x64, 0x78, 0x2e, 0x78, 0x29, 0x20, 0x2f, 0x20, 0x33, 0x32, 0x29, 0x20, 0x25, 0x20
        /*00ad*/ 	.byte	0x34, 0x29, 0x20, 0x3d, 0x3d, 0x20, 0x28, 0x28, 0x28, 0x74, 0x6d, 0x65, 0x6d, 0x5f, 0x61, 0x64
        /*00bd*/ 	.byte	0x64, 0x72, 0x20, 0x3e, 0x3e, 0x20, 0x31, 0x36, 0x29, 0x20, 0x2f, 0x20, 0x33, 0x32, 0x29, 0x20
        /*00cd*/ 	.byte	0x25, 0x20, 0x34, 0x29, 0x00
	.type		__unnamed_1,@object
	.size		__unnamed_1,(__unnamed_2 - __unnamed_1)
__unnamed_1:
        /*00d2*/ 	.byte	0x61, 0x75, 0x74, 0x6f, 0x20, 0x63, 0x75, 0x74, 0x65, 0x3a, 0x3a, 0x61, 0x73, 0x5f, 0x70, 0x6f
        /* <DEDUP_REMOVED lines=24> */
        /*0262*/ 	.byte	0x43, 0x3c, 0x34, 0x30, 0x39, 0x36, 0x3e, 0x3e, 0x3e, 0x3e, 0x5d, 0x00
	.type		__unnamed_2,@object
	.size		__unnamed_2,(.L_2 - __unnamed_2)
__unnamed_2:
        /* <DEDUP_REMOVED lines=42> */
        /*050e*/ 	.byte	0x3e, 0x3e, 0x5d, 0x00
.L_2:


//--------------------- .nv.shared._ZN7cutlass13device_kernelINS_4gemm6kernel13GemmUniversalIN4cute5tupleIJiiiiEEENS1_10collective13CollectiveMmaINS1_46MainloopSm100TmaUmmaWarpSpecializedBlockScaledILi14ELi2ELi1ENS5_IJNS4_1CILi2EEENSA_ILi4EEENSA_ILi1EEEEEEEENS5_IJNSA_ILi128EEENSA_ILi256EEENSA_ILi64EEEEEENS5_IJNS_12float_e2m1_tENS_13float_ue4m3_tEEEENS5_IJNS5_IJlSD_lEEENS4_6LayoutINS5_IJNS5_IJNS5_IJNSA_ILi32EEESC_EEEiEEENS5_IJNS5_IJNSA_ILi16EEESC_EEEiEEENS5_IJSD_iEEEEEENS5_IJSU_NS5_IJNS5_IJNSA_ILi0EEESD_EEENSA_ILi512EEEEEENS5_IJSX_iEEEEEEEEEEESM_S14_NS4_8TiledMMAINS4_8MMA_AtomIJNS4_17SM100_MMA_MXF4_SSISK_SK_fSL_Li128ELi256ELi16ELNS4_4UMMA5MajorE0ELS19_0ELNS18_7ScaleInE0ELS1A_0EEEEEENSO_INS5_IJSD_SD_SD_EEENS5_IJSX_SX_SX_EEEEENS5_IJNS4_10UnderscoreES1G_S1G_EEEEENS5_IJNS4_23SM90_TMA_LOAD_MULTICASTES1J_EEENS5_IJNS4_14ComposedLayoutINS4_7SwizzleILi1ELi4ELi3EEENS4_18smem_ptr_flag_bitsILi4EEENSO_INS5_IJNSA_ILi8EEESI_EEENS5_IJSI_SD_EEEEEEENSO_INS5_IJNS5_IJNS5_IJSQ_SD_EEEST_EEESD_NS5_IJSD_SD_EEEEEENS5_IJNS5_IJNS5_IJST_SZ_EEESY_EEESX_NS5_IJSC_SZ_EEEEEEEEEEEvNS4_8identityES1K_NS5_IJS1U_NSO_INS5_IJNS5_IJNS5_IJSQ_SB_EEEST_EEESD_S1X_EEENS5_IJS20_SX_NS5_IJSC_NSA_ILi1024EEEEEEEEEEEEEEvS25_EENS_8epilogue10collective18CollectiveEpilogueINS2F_23Sm100TmaWarpSpecializedILi4ELi2ELi32ELb1ELb0EEEJNS5_IJSI_SH_SI_EEENS5_IJNSO_ISI_SD_EENSO_INS5_IJSP_SB_EEENS5_IJSD_SG_EEEEEEEENS_10bfloat16_tESN_S2Q_SN_NS2F_6fusion15FusionCallbacksIS2J_NS2R_17LinearCombinationIS2Q_fS2Q_fLNS_15FloatRoundStyleE2EEES2K_S2P_JEEENS4_5SM1004TMEM4LOAD26SM100_TMEM_LOAD_32dp32b32xENS4_13SM90_TMA_LOADENS1L_INS1M_ILi2ELi4ELi3EEENS1O_ILi16EEENSO_INS5_IJS1Q_SP_EEENS5_IJSP_SD_EEEEEEENS4_39AutoVectorizingCopyWithAssumedAlignmentILi128EEENS4_14SM90_TMA_STOREES37_S39_S39_EEEvvEEEEvNT_6ParamsE --------------------------
	.section	.nv.shared._ZN7cutlass13device_kernelINS_4gemm6kernel13GemmUniversalIN4cute5tupleIJiiiiEEENS1_10collective13CollectiveMmaINS1_46MainloopSm100TmaUmmaWarpSpecializedBlockScaledILi14ELi2ELi1ENS5_IJNS4_1CILi2EEENSA_ILi4EEENSA_ILi1EEEEEEEENS5_IJNSA_ILi128EEENSA_ILi256EEENSA_ILi64EEEEEENS5_IJNS_12float_e2m1_tENS_13float_ue4m3_tEEEENS5_IJNS5_IJlSD_lEEENS4_6LayoutINS5_IJNS5_IJNS5_IJNSA_ILi32EEESC_EEEiEEENS5_IJNS5_IJNSA_ILi16EEESC_EEEiEEENS5_IJSD_iEEEEEENS5_IJSU_NS5_IJNS5_IJNSA_ILi0EEESD_EEENSA_ILi512EEEEEENS5_IJSX_iEEEEEEEEEEESM_S14_NS4_8TiledMMAINS4_8MMA_AtomIJNS4_17SM100_MMA_MXF4_SSISK_SK_fSL_Li128ELi256ELi16ELNS4_4UMMA5MajorE0ELS19_0ELNS18_7ScaleInE0ELS1A_0EEEEEENSO_INS5_IJSD_SD_SD_EEENS5_IJSX_SX_SX_EEEEENS5_IJNS4_10UnderscoreES1G_S1G_EEEEENS5_IJNS4_23SM90_TMA_LOAD_MULTICASTES1J_EEENS5_IJNS4_14ComposedLayoutINS4_7SwizzleILi1ELi4ELi3EEENS4_18smem_ptr_flag_bitsILi4EEENSO_INS5_IJNSA_ILi8EEESI_EEENS5_IJSI_SD_EEEEEEENSO_INS5_IJNS5_IJNS5_IJSQ_SD_EEEST_EEESD_NS5_IJSD_SD_EEEEEENS5_IJNS5_IJNS5_IJST_SZ_EEESY_EEESX_NS5_IJSC_SZ_EEEEEEEEEEEvNS4_8identityES1K_NS5_IJS1U_NSO_INS5_IJNS5_IJNS5_IJSQ_SB_EEEST_EEESD_S1X_EEENS5_IJS20_SX_NS5_IJSC_NSA_ILi1024EEEEEEEEEEEEEEvS25_EENS_8epilogue10collective18CollectiveEpilogueINS2F_23Sm100TmaWarpSpecializedILi4ELi2ELi32ELb1ELb0EEEJNS5_IJSI_SH_SI_EEENS5_IJNSO_ISI_SD_EENSO_INS5_IJSP_SB_EEENS5_IJSD_SG_EEEEEEEENS_10bfloat16_tESN_S2Q_SN_NS2F_6fusion15FusionCallbacksIS2J_NS2R_17LinearCombinationIS2Q_fS2Q_fLNS_15FloatRoundStyleE2EEES2K_S2P_JEEENS4_5SM1004TMEM4LOAD26SM100_TMEM_LOAD_32dp32b32xENS4_13SM90_TMA_LOADENS1L_INS1M_ILi2ELi4ELi3EEENS1O_ILi16EEENSO_INS5_IJS1Q_SP_EEENS5_IJSP_SD_EEEEEEENS4_39AutoVectorizingCopyWithAssumedAlignmentILi128EEENS4_14SM90_TMA_STOREES37_S39_S39_EEEvvEEEEvNT_6ParamsE,"aw",@nobits
	.sectionflags	@""
	.align	16
	.zero		1024


//--------------------- .nv.shared.reserved.0     --------------------------
	.section	.nv.shared.reserved.0,"aw",@nobits
	.weak		__nv_reservedSMEM_offset_0_alias
	.size		__nv_reservedSMEM_offset_0_alias, 0, 64
	.other		__nv_reservedSMEM_offset_0_alias,@"STO_CUDA_RESERVED_SHARED STV_DEFAULT"
__nv_reservedSMEM_offset_0_alias:
	.zero		0
.nv.shared.reserved.0:
	.zero		64
	.weak		__nv_reservedSMEM_tcgen05_partition
	.type		__nv_reservedSMEM_tcgen05_partition,@object
	.size		__nv_reservedSMEM_tcgen05_partition,(.L_0 - __nv_reservedSMEM_tcgen05_partition)
__nv_reservedSMEM_tcgen05_partition:
	.zero		32
.L_0:


//--------------------- .nv.global                --------------------------
	.section	.nv.global,"aw",@nobits
.nv.global:
	.type		_ZN40_INTERNAL_43604fa1_4_k_cu_3535395e_205704cute1_E,@object
	.size		_ZN40_INTERNAL_43604fa1_4_k_cu_3535395e_205704cute1_E,(_ZN40_INTERNAL_43604fa1_4_k_cu_3535395e_205704cuda3std3__45__cpo6cbeginE - _ZN40_INTERNAL_43604fa1_4_k_cu_3535395e_205704cute1_E)
_ZN40_INTERNAL_43604fa1_4_k_cu_3535395e_205704cute1_E:
	.zero		1
	.type		_ZN40_INTERNAL_43604fa1_4_k_cu_3535395e_205704cuda3std3__45__cpo6cbeginE,@object
	.size		_ZN40_INTERNAL_43604fa1_4_k_cu_3535395e_205704cuda3std3__45__cpo6cbeginE,(_ZN40_INTERNAL_43604fa1_4_k_cu_3535395e_205704cuda3std3__48in_placeE - _ZN40_INTERNAL_43604fa1_4_k_cu_3535395e_205704cuda3std3__45__cpo6cbeginE)
_ZN40_INTERNAL_43604fa1_4_k_cu_3535395e_205704cuda3std3__45__cpo6cbeginE:
	.zero		1
	.type		_ZN40_INTERNAL_43604fa1_4_k_cu_3535395e_205704cuda3std3__48in_placeE,@object
	.size		_ZN40_INTERNAL_43604fa1_4_k_cu_3535395e_205704cuda3std3__48in_placeE,(_ZN40_INTERNAL_43604fa1_4_k_cu_3535395e_205704cuda3std6ranges3__45__cpo9iter_moveE - _ZN40_INTERNAL_43604fa1_4_k_cu_3535395e_205704cuda3std3__48in_placeE)
_ZN40_INTERNAL_43604fa1_4_k_cu_3535395e_205704cuda3std3__48in_placeE:
	.zero		1
	.type		_ZN40_INTERNAL_43604fa1_4_k_cu_3535395e_205704cuda3std6ranges3__45__cpo9iter_moveE,@object
	.size		_ZN40_INTERNAL_43604fa1_4_k_cu_3535395e_205704cuda3std6ranges3__45__cpo9iter_moveE,(_ZN40_INTERNAL_43604fa1_4_k_cu_3535395e_205704cuda3std3__45__cpo5beginE - _ZN40_INTERNAL_43604fa1_4_k_cu_3535395e_205704cuda3std6ranges3__45__cpo9iter_moveE)
_ZN40_INTERNAL_43604fa1_4_k_cu_3535395e_205704cuda3std6ranges3__45__cpo9iter_moveE:
	.zero		1
	.type		_ZN40_INTERNAL_43604fa1_4_k_cu_3535395e_205704cuda3std3__45__cpo5beginE,@object
	.size		_ZN40_INTERNAL_43604fa1_4_k_cu_3535395e_205704cuda3std3__45__cpo5beginE,(_ZN40_INTERNAL_43604fa1_4_k_cu_3535395e_205704cuda3std3__442_GLOBAL__N__43604fa1_4_k_cu_3535395e_205706ignoreE - _ZN40_INTERNAL_43604fa1_4_k_cu_3535395e_205704cuda3std3__45__cpo5beginE)
_ZN40_INTERNAL_43604fa1_4_k_cu_3535395e_205704cuda3std3__45__cpo5beginE:
	.zero		1
	.type		_ZN40_INTERNAL_43604fa1_4_k_cu_3535395e_205704cuda3std3__442_GLOBAL__N__43604fa1_4_k_cu_3535395e_205706ignoreE,@object
	.size		_ZN40_INTERNAL_43604fa1_4_k_cu_3535395e_205704cuda3std3__442_GLOBAL__N__43604fa1_4_k_cu_3535395e_205706ignoreE,(_ZN40_INTERNAL_43604fa1_4_k_cu_3535395e_205704cute7productE - _ZN40_INTERNAL_43604fa1_4_k_cu_3535395e_205704cuda3std3__442_GLOBAL__N__43604fa1_4_k_cu_3535395e_205706ignoreE)
_ZN40_INTERNAL_43604fa1_4_k_cu_3535395e_205704cuda3std3__442_GLOBAL__N__43604fa1_4_k_cu_3535395e_205706ignoreE:
	.zero		1
	.type		_ZN40_INTERNAL_43604fa1_4_k_cu_3535395e_205704cute7productE,@object
	.size		_ZN40_INTERNAL_43604fa1_4_k_cu_3535395e_205704cute7productE,(_ZN40_INTERNAL_43604fa1_4_k_cu_3535395e_205704cuda3std3__45__cpo3endE - _ZN40_INTERNAL_43604fa1_4_k_cu_3535395e_205704cute7productE)
_ZN40_INTERNAL_43604fa1_4_k_cu_3535395e_205704cute7productE:
	.zero		1
	.type		_ZN40_INTERNAL_43604fa1_4_k_cu_3535395e_205704cuda3std3__45__cpo3endE,@object
	.size		_ZN40_INTERNAL_43604fa1_4_k_cu_3535395e_205704cuda3std3__45__cpo3endE,(_ZN40_INTERNAL_43604fa1_4_k_cu_3535395e_205704cuda3std3__419piecewise_constructE - _ZN40_INTERNAL_43604fa1_4_k_cu_3535395e_205704cuda3std3__45__cpo3endE)
_ZN40_INTERNAL_43604fa1_4_k_cu_3535395e_205704cuda3std3__45__cpo3endE:
	.zero		1
	.type		_ZN40_INTERNAL_43604fa1_4_k_cu_3535395e_205704cuda3std3__419piecewise_constructE,@object
	.size		_ZN40_INTERNAL_43604fa1_4_k_cu_3535395e_205704cuda3std3__419piecewise_constructE,(_ZN40_INTERNAL_43604fa1_4_k_cu_3535395e_205704cuda3std3__45__cpo4cendE - _ZN40_INTERNAL_43604fa1_4_k_cu_3535395e_205704cuda3std3__419piecewise_constructE)
_ZN40_INTERNAL_43604fa1_4_k_cu_3535395e_205704cuda3std3__419piecewise_constructE:
	.zero		1
	.type		_ZN40_INTERNAL_43604fa1_4_k_cu_3535395e_205704cuda3std3__45__cpo4cendE,@object
	.size		_ZN40_INTERNAL_43604fa1_4_k_cu_3535395e_205704cuda3std3__45__cpo4cendE,(_ZN40_INTERNAL_43604fa1_4_k_cu_3535395e_205704cuda3std6ranges3__45__cpo4swapE - _ZN40_INTERNAL_43604fa1_4_k_cu_3535395e_205704cuda3std3__45__cpo4cendE)
_ZN40_INTERNAL_43604fa1_4_k_cu_3535395e_205704cuda3std3__45__cpo4cendE:
	.zero		1
	.type		_ZN40_INTERNAL_43604fa1_4_k_cu_3535395e_205704cuda3std6ranges3__45__cpo4swapE,@object
	.size		_ZN40_INTERNAL_43604fa1_4_k_cu_3535395e_205704cuda3std6ranges3__45__cpo4swapE,(.L_10 - _ZN40_INTERNAL_43604fa1_4_k_cu_3535395e_205704cuda3std6ranges3__45__cpo4swapE)
_ZN40_INTERNAL_43604fa1_4_k_cu_3535395e_205704cuda3std6ranges3__45__cpo4swapE:
	.zero		1
.L_10:


//--------------------- .nv.constant0._ZN7cutlass13device_kernelINS_4gemm6kernel13GemmUniversalIN4cute5tupleIJiiiiEEENS1_10collective13CollectiveMmaINS1_46MainloopSm100TmaUmmaWarpSpecializedBlockScaledILi14ELi2ELi1ENS5_IJNS4_1CILi2EEENSA_ILi4EEENSA_ILi1EEEEEEEENS5_IJNSA_ILi128EEENSA_ILi256EEENSA_ILi64EEEEEENS5_IJNS_12float_e2m1_tENS_13float_ue4m3_tEEEENS5_IJNS5_IJlSD_lEEENS4_6LayoutINS5_IJNS5_IJNS5_IJNSA_ILi32EEESC_EEEiEEENS5_IJNS5_IJNSA_ILi16EEESC_EEEiEEENS5_IJSD_iEEEEEENS5_IJSU_NS5_IJNS5_IJNSA_ILi0EEESD_EEENSA_ILi512EEEEEENS5_IJSX_iEEEEEEEEEEESM_S14_NS4_8TiledMMAINS4_8MMA_AtomIJNS4_17SM100_MMA_MXF4_SSISK_SK_fSL_Li128ELi256ELi16ELNS4_4UMMA5MajorE0ELS19_0ELNS18_7ScaleInE0ELS1A_0EEEEEENSO_INS5_IJSD_SD_SD_EEENS5_IJSX_SX_SX_EEEEENS5_IJNS4_10UnderscoreES1G_S1G_EEEEENS5_IJNS4_23SM90_TMA_LOAD_MULTICASTES1J_EEENS5_IJNS4_14ComposedLayoutINS4_7SwizzleILi1ELi4ELi3EEENS4_18smem_ptr_flag_bitsILi4EEENSO_INS5_IJNSA_ILi8EEESI_EEENS5_IJSI_SD_EEEEEEENSO_INS5_IJNS5_IJNS5_IJSQ_SD_EEEST_EEESD_NS5_IJSD_SD_EEEEEENS5_IJNS5_IJNS5_IJST_SZ_EEESY_EEESX_NS5_IJSC_SZ_EEEEEEEEEEEvNS4_8identityES1K_NS5_IJS1U_NSO_INS5_IJNS5_IJNS5_IJSQ_SB_EEEST_EEESD_S1X_EEENS5_IJS20_SX_NS5_IJSC_NSA_ILi1024EEEEEEEEEEEEEEvS25_EENS_8epilogue10collective18CollectiveEpilogueINS2F_23Sm100TmaWarpSpecializedILi4ELi2ELi32ELb1ELb0EEEJNS5_IJSI_SH_SI_EEENS5_IJNSO_ISI_SD_EENSO_INS5_IJSP_SB_EEENS5_IJSD_SG_EEEEEEEENS_10bfloat16_tESN_S2Q_SN_NS2F_6fusion15FusionCallbacksIS2J_NS2R_17LinearCombinationIS2Q_fS2Q_fLNS_15FloatRoundStyleE2EEES2K_S2P_JEEENS4_5SM1004TMEM4LOAD26SM100_TMEM_LOAD_32dp32b32xENS4_13SM90_TMA_LOADENS1L_INS1M_ILi2ELi4ELi3EEENS1O_ILi16EEENSO_INS5_IJS1Q_SP_EEENS5_IJSP_SD_EEEEEEENS4_39AutoVectorizingCopyWithAssumedAlignmentILi128EEENS4_14SM90_TMA_STOREES37_S39_S39_EEEvvEEEEvNT_6ParamsE --------------------------
	.section	.nv.constant0._ZN7cutlass13device_kernelINS_4gemm6kernel13GemmUniversalIN4cute5tupleIJiiiiEEENS1_10collective13CollectiveMmaINS1_46MainloopSm100TmaUmmaWarpSpecializedBlockScaledILi14ELi2ELi1ENS5_IJNS4_1CILi2EEENSA_ILi4EEENSA_ILi1EEEEEEEENS5_IJNSA_ILi128EEENSA_ILi256EEENSA_ILi64EEEEEENS5_IJNS_12float_e2m1_tENS_13float_ue4m3_tEEEENS5_IJNS5_IJlSD_lEEENS4_6LayoutINS5_IJNS5_IJNS5_IJNSA_ILi32EEESC_EEEiEEENS5_IJNS5_IJNSA_ILi16EEESC_EEEiEEENS5_IJSD_iEEEEEENS5_IJSU_NS5_IJNS5_IJNSA_ILi0EEESD_EEENSA_ILi512EEEEEENS5_IJSX_iEEEEEEEEEEESM_S14_NS4_8TiledMMAINS4_8MMA_AtomIJNS4_17SM100_MMA_MXF4_SSISK_SK_fSL_Li128ELi256ELi16ELNS4_4UMMA5MajorE0ELS19_0ELNS18_7ScaleInE0ELS1A_0EEEEEENSO_INS5_IJSD_SD_SD_EEENS5_IJSX_SX_SX_EEEEENS5_IJNS4_10UnderscoreES1G_S1G_EEEEENS5_IJNS4_23SM90_TMA_LOAD_MULTICASTES1J_EEENS5_IJNS4_14ComposedLayoutINS4_7SwizzleILi1ELi4ELi3EEENS4_18smem_ptr_flag_bitsILi4EEENSO_INS5_IJNSA_ILi8EEESI_EEENS5_IJSI_SD_EEEEEEENSO_INS5_IJNS5_IJNS5_IJSQ_SD_EEEST_EEESD_NS5_IJSD_SD_EEEEEENS5_IJNS5_IJNS5_IJST_SZ_EEESY_EEESX_NS5_IJSC_SZ_EEEEEEEEEEEvNS4_8identityES1K_NS5_IJS1U_NSO_INS5_IJNS5_IJNS5_IJSQ_SB_EEEST_EEESD_S1X_EEENS5_IJS20_SX_NS5_IJSC_NSA_ILi1024EEEEEEEEEEEEEEvS25_EENS_8epilogue10collective18CollectiveEpilogueINS2F_23Sm100TmaWarpSpecializedILi4ELi2ELi32ELb1ELb0EEEJNS5_IJSI_SH_SI_EEENS5_IJNSO_ISI_SD_EENSO_INS5_IJSP_SB_EEENS5_IJSD_SG_EEEEEEEENS_10bfloat16_tESN_S2Q_SN_NS2F_6fusion15FusionCallbacksIS2J_NS2R_17LinearCombinationIS2Q_fS2Q_fLNS_15FloatRoundStyleE2EEES2K_S2P_JEEENS4_5SM1004TMEM4LOAD26SM100_TMEM_LOAD_32dp32b32xENS4_13SM90_TMA_LOADENS1L_INS1M_ILi2ELi4ELi3EEENS1O_ILi16EEENSO_INS5_IJS1Q_SP_EEENS5_IJSP_SD_EEEEEEENS4_39AutoVectorizingCopyWithAssumedAlignmentILi128EEENS4_14SM90_TMA_STOREES37_S39_S39_EEEvvEEEEvNT_6ParamsE,"a",@progbits
	.sectionflags	@""
	.align	4
.nv.constant0._ZN7cutlass13device_kernelINS_4gemm6kernel13GemmUniversalIN4cute5tupleIJiiiiEEENS1_10collective13CollectiveMmaINS1_46MainloopSm100TmaUmmaWarpSpecializedBlockScaledILi14ELi2ELi1ENS5_IJNS4_1CILi2EEENSA_ILi4EEENSA_ILi1EEEEEEEENS5_IJNSA_ILi128EEENSA_ILi256EEENSA_ILi64EEEEEENS5_IJNS_12float_e2m1_tENS_13float_ue4m3_tEEEENS5_IJNS5_IJlSD_lEEENS4_6LayoutINS5_IJNS5_IJNS5_IJNSA_ILi32EEESC_EEEiEEENS5_IJNS5_IJNSA_ILi16EEESC_EEEiEEENS5_IJSD_iEEEEEENS5_IJSU_NS5_IJNS5_IJNSA_ILi0EEESD_EEENSA_ILi512EEEEEENS5_IJSX_iEEEEEEEEEEESM_S14_NS4_8TiledMMAINS4_8MMA_AtomIJNS4_17SM100_MMA_MXF4_SSISK_SK_fSL_Li128ELi256ELi16ELNS4_4UMMA5MajorE0ELS19_0ELNS18_7ScaleInE0ELS1A_0EEEEEENSO_INS5_IJSD_SD_SD_EEENS5_IJSX_SX_SX_EEEEENS5_IJNS4_10UnderscoreES1G_S1G_EEEEENS5_IJNS4_23SM90_TMA_LOAD_MULTICASTES1J_EEENS5_IJNS4_14ComposedLayoutINS4_7SwizzleILi1ELi4ELi3EEENS4_18smem_ptr_flag_bitsILi4EEENSO_INS5_IJNSA_ILi8EEESI_EEENS5_IJSI_SD_EEEEEEENSO_INS5_IJNS5_IJNS5_IJSQ_SD_EEEST_EEESD_NS5_IJSD_SD_EEEEEENS5_IJNS5_IJNS5_IJST_SZ_EEESY_EEESX_NS5_IJSC_SZ_EEEEEEEEEEEvNS4_8identityES1K_NS5_IJS1U_NSO_INS5_IJNS5_IJNS5_IJSQ_SB_EEEST_EEESD_S1X_EEENS5_IJS20_SX_NS5_IJSC_NSA_ILi1024EEEEEEEEEEEEEEvS25_EENS_8epilogue10collective18CollectiveEpilogueINS2F_23Sm100TmaWarpSpecializedILi4ELi2ELi32ELb1ELb0EEEJNS5_IJSI_SH_SI_EEENS5_IJNSO_ISI_SD_EENSO_INS5_IJSP_SB_EEENS5_IJSD_SG_EEEEEEEENS_10bfloat16_tESN_S2Q_SN_NS2F_6fusion15FusionCallbacksIS2J_NS2R_17LinearCombinationIS2Q_fS2Q_fLNS_15FloatRoundStyleE2EEES2K_S2P_JEEENS4_5SM1004TMEM4LOAD26SM100_TMEM_LOAD_32dp32b32xENS4_13SM90_TMA_LOADENS1L_INS1M_ILi2ELi4ELi3EEENS1O_ILi16EEENSO_INS5_IJS1Q_SP_EEENS5_IJSP_SD_EEEEEEENS4_39AutoVectorizingCopyWithAssumedAlignmentILi128EEENS4_14SM90_TMA_STOREES37_S39_S39_EEEvvEEEEvNT_6ParamsE:
	.zero		3968


//--------------------- SYMBOLS --------------------------

	.type		.nv.reservedSmem.offset0,@object
	.size		.nv.reservedSmem.offset0,0x4
	.type		.nv.reservedSmem.cap,@object
	.size		.nv.reservedSmem.cap,0x4
	.type		__assertfail,@function
